	.target	sm_100a

	.elftype	@"ET_EXEC"


//--------------------- .note.nv.tkinfo           --------------------------
	.section	.note.nv.tkinfo,"",@"SHT_NOTE"
	.sectionflags	@"SHF_NOTE_NV_TKINFO"
	.tkinfo
        /*0018*/ 	.word	0x00000002
        /*0030*/ 	.string	""
        /*0030*/ 	.string	"ptxas"
        /*0030*/ 	.string	"Cuda compilation tools, release 13.0, V13.0.88"
        /*0030*/ 	.string	"Build cuda_13.0.r13.0/compiler.36424714_0"
        /*0030*/ 	.string	"-arch sm_100a -m 64 "



//--------------------- .note.nv.cuinfo           --------------------------
	.section	.note.nv.cuinfo,"",@"SHT_NOTE"
	.sectionflags	@"SHF_NOTE_NV_CUINFO"
        /*0018*/ 	.short	0x0002
        /*001a*/ 	.short	0x0064
        /*001c*/ 	.short	0x0082
	.zero		2


//--------------------- .nv.info                  --------------------------
	.section	.nv.info,"",@"SHT_CUDA_INFO"
	.align	4


	//----- nvinfo : EIATTR_REGCOUNT
	.align		4
        /*0000*/ 	.byte	0x04, 0x2f
        /*0002*/ 	.short	(.L_19 - .L_18)
	.align		4
.L_18:
        /*0004*/ 	.word	index@(_ZN7cutlass13device_kernelINS_4conv6kernel13ConvUniversalINS1_16ConvProblemShapeILNS1_8OperatorE1ELi3EEENS1_10collective14CollectiveConvINS1_47MainloopSm100TmaUmmaWarpSpecializedImplicitGemmILS5_1ELi6ELi3ELi1ELi2EN4cute5tupleIJNSA_1CILi2EEENSC_ILi1EEESE_EEEEENSB_IJNSC_ILi128EEESH_NSB_IJNSC_ILi64EEEEEEEEENS_10tfloat32_tESL_NSA_8TiledMMAINSA_8MMA_AtomIJNSA_23SM100_MMA_TF32_2x1SM_SSISL_SL_fLi128ELi128ELNSA_4UMMA5MajorE0ELSQ_1ELNSP_7ScaleInE0ELSR_0EEEEEENSA_6LayoutINSB_IJSE_SE_SE_EEENSB_IJNSC_ILi0EEESW_SW_EEEEENSB_IJNSA_10UnderscoreESZ_SZ_EEEEENS7_6detail27Sm100ImplicitGemmTileTraitsINSA_25SM100_TMA_2SM_LOAD_IM2COLENSA_14ComposedLayoutINSA_7SwizzleILi3ELi4ELi3EEENSA_18smem_ptr_flag_bitsILi32EEENSU_INSB_IJNSC_ILi8EEENSC_ILi32EEEEEENSB_IJS1B_SE_EEEEEEEvEENS13_INSA_18SM100_TMA_2SM_LOADENS15_INS16_ILi2ELi5ELi2EEES19_NSU_INSB_IJS1B_NSC_ILi4EEEEEENSB_IJSE_S1B_EEEEEEEvEEEENS_8epilogue10collective18CollectiveEpilogueINS1Q_23Sm100TmaWarpSpecializedILi4ELi2ELi16ELb1ELb0EEEJNSB_IJSI_SH_SJ_EEENSB_IJNSU_ISI_SE_EENSU_INSB_IJNSC_ILi16EEESD_EEENSB_IJSE_SI_EEEEEEEESL_NSB_IJNSB_IJllllEEESE_SW_EEESL_S23_NS1Q_6fusion15FusionCallbacksIS1U_NS24_17LinearCombinationISL_fSL_fLNS_15FloatRoundStyleE2EEES1V_S21_JEEENSA_5SM1004TMEM4LOAD26SM100_TMEM_LOAD_32dp32b16xENSA_20SM90_TMA_LOAD_IM2COLENS15_INS16_ILi2ELi4ELi3EEES19_NSU_INSB_IJS1A_S1X_EEENSB_IJS1X_SE_EEEEEEENSA_39AutoVectorizingCopyWithAssumedAlignmentILi128EEENSA_21SM90_TMA_STORE_IM2COLES2J_S2L_S2L_EEEvvEEEEvNT_6ParamsE)
        /*0008*/ 	.word	0x00000060


	//----- nvinfo : EIATTR_FRAME_SIZE
	.align		4
.L_19:
        /*000c*/ 	.byte	0x04, 0x11
        /*000e*/ 	.short	(.L_21 - .L_20)
	.align		4
.L_20:
        /*0010*/ 	.word	index@($__internal_2_$__cuda_sm10x_tcgen05_guardrail_trap_unallocated_columns_being_dealloced)
        /*0014*/ 	.word	0x00000008


	//----- nvinfo : EIATTR_FRAME_SIZE
	.align		4
.L_21:
        /*0018*/ 	.byte	0x04, 0x11
        /*001a*/ 	.short	(.L_23 - .L_22)
	.align		4
.L_22:
        /*001c*/ 	.word	index@($__internal_1_$__cuda_sm10x_tcgen05_guardrail_trap_phase_invalid_during_alloc)
        /*0020*/ 	.word	0x00000008


	//----- nvinfo : EIATTR_FRAME_SIZE
	.align		4
.L_23:
        /*0024*/ 	.byte	0x04, 0x11
        /*0026*/ 	.short	(.L_25 - .L_24)
	.align		4
.L_24:
        /*0028*/ 	.word	index@($__internal_0_$__cuda_sm10x_tcgen05_guardrail_trap_col_being_dealloced_not_returned_by_alloc)
        /*002c*/ 	.word	0x00000008


	//----- nvinfo : EIATTR_FRAME_SIZE
	.align		4
.L_25:
        /*0030*/ 	.byte	0x04, 0x11
        /*0032*/ 	.short	(.L_27 - .L_26)
	.align		4
.L_26:
        /*0034*/ 	.word	index@(_ZN7cutlass13device_kernelINS_4conv6kernel13ConvUniversalINS1_16ConvProblemShapeILNS1_8OperatorE1ELi3EEENS1_10collective14CollectiveConvINS1_47MainloopSm100TmaUmmaWarpSpecializedImplicitGemmILS5_1ELi6ELi3ELi1ELi2EN4cute5tupleIJNSA_1CILi2EEENSC_ILi1EEESE_EEEEENSB_IJNSC_ILi128EEESH_NSB_IJNSC_ILi64EEEEEEEEENS_10tfloat32_tESL_NSA_8TiledMMAINSA_8MMA_AtomIJNSA_23SM100_MMA_TF32_2x1SM_SSISL_SL_fLi128ELi128ELNSA_4UMMA5MajorE0ELSQ_1ELNSP_7ScaleInE0ELSR_0EEEEEENSA_6LayoutINSB_IJSE_SE_SE_EEENSB_IJNSC_ILi0EEESW_SW_EEEEENSB_IJNSA_10UnderscoreESZ_SZ_EEEEENS7_6detail27Sm100ImplicitGemmTileTraitsINSA_25SM100_TMA_2SM_LOAD_IM2COLENSA_14ComposedLayoutINSA_7SwizzleILi3ELi4ELi3EEENSA_18smem_ptr_flag_bitsILi32EEENSU_INSB_IJNSC_ILi8EEENSC_ILi32EEEEEENSB_IJS1B_SE_EEEEEEEvEENS13_INSA_18SM100_TMA_2SM_LOADENS15_INS16_ILi2ELi5ELi2EEES19_NSU_INSB_IJS1B_NSC_ILi4EEEEEENSB_IJSE_S1B_EEEEEEEvEEEENS_8epilogue10collective18CollectiveEpilogueINS1Q_23Sm100TmaWarpSpecializedILi4ELi2ELi16ELb1ELb0EEEJNSB_IJSI_SH_SJ_EEENSB_IJNSU_ISI_SE_EENSU_INSB_IJNSC_ILi16EEESD_EEENSB_IJSE_SI_EEEEEEEESL_NSB_IJNSB_IJllllEEESE_SW_EEESL_S23_NS1Q_6fusion15FusionCallbacksIS1U_NS24_17LinearCombinationISL_fSL_fLNS_15FloatRoundStyleE2EEES1V_S21_JEEENSA_5SM1004TMEM4LOAD26SM100_TMEM_LOAD_32dp32b16xENSA_20SM90_TMA_LOAD_IM2COLENS15_INS16_ILi2ELi4ELi3EEES19_NSU_INSB_IJS1A_S1X_EEENSB_IJS1X_SE_EEEEEEENSA_39AutoVectorizingCopyWithAssumedAlignmentILi128EEENSA_21SM90_TMA_STORE_IM2COLES2J_S2L_S2L_EEEvvEEEEvNT_6ParamsE)
        /*0038*/ 	.word	0x00000008


	//----- nvinfo : EIATTR_MIN_STACK_SIZE
	.align		4
.L_27:
        /*003c*/ 	.byte	0x04, 0x12
        /*003e*/ 	.short	(.L_29 - .L_28)
	.align		4
.L_28:
        /*0040*/ 	.word	index@(_ZN7cutlass13device_kernelINS_4conv6kernel13ConvUniversalINS1_16ConvProblemShapeILNS1_8OperatorE1ELi3EEENS1_10collective14CollectiveConvINS1_47MainloopSm100TmaUmmaWarpSpecializedImplicitGemmILS5_1ELi6ELi3ELi1ELi2EN4cute5tupleIJNSA_1CILi2EEENSC_ILi1EEESE_EEEEENSB_IJNSC_ILi128EEESH_NSB_IJNSC_ILi64EEEEEEEEENS_10tfloat32_tESL_NSA_8TiledMMAINSA_8MMA_AtomIJNSA_23SM100_MMA_TF32_2x1SM_SSISL_SL_fLi128ELi128ELNSA_4UMMA5MajorE0ELSQ_1ELNSP_7ScaleInE0ELSR_0EEEEEENSA_6LayoutINSB_IJSE_SE_SE_EEENSB_IJNSC_ILi0EEESW_SW_EEEEENSB_IJNSA_10UnderscoreESZ_SZ_EEEEENS7_6detail27Sm100ImplicitGemmTileTraitsINSA_25SM100_TMA_2SM_LOAD_IM2COLENSA_14ComposedLayoutINSA_7SwizzleILi3ELi4ELi3EEENSA_18smem_ptr_flag_bitsILi32EEENSU_INSB_IJNSC_ILi8EEENSC_ILi32EEEEEENSB_IJS1B_SE_EEEEEEEvEENS13_INSA_18SM100_TMA_2SM_LOADENS15_INS16_ILi2ELi5ELi2EEES19_NSU_INSB_IJS1B_NSC_ILi4EEEEEENSB_IJSE_S1B_EEEEEEEvEEEENS_8epilogue10collective18CollectiveEpilogueINS1Q_23Sm100TmaWarpSpecializedILi4ELi2ELi16ELb1ELb0EEEJNSB_IJSI_SH_SJ_EEENSB_IJNSU_ISI_SE_EENSU_INSB_IJNSC_ILi16EEESD_EEENSB_IJSE_SI_EEEEEEEESL_NSB_IJNSB_IJllllEEESE_SW_EEESL_S23_NS1Q_6fusion15FusionCallbacksIS1U_NS24_17LinearCombinationISL_fSL_fLNS_15FloatRoundStyleE2EEES1V_S21_JEEENSA_5SM1004TMEM4LOAD26SM100_TMEM_LOAD_32dp32b16xENSA_20SM90_TMA_LOAD_IM2COLENS15_INS16_ILi2ELi4ELi3EEES19_NSU_INSB_IJS1A_S1X_EEENSB_IJS1X_SE_EEEEEEENSA_39AutoVectorizingCopyWithAssumedAlignmentILi128EEENSA_21SM90_TMA_STORE_IM2COLES2J_S2L_S2L_EEEvvEEEEvNT_6ParamsE)
        /*0044*/ 	.word	0x00000008
.L_29:


//--------------------- .nv.compat                --------------------------
	.section	.nv.compat,"",@"SHT_CUDA_COMPAT_INFO"
	.align	4
        /*0000*/ 	.byte	0x02, 0x09, 0x01, 0x00, 0x02, 0x02, 0x02, 0x00, 0x02, 0x05, 0x05, 0x00, 0x03, 0x07, 0x01, 0x01
        /*0010*/ 	.byte	0x02, 0x03, 0x01, 0x00, 0x02, 0x06, 0x01, 0x00, 0x04, 0x0b, 0x08, 0x00, 0x09, 0x00, 0x00, 0x00
        /*0020*/ 	.byte	0x00, 0x00, 0x00, 0x00


//--------------------- .nv.info._ZN7cutlass13device_kernelINS_4conv6kernel13ConvUniversalINS1_16ConvProblemShapeILNS1_8OperatorE1ELi3EEENS1_10collective14CollectiveConvINS1_47MainloopSm100TmaUmmaWarpSpecializedImplicitGemmILS5_1ELi6ELi3ELi1ELi2EN4cute5tupleIJNSA_1CILi2EEENSC_ILi1EEESE_EEEEENSB_IJNSC_ILi128EEESH_NSB_IJNSC_ILi64EEEEEEEEENS_10tfloat32_tESL_NSA_8TiledMMAINSA_8MMA_AtomIJNSA_23SM100_MMA_TF32_2x1SM_SSISL_SL_fLi128ELi128ELNSA_4UMMA5MajorE0ELSQ_1ELNSP_7ScaleInE0ELSR_0EEEEEENSA_6LayoutINSB_IJSE_SE_SE_EEENSB_IJNSC_ILi0EEESW_SW_EEEEENSB_IJNSA_10UnderscoreESZ_SZ_EEEEENS7_6detail27Sm100ImplicitGemmTileTraitsINSA_25SM100_TMA_2SM_LOAD_IM2COLENSA_14ComposedLayoutINSA_7SwizzleILi3ELi4ELi3EEENSA_18smem_ptr_flag_bitsILi32EEENSU_INSB_IJNSC_ILi8EEENSC_ILi32EEEEEENSB_IJS1B_SE_EEEEEEEvEENS13_INSA_18SM100_TMA_2SM_LOADENS15_INS16_ILi2ELi5ELi2EEES19_NSU_INSB_IJS1B_NSC_ILi4EEEEEENSB_IJSE_S1B_EEEEEEEvEEEENS_8epilogue10collective18CollectiveEpilogueINS1Q_23Sm100TmaWarpSpecializedILi4ELi2ELi16ELb1ELb0EEEJNSB_IJSI_SH_SJ_EEENSB_IJNSU_ISI_SE_EENSU_INSB_IJNSC_ILi16EEESD_EEENSB_IJSE_SI_EEEEEEEESL_NSB_IJNSB_IJllllEEESE_SW_EEESL_S23_NS1Q_6fusion15FusionCallbacksIS1U_NS24_17LinearCombinationISL_fSL_fLNS_15FloatRoundStyleE2EEES1V_S21_JEEENSA_5SM1004TMEM4LOAD26SM100_TMEM_LOAD_32dp32b16xENSA_20SM90_TMA_LOAD_IM2COLENS15_INS16_ILi2ELi4ELi3EEES19_NSU_INSB_IJS1A_S1X_EEENSB_IJS1X_SE_EEEEEEENSA_39AutoVectorizingCopyWithAssumedAlignmentILi128EEENSA_21SM90_TMA_STORE_IM2COLES2J_S2L_S2L_EEEvvEEEEvNT_6ParamsE --------------------------
	.section	.nv.info._ZN7cutlass13device_kernelINS_4conv6kernel13ConvUniversalINS1_16ConvProblemShapeILNS1_8OperatorE1ELi3EEENS1_10collective14CollectiveConvINS1_47MainloopSm100TmaUmmaWarpSpecializedImplicitGemmILS5_1ELi6ELi3ELi1ELi2EN4cute5tupleIJNSA_1CILi2EEENSC_ILi1EEESE_EEEEENSB_IJNSC_ILi128EEESH_NSB_IJNSC_ILi64EEEEEEEEENS_10tfloat32_tESL_NSA_8TiledMMAINSA_8MMA_AtomIJNSA_23SM100_MMA_TF32_2x1SM_SSISL_SL_fLi128ELi128ELNSA_4UMMA5MajorE0ELSQ_1ELNSP_7ScaleInE0ELSR_0EEEEEENSA_6LayoutINSB_IJSE_SE_SE_EEENSB_IJNSC_ILi0EEESW_SW_EEEEENSB_IJNSA_10UnderscoreESZ_SZ_EEEEENS7_6detail27Sm100ImplicitGemmTileTraitsINSA_25SM100_TMA_2SM_LOAD_IM2COLENSA_14ComposedLayoutINSA_7SwizzleILi3ELi4ELi3EEENSA_18smem_ptr_flag_bitsILi32EEENSU_INSB_IJNSC_ILi8EEENSC_ILi32EEEEEENSB_IJS1B_SE_EEEEEEEvEENS13_INSA_18SM100_TMA_2SM_LOADENS15_INS16_ILi2ELi5ELi2EEES19_NSU_INSB_IJS1B_NSC_ILi4EEEEEENSB_IJSE_S1B_EEEEEEEvEEEENS_8epilogue10collective18CollectiveEpilogueINS1Q_23Sm100TmaWarpSpecializedILi4ELi2ELi16ELb1ELb0EEEJNSB_IJSI_SH_SJ_EEENSB_IJNSU_ISI_SE_EENSU_INSB_IJNSC_ILi16EEESD_EEENSB_IJSE_SI_EEEEEEEESL_NSB_IJNSB_IJllllEEESE_SW_EEESL_S23_NS1Q_6fusion15FusionCallbacksIS1U_NS24_17LinearCombinationISL_fSL_fLNS_15FloatRoundStyleE2EEES1V_S21_JEEENSA_5SM1004TMEM4LOAD26SM100_TMEM_LOAD_32dp32b16xENSA_20SM90_TMA_LOAD_IM2COLENS15_INS16_ILi2ELi4ELi3EEES19_NSU_INSB_IJS1A_S1X_EEENSB_IJS1X_SE_EEEEEEENSA_39AutoVectorizingCopyWithAssumedAlignmentILi128EEENSA_21SM90_TMA_STORE_IM2COLES2J_S2L_S2L_EEEvvEEEEvNT_6ParamsE,"",@"SHT_CUDA_INFO"
	.sectionflags	@""
	.align	4


	//----- nvinfo : EIATTR_CUDA_API_VERSION
	.align		4
        /*0000*/ 	.byte	0x04, 0x37
        /*0002*/ 	.short	(.L_31 - .L_30)
.L_30:
        /*0004*/ 	.word	0x00000082


	//----- nvinfo : EIATTR_KPARAM_INFO
	.align		4
.L_31:
        /*0008*/ 	.byte	0x04, 0x17
        /*000a*/ 	.short	(.L_33 - .L_32)
.L_32:
        /*000c*/ 	.word	0x00000000
        /*0010*/ 	.short	0x0000
        /*0012*/ 	.short	0x0000
        /*0014*/ 	.byte	0x00, 0xf0, 0x01, 0x24


	//----- nvinfo : EIATTR_AT_ENTRY_FRAGMENTS
	.align		4
.L_33:
        /*0018*/ 	.byte	0x04, 0x4f
        /*001a*/ 	.short	(.L_35 - .L_34)


	//   ....[0]....
.L_34:
        /*001c*/ 	.word	0x00000007


	//----- nvinfo : EIATTR_RESERVED_SMEM_USED
	.align		4
.L_35:
        /*0020*/ 	.byte	0x01, 0x41
	.zero		2


	//----- nvinfo : EIATTR_SPARSE_MMA_MASK
	.align		4
        /*0024*/ 	.byte	0x03, 0x50
        /*0026*/ 	.short	0x0000


	//----- nvinfo : EIATTR_TCGEN05_2CTA_USED
	.align		4
        /*0028*/ 	.byte	0x01, 0x52
	.zero		2


	//----- nvinfo : EIATTR_MAXREG_COUNT
	.align		4
        /*002c*/ 	.byte	0x03, 0x1b
        /*002e*/ 	.short	0x00ff


	//----- nvinfo : EIATTR_NUM_BARRIERS
	.align		4
        /*0030*/ 	.byte	0x02, 0x4c
        /*0032*/ 	.byte	0x07
	.zero		1


	//----- nvinfo : EIATTR_EXTERNS
	.align		4
        /*0034*/ 	.byte	0x04, 0x0f
        /*0036*/ 	.short	(.L_37 - .L_36)


	//   ....[0]....
	.align		4
.L_36:
        /*0038*/ 	.word	index@(__assertfail)


	//----- nvinfo : EIATTR_MERCURY_ISA_VERSION
	.align		4
.L_37:
        /*003c*/ 	.byte	0x03, 0x5f
        /*003e*/ 	.short	0x0101


	//----- nvinfo : EIATTR_INT_WARP_WIDE_INSTR_OFFSETS
	.align		4
        /*0040*/ 	.byte	0x04, 0x31
        /*0042*/ 	.short	(.L_39 - .L_38)


	//   ....[0]....
.L_38:
        /*0044*/ 	.word	0x00000c90


	//   ....[1]....
        /*0048*/ 	.word	0x00000d40


	//   ....[2]....
        /*004c*/ 	.word	0x00007250


	//   ....[3]....
        /*0050*/ 	.word	0x00007270


	//   ....[4]....
        /*0054*/ 	.word	0x000072a0


	//   ....[5]....
        /*0058*/ 	.word	0x00008010


	//   ....[6]....
        /*005c*/ 	.word	0x000080c0


	//   ....[7]....
        /*0060*/ 	.word	0x00008140


	//   ....[8]....
        /*0064*/ 	.word	0x00008200


	//   ....[9]....
        /*0068*/ 	.word	0x000082e0


	//   ....[10]....
        /*006c*/ 	.word	0x00008370


	//   ....[11]....
        /*0070*/ 	.word	0x00008400


	//   ....[12]....
        /*0074*/ 	.word	0x00008500


	//   ....[13]....
        /*0078*/ 	.word	0x00008590


	//   ....[14]....
        /*007c*/ 	.word	0x00008630


	//   ....[15]....
        /*0080*/ 	.word	0x00008780


	//   ....[16]....
        /*0084*/ 	.word	0x000087f0


	//----- nvinfo : EIATTR_COOP_GROUP_MASK_REGIDS
	.align		4
.L_39:
        /*0088*/ 	.byte	0x04, 0x29
        /*008a*/ 	.short	(.L_41 - .L_40)


	//   ....[0]....
.L_40:
        /*008c*/ 	.word	0xffffffff


	//   ....[1]....
        /*0090*/ 	.word	0xffffffff


	//   ....[2]....
        /*0094*/ 	.word	0xffffffff


	//   ....[3]....
        /*0098*/ 	.word	0xffffffff


	//   ....[4]....
        /*009c*/ 	.word	0xffffffff


	//   ....[5]....
        /*00a0*/ 	.word	0xffffffff


	//   ....[6]....
        /*00a4*/ 	.word	0xffffffff


	//   ....[7]....
        /*00a8*/ 	.word	0xffffffff


	//   ....[8]....
        /*00ac*/ 	.word	0xffffffff


	//   ....[9]....
        /*00b0*/ 	.word	0xffffffff


	//   ....[10]....
        /*00b4*/ 	.word	0xffffffff


	//   ....[11]....
        /*00b8*/ 	.word	0xffffffff


	//   ....[12]....
        /*00bc*/ 	.word	0xffffffff


	//----- nvinfo : EIATTR_COOP_GROUP_INSTR_OFFSETS
	.align		4
.L_41:
        /*00c0*/ 	.byte	0x04, 0x28
        /*00c2*/ 	.short	(.L_43 - .L_42)


	//   ....[0]....
.L_42:
        /*00c4*/ 	.word	0x000000d0


	//   ....[1]....
        /*00c8*/ 	.word	0x00000540


	//   ....[2]....
        /*00cc*/ 	.word	0x00000720


	//   ....[3]....
        /*00d0*/ 	.word	0x000008c0


	//   ....[4]....
        /*00d4*/ 	.word	0x000009c0


	//   ....[5]....
        /*00d8*/ 	.word	0x00000b10


	//   ....[6]....
        /*00dc*/ 	.word	0x00000db0


	//   ....[7]....
        /*00e0*/ 	.word	0x00005090


	//   ....[8]....
        /*00e4*/ 	.word	0x00005f20


	//   ....[9]....
        /*00e8*/ 	.word	0x000063f0


	//   ....[10]....
        /*00ec*/ 	.word	0x00006420


	//   ....[11]....
        /*00f0*/ 	.word	0x00007170


	//   ....[12]....
        /*00f4*/ 	.word	0x00007370


	//----- nvinfo : EIATTR_VRC_CTA_INIT_COUNT
	.align		4
.L_43:
        /*00f8*/ 	.byte	0x02, 0x4a
        /*00fa*/ 	.byte	0x80
	.zero		1


	//----- nvinfo : EIATTR_SYSCALL_OFFSETS
	.align		4
        /*00fc*/ 	.byte	0x04, 0x46
        /*00fe*/ 	.short	(.L_45 - .L_44)


	//   ....[0]....
.L_44:
        /*0100*/ 	.word	0x000093f0


	//   ....[1]....
        /*0104*/ 	.word	0x000094e0


	//   ....[2]....
        /*0108*/ 	.word	0x00009e80


	//   ....[3]....
        /*010c*/ 	.word	0x0000a890


	//   ....[4]....
        /*0110*/ 	.word	0x0000b250


	//   ....[5]....
        /*0114*/ 	.word	0x0000bc00


	//----- nvinfo : EIATTR_MBARRIER_INSTR_OFFSETS
	.align		4
.L_45:
        /*0118*/ 	.byte	0x04, 0x39
        /*011a*/ 	.short	(.L_47 - .L_46)


	//   ....[0]....
.L_46:
        /*011c*/ 	.word	0x00000650
        /*0120*/ 	.word	0x000000ff
        /*0124*/ 	.word	0x00000000
        /*0128*/ 	.short	0x0100
        /*012a*/ 	.byte	0x04
	.zero		1


	//   ....[1]....
        /*012c*/ 	.word	0x00000660
        /*0130*/ 	.word	0x000000ff
        /*0134*/ 	.word	0x00000030
        /*0138*/ 	.short	0x0100
        /*013a*/ 	.byte	0x04
	.zero		1


	//   ....[2]....
        /*013c*/ 	.word	0x00000670
        /*0140*/ 	.word	0x000000ff
        /*0144*/ 	.word	0x00000008
        /*0148*/ 	.short	0x0100
        /*014a*/ 	.byte	0x04
	.zero		1


	//   ....[3]....
        /*014c*/ 	.word	0x00000680
        /*0150*/ 	.word	0x000000ff
        /*0154*/ 	.word	0x00000038
        /*0158*/ 	.short	0x0100
        /*015a*/ 	.byte	0x04
	.zero		1


	//   ....[4]....
        /*015c*/ 	.word	0x00000690
        /*0160*/ 	.word	0x000000ff
        /*0164*/ 	.word	0x00000010
        /*0168*/ 	.short	0x0100
        /*016a*/ 	.byte	0x04
	.zero		1


	//   ....[5]....
        /*016c*/ 	.word	0x000006a0
        /*0170*/ 	.word	0x000000ff
        /*0174*/ 	.word	0x00000040
        /*0178*/ 	.short	0x0100
        /*017a*/ 	.byte	0x04
	.zero		1


	//   ....[6]....
        /*017c*/ 	.word	0x000006b0
        /*0180*/ 	.word	0x000000ff
        /*0184*/ 	.word	0x00000018
        /*0188*/ 	.short	0x0100
        /*018a*/ 	.byte	0x04
	.zero		1


	//   ....[7]....
        /*018c*/ 	.word	0x000006c0
        /*0190*/ 	.word	0x000000ff
        /*0194*/ 	.word	0x00000048
        /*0198*/ 	.short	0x0100
        /*019a*/ 	.byte	0x04
	.zero		1


	//   ....[8]....
        /*019c*/ 	.word	0x000006d0
        /*01a0*/ 	.word	0x000000ff
        /*01a4*/ 	.word	0x00000020
        /*01a8*/ 	.short	0x0100
        /*01aa*/ 	.byte	0x04
	.zero		1


	//   ....[9]....
        /*01ac*/ 	.word	0x000006e0
        /*01b0*/ 	.word	0x000000ff
        /*01b4*/ 	.word	0x00000050
        /*01b8*/ 	.short	0x0100
        /*01ba*/ 	.byte	0x04
	.zero		1


	//   ....[10]....
        /*01bc*/ 	.word	0x000006f0
        /*01c0*/ 	.word	0x000000ff
        /*01c4*/ 	.word	0x00000028
        /*01c8*/ 	.short	0x0100
        /*01ca*/ 	.byte	0x04
	.zero		1


	//   ....[11]....
        /*01cc*/ 	.word	0x00000700
        /*01d0*/ 	.word	0x000000ff
        /*01d4*/ 	.word	0x00000058
        /*01d8*/ 	.short	0x0100
        /*01da*/ 	.byte	0x04
	.zero		1


	//   ....[12]....
        /*01dc*/ 	.word	0x00000830
        /*01e0*/ 	.word	0x000000ff
        /*01e4*/ 	.word	0x00000060
        /*01e8*/ 	.short	0x0100
        /*01ea*/ 	.byte	0x04
	.zero		1


	//   ....[13]....
        /*01ec*/ 	.word	0x00000840
        /*01f0*/ 	.word	0x000000ff
        /*01f4*/ 	.word	0x00000080
        /*01f8*/ 	.short	0x0100
        /*01fa*/ 	.byte	0x04
	.zero		1


	//   ....[14]....
        /*01fc*/ 	.word	0x00000850
        /*0200*/ 	.word	0x000000ff
        /*0204*/ 	.word	0x00000068
        /*0208*/ 	.short	0x0100
        /*020a*/ 	.byte	0x04
	.zero		1


	//   ....[15]....
        /*020c*/ 	.word	0x00000860
        /*0210*/ 	.word	0x000000ff
        /*0214*/ 	.word	0x00000088
        /*0218*/ 	.short	0x0100
        /*021a*/ 	.byte	0x04
	.zero		1


	//   ....[16]....
        /*021c*/ 	.word	0x00000870
        /*0220*/ 	.word	0x000000ff
        /*0224*/ 	.word	0x00000070
        /*0228*/ 	.short	0x0100
        /*022a*/ 	.byte	0x04
	.zero		1


	//   ....[17]....
        /*022c*/ 	.word	0x00000880
        /*0230*/ 	.word	0x000000ff
        /*0234*/ 	.word	0x00000090
        /*0238*/ 	.short	0x0100
        /*023a*/ 	.byte	0x04
	.zero		1


	//   ....[18]....
        /*023c*/ 	.word	0x00000890
        /*0240*/ 	.word	0x000000ff
        /*0244*/ 	.word	0x00000078
        /*0248*/ 	.short	0x0100
        /*024a*/ 	.byte	0x04
	.zero		1


	//   ....[19]....
        /*024c*/ 	.word	0x000008a0
        /*0250*/ 	.word	0x000000ff
        /*0254*/ 	.word	0x00000098
        /*0258*/ 	.short	0x0100
        /*025a*/ 	.byte	0x04
	.zero		1


	//   ....[20]....
        /*025c*/ 	.word	0x00000990
        /*0260*/ 	.word	0x000000ff
        /*0264*/ 	.word	0x000000a0
        /*0268*/ 	.short	0x0100
        /*026a*/ 	.byte	0x04
	.zero		1


	//   ....[21]....
        /*026c*/ 	.word	0x000009a0
        /*0270*/ 	.word	0x000000ff
        /*0274*/ 	.word	0x000000a8
        /*0278*/ 	.short	0x0100
        /*027a*/ 	.byte	0x04
	.zero		1


	//   ....[22]....
        /*027c*/ 	.word	0x00000ae0
        /*0280*/ 	.word	0x000000ff
        /*0284*/ 	.word	0x000000b0
        /*0288*/ 	.short	0x0100
        /*028a*/ 	.byte	0x06
	.zero		1


	//   ....[23]....
        /*028c*/ 	.word	0x00000af0
        /*0290*/ 	.word	0x000000ff
        /*0294*/ 	.word	0x000000b8
        /*0298*/ 	.short	0x0100
        /*029a*/ 	.byte	0x06
	.zero		1


	//   ....[24]....
        /*029c*/ 	.word	0x00000c30
        /*02a0*/ 	.word	0x000000ff
        /*02a4*/ 	.word	0x000000c0
        /*02a8*/ 	.short	0x0100
        /*02aa*/ 	.byte	0x04
	.zero		1


	//   ....[25]....
        /*02ac*/ 	.word	0x00000c40
        /*02b0*/ 	.word	0x000000ff
        /*02b4*/ 	.word	0x000000d0
        /*02b8*/ 	.short	0x0100
        /*02ba*/ 	.byte	0x04
	.zero		1


	//   ....[26]....
        /*02bc*/ 	.word	0x00000c50
        /*02c0*/ 	.word	0x000000ff
        /*02c4*/ 	.word	0x000000c8
        /*02c8*/ 	.short	0x0100
        /*02ca*/ 	.byte	0x04
	.zero		1


	//   ....[27]....
        /*02cc*/ 	.word	0x00000c60
        /*02d0*/ 	.word	0x000000ff
        /*02d4*/ 	.word	0x000000d8
        /*02d8*/ 	.short	0x0100
        /*02da*/ 	.byte	0x04
	.zero		1


	//   ....[28]....
        /*02dc*/ 	.word	0x00000d60
        /*02e0*/ 	.word	0x000000ff
        /*02e4*/ 	.word	0x000000e0
        /*02e8*/ 	.short	0x0100
        /*02ea*/ 	.byte	0x06
	.zero		1


	//   ....[29]....
        /*02ec*/ 	.word	0x00001940
        /*02f0*/ 	.word	0x000000ff
        /*02f4*/ 	.word	0x00000030
        /*02f8*/ 	.short	0x010a
        /*02fa*/ 	.byte	0x04
	.zero		1


	//   ....[30]....
        /*02fc*/ 	.word	0x00002780
        /*0300*/ 	.word	0x000000ff
        /*0304*/ 	.word	0x00000030
        /*0308*/ 	.short	0x010a
        /*030a*/ 	.byte	0x07
	.zero		1


	//   ....[31]....
        /*030c*/ 	.word	0x00002b40
        /*0310*/ 	.word	0x000000ff
        /*0314*/ 	.word	0x00000030
        /*0318*/ 	.short	0x010a
        /*031a*/ 	.byte	0x08
	.zero		1


	//   ....[32]....
        /*031c*/ 	.word	0x00003590
        /*0320*/ 	.word	0x000000ff
        /*0324*/ 	.word	0x000000a8
        /*0328*/ 	.short	0x0101
        /*032a*/ 	.byte	0x3f
	.zero		1


	//   ....[33]....
        /*032c*/ 	.word	0x000035c0
        /*0330*/ 	.word	0x000000ff
        /*0334*/ 	.word	0x00000030
        /*0338*/ 	.short	0x010a
        /*033a*/ 	.byte	0x04
	.zero		1


	//   ....[34]....
        /*033c*/ 	.word	0x00004370
        /*0340*/ 	.word	0x000000ff
        /*0344*/ 	.word	0x00000030
        /*0348*/ 	.short	0x010a
        /*034a*/ 	.byte	0x07
	.zero		1


	//   ....[35]....
        /*034c*/ 	.word	0x00004740
        /*0350*/ 	.word	0x000000ff
        /*0354*/ 	.word	0x00000030
        /*0358*/ 	.short	0x010a
        /*035a*/ 	.byte	0x0b
	.zero		1


	//   ....[36]....
        /*035c*/ 	.word	0x000050a0
        /*0360*/ 	.word	0x000000ff
        /*0364*/ 	.word	0x000000b0
        /*0368*/ 	.short	0x010a
        /*036a*/ 	.byte	0x3f
	.zero		1


	//   ....[37]....
        /*036c*/ 	.word	0x00005180
        /*0370*/ 	.word	0x000000ff
        /*0374*/ 	.word	0x00000000
        /*0378*/ 	.short	0x0101
        /*037a*/ 	.byte	0x04
	.zero		1


	//   ....[38]....
        /*037c*/ 	.word	0x00005860
        /*0380*/ 	.word	0x000000ff
        /*0384*/ 	.word	0x00000000
        /*0388*/ 	.short	0x010a
        /*038a*/ 	.byte	0x04
	.zero		1


	//   ....[39]....
        /*038c*/ 	.word	0x00005900
        /*0390*/ 	.word	0x000000ff
        /*0394*/ 	.word	0x00000000
        /*0398*/ 	.short	0x010a
        /*039a*/ 	.byte	0x05
	.zero		1


	//   ....[40]....
        /*039c*/ 	.word	0x000059a0
        /*03a0*/ 	.word	0x000000ff
        /*03a4*/ 	.word	0x00000000
        /*03a8*/ 	.short	0x010a
        /*03aa*/ 	.byte	0x05
	.zero		1


	//   ....[41]....
        /*03ac*/ 	.word	0x00005a40
        /*03b0*/ 	.word	0x000000ff
        /*03b4*/ 	.word	0x00000000
        /*03b8*/ 	.short	0x010a
        /*03ba*/ 	.byte	0x05
	.zero		1


	//   ....[42]....
        /*03bc*/ 	.word	0x00005ae0
        /*03c0*/ 	.word	0x000000ff
        /*03c4*/ 	.word	0x00000000
        /*03c8*/ 	.short	0x010a
        /*03ca*/ 	.byte	0x05
	.zero		1


	//   ....[43]....
        /*03cc*/ 	.word	0x00005b90
        /*03d0*/ 	.word	0x00000000
        /*03d4*/ 	.word	0x00000000
        /*03d8*/ 	.short	0x010a
        /*03da*/ 	.byte	0xff
	.zero		1


	//   ....[44]....
        /*03dc*/ 	.word	0x00005ce0
        /*03e0*/ 	.word	0x000000ff
        /*03e4*/ 	.word	0x000000b8
        /*03e8*/ 	.short	0x010a
        /*03ea*/ 	.byte	0x04
	.zero		1


	//   ....[45]....
        /*03ec*/ 	.word	0x00005d80
        /*03f0*/ 	.word	0x000000ff
        /*03f4*/ 	.word	0x000000b0
        /*03f8*/ 	.short	0x010a
        /*03fa*/ 	.byte	0x04
	.zero		1


	//   ....[46]....
        /*03fc*/ 	.word	0x00005e20
        /*0400*/ 	.word	0x000000ff
        /*0404*/ 	.word	0x00000000
        /*0408*/ 	.short	0x0101
        /*040a*/ 	.byte	0x05
	.zero		1


	//   ....[47]....
        /*040c*/ 	.word	0x00005e60
        /*0410*/ 	.word	0x000000ff
        /*0414*/ 	.word	0x000000b8
        /*0418*/ 	.short	0x0106
        /*041a*/ 	.byte	0x04
	.zero		1


	//   ....[48]....
        /*041c*/ 	.word	0x00005ea0
        /*0420*/ 	.word	0x00000000
        /*0424*/ 	.word	0x000000b8
        /*0428*/ 	.short	0x010a
        /*042a*/ 	.byte	0xff
	.zero		1


	//   ....[49]....
        /*042c*/ 	.word	0x000060f0
        /*0430*/ 	.word	0x000000ff
        /*0434*/ 	.word	0x00000008
        /*0438*/ 	.short	0x010a
        /*043a*/ 	.byte	0x05
	.zero		1


	//   ....[50]....
        /*043c*/ 	.word	0x00006110
        /*0440*/ 	.word	0x000000ff
        /*0444*/ 	.word	0x00000008
        /*0448*/ 	.short	0x010a
        /*044a*/ 	.byte	0x05
	.zero		1


	//   ....[51]....
        /*044c*/ 	.word	0x000062a0
        /*0450*/ 	.word	0x000000ff
        /*0454*/ 	.word	0x00000008
        /*0458*/ 	.short	0x010a
        /*045a*/ 	.byte	0x05
	.zero		1


	//   ....[52]....
        /*045c*/ 	.word	0x000062c0
        /*0460*/ 	.word	0x000000ff
        /*0464*/ 	.word	0x00000008
        /*0468*/ 	.short	0x010a
        /*046a*/ 	.byte	0x05
	.zero		1


	//   ....[53]....
        /*046c*/ 	.word	0x00006380
        /*0470*/ 	.word	0x000000ff
        /*0474*/ 	.word	0x00000000
        /*0478*/ 	.short	0x0101
        /*047a*/ 	.byte	0x04
	.zero		1


	//   ....[54]....
        /*047c*/ 	.word	0x00006790
        /*0480*/ 	.word	0x000000ff
        /*0484*/ 	.word	0x000000b0
        /*0488*/ 	.short	0x010a
        /*048a*/ 	.byte	0x16
	.zero		1


	//   ....[55]....
        /*048c*/ 	.word	0x00006830
        /*0490*/ 	.word	0x000000ff
        /*0494*/ 	.word	0x00000000
        /*0498*/ 	.short	0x0101
        /*049a*/ 	.byte	0x2a
	.zero		1


	//   ....[56]....
        /*049c*/ 	.word	0x00006870
        /*04a0*/ 	.word	0x000000ff
        /*04a4*/ 	.word	0x000000d0
        /*04a8*/ 	.short	0x010a
        /*04aa*/ 	.byte	0x1b
	.zero		1


	//   ....[57]....
        /*04ac*/ 	.word	0x00006910
        /*04b0*/ 	.word	0x000000ff
        /*04b4*/ 	.word	0x00000000
        /*04b8*/ 	.short	0x010a
        /*04ba*/ 	.byte	0x04
	.zero		1


	//   ....[58]....
        /*04bc*/ 	.word	0x00006960
        /*04c0*/ 	.word	0x000000ff
        /*04c4*/ 	.word	0x00000000
        /*04c8*/ 	.short	0x010a
        /*04ca*/ 	.byte	0x14
	.zero		1


	//   ....[59]....
        /*04cc*/ 	.word	0x00006ab0
        /*04d0*/ 	.word	0x000000ff
        /*04d4*/ 	.word	0x00000000
        /*04d8*/ 	.short	0x010a
        /*04da*/ 	.byte	0x05
	.zero		1


	//   ....[60]....
        /*04dc*/ 	.word	0x00006f60
        /*04e0*/ 	.word	0x000000ff
        /*04e4*/ 	.word	0x00000000
        /*04e8*/ 	.short	0x010a
        /*04ea*/ 	.byte	0x04
	.zero		1


	//   ....[61]....
        /*04ec*/ 	.word	0x00007000
        /*04f0*/ 	.word	0x00000002
        /*04f4*/ 	.word	0x00000000
        /*04f8*/ 	.short	0x010a
        /*04fa*/ 	.byte	0xff
	.zero		1


	//   ....[62]....
        /*04fc*/ 	.word	0x00007040
        /*0500*/ 	.word	0x00000002
        /*0504*/ 	.word	0x00000000
        /*0508*/ 	.short	0x010a
        /*050a*/ 	.byte	0xff
	.zero		1


	//   ....[63]....
        /*050c*/ 	.word	0x000070b0
        /*0510*/ 	.word	0x000000ff
        /*0514*/ 	.word	0x00000000
        /*0518*/ 	.short	0x0101
        /*051a*/ 	.byte	0x04
	.zero		1


	//   ....[64]....
        /*051c*/ 	.word	0x000070f0
        /*0520*/ 	.word	0x000000ff
        /*0524*/ 	.word	0x000000e0
        /*0528*/ 	.short	0x010a
        /*052a*/ 	.byte	0x16
	.zero		1


	//   ....[65]....
        /*052c*/ 	.word	0x00007160
        /*0530*/ 	.word	0x000000ff
        /*0534*/ 	.word	0x00000000
        /*0538*/ 	.short	0x0101
        /*053a*/ 	.byte	0x04
	.zero		1


	//   ....[66]....
        /*053c*/ 	.word	0x000076c0
        /*0540*/ 	.word	0x000000ff
        /*0544*/ 	.word	0x000000b0
        /*0548*/ 	.short	0x010a
        /*054a*/ 	.byte	0x2a
	.zero		1


	//   ....[67]....
        /*054c*/ 	.word	0x00007760
        /*0550*/ 	.word	0x000000ff
        /*0554*/ 	.word	0x00000000
        /*0558*/ 	.short	0x0101
        /*055a*/ 	.byte	0x32
	.zero		1


	//   ....[68]....
        /*055c*/ 	.word	0x00007cb0
        /*0560*/ 	.word	0x000000ff
        /*0564*/ 	.word	0x000000a8
        /*0568*/ 	.short	0x010a
        /*056a*/ 	.byte	0x2a
	.zero		1


	//   ....[69]....
        /*056c*/ 	.word	0x00007e50
        /*0570*/ 	.word	0x000000ff
        /*0574*/ 	.word	0x00000080
        /*0578*/ 	.short	0x010a
        /*057a*/ 	.byte	0x2a
	.zero		1


	//   ....[70]....
        /*057c*/ 	.word	0x00008190
        /*0580*/ 	.word	0x000000ff
        /*0584*/ 	.word	0x00000060
        /*0588*/ 	.short	0x010b
        /*058a*/ 	.byte	0x2a
	.zero		1


	//   ....[71]....
        /*058c*/ 	.word	0x000081a0
        /*0590*/ 	.word	0x000000ff
        /*0594*/ 	.word	0x00000000
        /*0598*/ 	.short	0x0101
        /*059a*/ 	.byte	0x42
	.zero		1


	//   ....[72]....
        /*059c*/ 	.word	0x000081c0
        /*05a0*/ 	.word	0x000000ff
        /*05a4*/ 	.word	0x00000088
        /*05a8*/ 	.short	0x010a
        /*05aa*/ 	.byte	0x2a
	.zero		1


	//   ....[73]....
        /*05ac*/ 	.word	0x00008390
        /*05b0*/ 	.word	0x000000ff
        /*05b4*/ 	.word	0x00000068
        /*05b8*/ 	.short	0x010b
        /*05ba*/ 	.byte	0x2a
	.zero		1


	//   ....[74]....
        /*05bc*/ 	.word	0x000083a0
        /*05c0*/ 	.word	0x000000ff
        /*05c4*/ 	.word	0x00000000
        /*05c8*/ 	.short	0x0101
        /*05ca*/ 	.byte	0x41
	.zero		1


	//   ....[75]....
        /*05cc*/ 	.word	0x000083c0
        /*05d0*/ 	.word	0x000000ff
        /*05d4*/ 	.word	0x00000090
        /*05d8*/ 	.short	0x010a
        /*05da*/ 	.byte	0x2a
	.zero		1


	//   ....[76]....
        /*05dc*/ 	.word	0x000085b0
        /*05e0*/ 	.word	0x000000ff
        /*05e4*/ 	.word	0x00000070
        /*05e8*/ 	.short	0x010b
        /*05ea*/ 	.byte	0x2a
	.zero		1


	//   ....[77]....
        /*05ec*/ 	.word	0x000085c0
        /*05f0*/ 	.word	0x000000ff
        /*05f4*/ 	.word	0x00000000
        /*05f8*/ 	.short	0x0101
        /*05fa*/ 	.byte	0x40
	.zero		1


	//   ....[78]....
        /*05fc*/ 	.word	0x000085d0
        /*0600*/ 	.word	0x000000ff
        /*0604*/ 	.word	0x00000098
        /*0608*/ 	.short	0x010a
        /*060a*/ 	.byte	0x2a
	.zero		1


	//   ....[79]....
        /*060c*/ 	.word	0x00008810
        /*0610*/ 	.word	0x000000ff
        /*0614*/ 	.word	0x00000078
        /*0618*/ 	.short	0x010b
        /*061a*/ 	.byte	0x2a
	.zero		1


	//   ....[80]....
        /*061c*/ 	.word	0x00008820
        /*0620*/ 	.word	0x000000ff
        /*0624*/ 	.word	0x00000000
        /*0628*/ 	.short	0x0101
        /*062a*/ 	.byte	0x33
	.zero		1


	//   ....[81]....
        /*062c*/ 	.word	0x00008860
        /*0630*/ 	.word	0x000000ff
        /*0634*/ 	.word	0x00000080
        /*0638*/ 	.short	0x010a
        /*063a*/ 	.byte	0x2a
	.zero		1


	//   ....[82]....
        /*063c*/ 	.word	0x00008880
        /*0640*/ 	.word	0x000000ff
        /*0644*/ 	.word	0x00000088
        /*0648*/ 	.short	0x010a
        /*064a*/ 	.byte	0x2a
	.zero		1


	//   ....[83]....
        /*064c*/ 	.word	0x000088a0
        /*0650*/ 	.word	0x000000ff
        /*0654*/ 	.word	0x00000090
        /*0658*/ 	.short	0x010a
        /*065a*/ 	.byte	0x2a
	.zero		1


	//   ....[84]....
        /*065c*/ 	.word	0x000088e0
        /*0660*/ 	.word	0x00000000
        /*0664*/ 	.word	0x00000098
        /*0668*/ 	.short	0x010a
        /*066a*/ 	.byte	0xff
	.zero		1


	//   ....[85]....
        /*066c*/ 	.word	0x00008c90
        /*0670*/ 	.word	0x000000ff
        /*0674*/ 	.word	0x000000b0
        /*0678*/ 	.short	0x010a
        /*067a*/ 	.byte	0x2c
	.zero		1


	//   ....[86]....
        /*067c*/ 	.word	0x00008d60
        /*0680*/ 	.word	0x000000ff
        /*0684*/ 	.word	0x00000000
        /*0688*/ 	.short	0x0101
        /*068a*/ 	.byte	0x04
	.zero		1


	//   ....[87]....
        /*068c*/ 	.word	0x000099b0
        /*0690*/ 	.word	0x000000ff
        /*0694*/ 	.word	0x00000060
        /*0698*/ 	.short	0x010a
        /*069a*/ 	.byte	0x2c
	.zero		1


	//   ....[88]....
        /*069c*/ 	.word	0x00009a50
        /*06a0*/ 	.word	0x00000057
        /*06a4*/ 	.word	0x000000c0
        /*06a8*/ 	.short	0x010a
        /*06aa*/ 	.byte	0xff
	.zero		1


	//   ....[89]....
        /*06ac*/ 	.word	0x00009c70
        /*06b0*/ 	.word	0x000000ff
        /*06b4*/ 	.word	0x00000060
        /*06b8*/ 	.short	0x010a
        /*06ba*/ 	.byte	0x2c
	.zero		1


	//   ....[90]....
        /*06bc*/ 	.word	0x00009d60
        /*06c0*/ 	.word	0x00000057
        /*06c4*/ 	.word	0x000000c0
        /*06c8*/ 	.short	0x010a
        /*06ca*/ 	.byte	0xff
	.zero		1


	//   ....[91]....
        /*06cc*/ 	.word	0x0000a5c0
        /*06d0*/ 	.word	0x00000000
        /*06d4*/ 	.word	0x00000000
        /*06d8*/ 	.short	0x0101
        /*06da*/ 	.byte	0xff
	.zero		1


	//   ....[92]....
        /*06dc*/ 	.word	0x0000a5d0
        /*06e0*/ 	.word	0x00000003
        /*06e4*/ 	.word	0x00000060
        /*06e8*/ 	.short	0x010a
        /*06ea*/ 	.byte	0xff
	.zero		1


	//   ....[93]....
        /*06ec*/ 	.word	0x0000a6b0
        /*06f0*/ 	.word	0x00000003
        /*06f4*/ 	.word	0x00000060
        /*06f8*/ 	.short	0x010a
        /*06fa*/ 	.byte	0xff
	.zero		1


	//   ....[94]....
        /*06fc*/ 	.word	0x0000af80
        /*0700*/ 	.word	0x0000005c
        /*0704*/ 	.word	0x00000000
        /*0708*/ 	.short	0x0101
        /*070a*/ 	.byte	0xff
	.zero		1


	//   ....[95]....
        /*070c*/ 	.word	0x0000afa0
        /*0710*/ 	.word	0x00000028
        /*0714*/ 	.word	0x00000060
        /*0718*/ 	.short	0x010a
        /*071a*/ 	.byte	0xff
	.zero		1


	//   ....[96]....
        /*071c*/ 	.word	0x0000b070
        /*0720*/ 	.word	0x00000028
        /*0724*/ 	.word	0x00000060
        /*0728*/ 	.short	0x010a
        /*072a*/ 	.byte	0xff
	.zero		1


	//   ....[97]....
        /*072c*/ 	.word	0x0000b930
        /*0730*/ 	.word	0x0000005c
        /*0734*/ 	.word	0x00000000
        /*0738*/ 	.short	0x0101
        /*073a*/ 	.byte	0xff
	.zero		1


	//   ....[98]....
        /*073c*/ 	.word	0x0000b950
        /*0740*/ 	.word	0x0000005d
        /*0744*/ 	.word	0x00000060
        /*0748*/ 	.short	0x010a
        /*074a*/ 	.byte	0xff
	.zero		1


	//   ....[99]....
        /*074c*/ 	.word	0x0000ba20
        /*0750*/ 	.word	0x0000005d
        /*0754*/ 	.word	0x00000060
        /*0758*/ 	.short	0x010a
        /*075a*/ 	.byte	0xff
	.zero		1


	//   ....[100]....
        /*075c*/ 	.word	0x0000bd30
        /*0760*/ 	.word	0x00000057
        /*0764*/ 	.word	0x00000000
        /*0768*/ 	.short	0x0101
        /*076a*/ 	.byte	0xff
	.zero		1


	//   ....[101]....
        /*076c*/ 	.word	0x0000c330
        /*0770*/ 	.word	0x00000002
        /*0774*/ 	.word	0x00000000
        /*0778*/ 	.short	0x0101
        /*077a*/ 	.byte	0xff
	.zero		1


	//   ....[102]....
        /*077c*/ 	.word	0x0000c5b0
        /*0780*/ 	.word	0x000000ff
        /*0784*/ 	.word	0x00000000
        /*0788*/ 	.short	0x0101
        /*078a*/ 	.byte	0x04
	.zero		1


	//   ....[103]....
        /*078c*/ 	.word	0x0000c5e0
        /*0790*/ 	.word	0x00000002
        /*0794*/ 	.word	0x00000030
        /*0798*/ 	.short	0x010a
        /*079a*/ 	.byte	0xff
	.zero		1


	//   ....[104]....
        /*079c*/ 	.word	0x0000c640
        /*07a0*/ 	.word	0x0000001c
        /*07a4*/ 	.word	0x00000030
        /*07a8*/ 	.short	0x010a
        /*07aa*/ 	.byte	0xff
	.zero		1


	//   ....[105]....
        /*07ac*/ 	.word	0x0000c6a0
        /*07b0*/ 	.word	0x00000002
        /*07b4*/ 	.word	0x000000b0
        /*07b8*/ 	.short	0x010a
        /*07ba*/ 	.byte	0xff
	.zero		1


	//   ....[106]....
        /*07bc*/ 	.word	0x0000c700
        /*07c0*/ 	.word	0x00000000
        /*07c4*/ 	.word	0x00000000
        /*07c8*/ 	.short	0x010a
        /*07ca*/ 	.byte	0xff
	.zero		1


	//   ....[107]....
        /*07cc*/ 	.word	0x0000c760
        /*07d0*/ 	.word	0x00000000
        /*07d4*/ 	.word	0x00000000
        /*07d8*/ 	.short	0x010a
        /*07da*/ 	.byte	0xff
	.zero		1


	//   ....[108]....
        /*07dc*/ 	.word	0x0000c7c0
        /*07e0*/ 	.word	0x00000000
        /*07e4*/ 	.word	0x00000000
        /*07e8*/ 	.short	0x010a
        /*07ea*/ 	.byte	0xff
	.zero		1


	//   ....[109]....
        /*07ec*/ 	.word	0x0000c820
        /*07f0*/ 	.word	0x00000000
        /*07f4*/ 	.word	0x00000000
        /*07f8*/ 	.short	0x010a
        /*07fa*/ 	.byte	0xff
	.zero		1


	//   ....[110]....
        /*07fc*/ 	.word	0x0000c880
        /*0800*/ 	.word	0x00000000
        /*0804*/ 	.word	0x00000000
        /*0808*/ 	.short	0x010a
        /*080a*/ 	.byte	0xff
	.zero		1


	//   ....[111]....
        /*080c*/ 	.word	0x0000c8e0
        /*0810*/ 	.word	0x00000004
        /*0814*/ 	.word	0x000000b8
        /*0818*/ 	.short	0x010a
        /*081a*/ 	.byte	0xff
	.zero		1


	//   ....[112]....
        /*081c*/ 	.word	0x0000c940
        /*0820*/ 	.word	0x00000004
        /*0824*/ 	.word	0x000000b0
        /*0828*/ 	.short	0x010a
        /*082a*/ 	.byte	0xff
	.zero		1


	//   ....[113]....
        /*082c*/ 	.word	0x0000c9a0
        /*0830*/ 	.word	0x00000000
        /*0834*/ 	.word	0x00000008
        /*0838*/ 	.short	0x010a
        /*083a*/ 	.byte	0xff
	.zero		1


	//   ....[114]....
        /*083c*/ 	.word	0x0000ca90
        /*0840*/ 	.word	0x00000000
        /*0844*/ 	.word	0x00000008
        /*0848*/ 	.short	0x010a
        /*084a*/ 	.byte	0xff
	.zero		1


	//   ....[115]....
        /*084c*/ 	.word	0x0000caf0
        /*0850*/ 	.word	0x00000004
        /*0854*/ 	.word	0x000000b0
        /*0858*/ 	.short	0x010a
        /*085a*/ 	.byte	0xff
	.zero		1


	//   ....[116]....
        /*085c*/ 	.word	0x0000cb50
        /*0860*/ 	.word	0x00000004
        /*0864*/ 	.word	0x000000d0
        /*0868*/ 	.short	0x010a
        /*086a*/ 	.byte	0xff
	.zero		1


	//   ....[117]....
        /*086c*/ 	.word	0x0000cbb0
        /*0870*/ 	.word	0x00000004
        /*0874*/ 	.word	0x00000000
        /*0878*/ 	.short	0x010a
        /*087a*/ 	.byte	0xff
	.zero		1


	//   ....[118]....
        /*087c*/ 	.word	0x0000cc10
        /*0880*/ 	.word	0x00000002
        /*0884*/ 	.word	0x00000000
        /*0888*/ 	.short	0x010a
        /*088a*/ 	.byte	0xff
	.zero		1


	//   ....[119]....
        /*088c*/ 	.word	0x0000cc70
        /*0890*/ 	.word	0x00000002
        /*0894*/ 	.word	0x000000e0
        /*0898*/ 	.short	0x010a
        /*089a*/ 	.byte	0xff
	.zero		1


	//   ....[120]....
        /*089c*/ 	.word	0x0000ccd0
        /*08a0*/ 	.word	0x00000000
        /*08a4*/ 	.word	0x000000b0
        /*08a8*/ 	.short	0x010a
        /*08aa*/ 	.byte	0xff
	.zero		1


	//   ....[121]....
        /*08ac*/ 	.word	0x0000cd30
        /*08b0*/ 	.word	0x00000000
        /*08b4*/ 	.word	0x000000a8
        /*08b8*/ 	.short	0x010a
        /*08ba*/ 	.byte	0xff
	.zero		1


	//   ....[122]....
        /*08bc*/ 	.word	0x0000cd90
        /*08c0*/ 	.word	0x00000002
        /*08c4*/ 	.word	0x00000080
        /*08c8*/ 	.short	0x010a
        /*08ca*/ 	.byte	0xff
	.zero		1


	//   ....[123]....
        /*08cc*/ 	.word	0x0000cdf0
        /*08d0*/ 	.word	0x00000002
        /*08d4*/ 	.word	0x00000088
        /*08d8*/ 	.short	0x010a
        /*08da*/ 	.byte	0xff
	.zero		1


	//   ....[124]....
        /*08dc*/ 	.word	0x0000ce50
        /*08e0*/ 	.word	0x00000002
        /*08e4*/ 	.word	0x00000090
        /*08e8*/ 	.short	0x010a
        /*08ea*/ 	.byte	0xff
	.zero		1


	//   ....[125]....
        /*08ec*/ 	.word	0x0000ceb0
        /*08f0*/ 	.word	0x00000000
        /*08f4*/ 	.word	0x00000098
        /*08f8*/ 	.short	0x010a
        /*08fa*/ 	.byte	0xff
	.zero		1


	//   ....[126]....
        /*08fc*/ 	.word	0x0000cf10
        /*0900*/ 	.word	0x00000000
        /*0904*/ 	.word	0x00000080
        /*0908*/ 	.short	0x010a
        /*090a*/ 	.byte	0xff
	.zero		1


	//   ....[127]....
        /*090c*/ 	.word	0x0000cf70
        /*0910*/ 	.word	0x00000000
        /*0914*/ 	.word	0x00000088
        /*0918*/ 	.short	0x010a
        /*091a*/ 	.byte	0xff
	.zero		1


	//   ....[128]....
        /*091c*/ 	.word	0x0000cfd0
        /*0920*/ 	.word	0x00000000
        /*0924*/ 	.word	0x00000090
        /*0928*/ 	.short	0x010a
        /*092a*/ 	.byte	0xff
	.zero		1


	//   ....[129]....
        /*092c*/ 	.word	0x0000d030
        /*0930*/ 	.word	0x00000000
        /*0934*/ 	.word	0x000000b0
        /*0938*/ 	.short	0x010a
        /*093a*/ 	.byte	0xff
	.zero		1


	//   ....[130]....
        /*093c*/ 	.word	0x0000d090
        /*0940*/ 	.word	0x00000002
        /*0944*/ 	.word	0x00000060
        /*0948*/ 	.short	0x010a
        /*094a*/ 	.byte	0xff
	.zero		1


	//   ....[131]....
        /*094c*/ 	.word	0x0000d0e0
        /*0950*/ 	.word	0x00000057
        /*0954*/ 	.word	0x000000c0
        /*0958*/ 	.short	0x010a
        /*095a*/ 	.byte	0xff
	.zero		1


	//   ....[132]....
        /*095c*/ 	.word	0x0000d130
        /*0960*/ 	.word	0x00000003
        /*0964*/ 	.word	0x00000060
        /*0968*/ 	.short	0x010a
        /*096a*/ 	.byte	0xff
	.zero		1


	//   ....[133]....
        /*096c*/ 	.word	0x0000d180
        /*0970*/ 	.word	0x00000028
        /*0974*/ 	.word	0x00000060
        /*0978*/ 	.short	0x010a
        /*097a*/ 	.byte	0xff
	.zero		1


	//   ....[134]....
        /*097c*/ 	.word	0x0000d1d0
        /*0980*/ 	.word	0x0000005d
        /*0984*/ 	.word	0x00000060
        /*0988*/ 	.short	0x010a
        /*098a*/ 	.byte	0xff
	.zero		1


	//----- nvinfo : EIATTR_NUM_MBARRIERS
	.align		4
.L_47:
        /*098c*/ 	.byte	0x03, 0x38
        /*098e*/ 	.short	0x001d


	//----- nvinfo : EIATTR_EXIT_INSTR_OFFSETS
	.align		4
        /*0990*/ 	.byte	0x04, 0x1c
        /*0992*/ 	.short	(.L_49 - .L_48)


	//   ....[0]....
.L_48:
        /*0994*/ 	.word	0x00005bc0


	//   ....[1]....
        /*0998*/ 	.word	0x00005e70


	//   ....[2]....
        /*099c*/ 	.word	0x00005ed0


	//   ....[3]....
        /*09a0*/ 	.word	0x00007380


	//   ....[4]....
        /*09a4*/ 	.word	0x00008910


	//   ....[5]....
        /*09a8*/ 	.word	0x00008950


	//   ....[6]....
        /*09ac*/ 	.word	0x0000c490


	//   ....[7]....
        /*09b0*/ 	.word	0x0000c510


	//   ....[8]....
        /*09b4*/ 	.word	0x0000c540


	//   ....[9]....
        /*09b8*/ 	.word	0x0000c5c0


	//----- nvinfo : EIATTR_MAX_THREADS
	.align		4
.L_49:
        /*09bc*/ 	.byte	0x04, 0x05
        /*09be*/ 	.short	(.L_51 - .L_50)
.L_50:
        /*09c0*/ 	.word	0x00000100
        /*09c4*/ 	.word	0x00000001
        /*09c8*/ 	.word	0x00000001


	//----- nvinfo : EIATTR_CRS_STACK_SIZE
	.align		4
.L_51:
        /*09cc*/ 	.byte	0x04, 0x1e
        /*09ce*/ 	.short	(.L_53 - .L_52)
.L_52:
        /*09d0*/ 	.word	0x00000000


	//----- nvinfo : EIATTR_CBANK_PARAM_SIZE
	.align		4
.L_53:
        /*09d4*/ 	.byte	0x03, 0x19
        /*09d6*/ 	.short	0x0900


	//----- nvinfo : EIATTR_PARAM_CBANK
	.align		4
        /*09d8*/ 	.byte	0x04, 0x0a
        /*09da*/ 	.short	(.L_55 - .L_54)
	.align		4
.L_54:
        /*09dc*/ 	.word	index@(.nv.constant0._ZN7cutlass13device_kernelINS_4conv6kernel13ConvUniversalINS1_16ConvProblemShapeILNS1_8OperatorE1ELi3EEENS1_10collective14CollectiveConvINS1_47MainloopSm100TmaUmmaWarpSpecializedImplicitGemmILS5_1ELi6ELi3ELi1ELi2EN4cute5tupleIJNSA_1CILi2EEENSC_ILi1EEESE_EEEEENSB_IJNSC_ILi128EEESH_NSB_IJNSC_ILi64EEEEEEEEENS_10tfloat32_tESL_NSA_8TiledMMAINSA_8MMA_AtomIJNSA_23SM100_MMA_TF32_2x1SM_SSISL_SL_fLi128ELi128ELNSA_4UMMA5MajorE0ELSQ_1ELNSP_7ScaleInE0ELSR_0EEEEEENSA_6LayoutINSB_IJSE_SE_SE_EEENSB_IJNSC_ILi0EEESW_SW_EEEEENSB_IJNSA_10UnderscoreESZ_SZ_EEEEENS7_6detail27Sm100ImplicitGemmTileTraitsINSA_25SM100_TMA_2SM_LOAD_IM2COLENSA_14ComposedLayoutINSA_7SwizzleILi3ELi4ELi3EEENSA_18smem_ptr_flag_bitsILi32EEENSU_INSB_IJNSC_ILi8EEENSC_ILi32EEEEEENSB_IJS1B_SE_EEEEEEEvEENS13_INSA_18SM100_TMA_2SM_LOADENS15_INS16_ILi2ELi5ELi2EEES19_NSU_INSB_IJS1B_NSC_ILi4EEEEEENSB_IJSE_S1B_EEEEEEEvEEEENS_8epilogue10collective18CollectiveEpilogueINS1Q_23Sm100TmaWarpSpecializedILi4ELi2ELi16ELb1ELb0EEEJNSB_IJSI_SH_SJ_EEENSB_IJNSU_ISI_SE_EENSU_INSB_IJNSC_ILi16EEESD_EEENSB_IJSE_SI_EEEEEEEESL_NSB_IJNSB_IJllllEEESE_SW_EEESL_S23_NS1Q_6fusion15FusionCallbacksIS1U_NS24_17LinearCombinationISL_fSL_fLNS_15FloatRoundStyleE2EEES1V_S21_JEEENSA_5SM1004TMEM4LOAD26SM100_TMEM_LOAD_32dp32b16xENSA_20SM90_TMA_LOAD_IM2COLENS15_INS16_ILi2ELi4ELi3EEES19_NSU_INSB_IJS1A_S1X_EEENSB_IJS1X_SE_EEEEEEENSA_39AutoVectorizingCopyWithAssumedAlignmentILi128EEENSA_21SM90_TMA_STORE_IM2COLES2J_S2L_S2L_EEEvvEEEEvNT_6ParamsE)
        /*09e0*/ 	.short	0x0380
        /*09e2*/ 	.short	0x0900


	//----- nvinfo : EIATTR_SW_WAR
	.align		4
.L_55:
        /*09e4*/ 	.byte	0x04, 0x36
        /*09e6*/ 	.short	(.L_57 - .L_56)
.L_56:
        /*09e8*/ 	.word	0x00000008
.L_57:


//--------------------- .nv.callgraph             --------------------------
	.section	.nv.callgraph,"",@"SHT_CUDA_CALLGRAPH"
	.align	4
	.sectionentsize	8
	.align		4
        /*0000*/ 	.word	0x00000000
	.align		4
        /*0004*/ 	.word	0xffffffff
	.align		4
        /*0008*/ 	.word	index@(_ZN7cutlass13device_kernelINS_4conv6kernel13ConvUniversalINS1_16ConvProblemShapeILNS1_8OperatorE1ELi3EEENS1_10collective14CollectiveConvINS1_47MainloopSm100TmaUmmaWarpSpecializedImplicitGemmILS5_1ELi6ELi3ELi1ELi2EN4cute5tupleIJNSA_1CILi2EEENSC_ILi1EEESE_EEEEENSB_IJNSC_ILi128EEESH_NSB_IJNSC_ILi64EEEEEEEEENS_10tfloat32_tESL_NSA_8TiledMMAINSA_8MMA_AtomIJNSA_23SM100_MMA_TF32_2x1SM_SSISL_SL_fLi128ELi128ELNSA_4UMMA5MajorE0ELSQ_1ELNSP_7ScaleInE0ELSR_0EEEEEENSA_6LayoutINSB_IJSE_SE_SE_EEENSB_IJNSC_ILi0EEESW_SW_EEEEENSB_IJNSA_10UnderscoreESZ_SZ_EEEEENS7_6detail27Sm100ImplicitGemmTileTraitsINSA_25SM100_TMA_2SM_LOAD_IM2COLENSA_14ComposedLayoutINSA_7SwizzleILi3ELi4ELi3EEENSA_18smem_ptr_flag_bitsILi32EEENSU_INSB_IJNSC_ILi8EEENSC_ILi32EEEEEENSB_IJS1B_SE_EEEEEEEvEENS13_INSA_18SM100_TMA_2SM_LOADENS15_INS16_ILi2ELi5ELi2EEES19_NSU_INSB_IJS1B_NSC_ILi4EEEEEENSB_IJSE_S1B_EEEEEEEvEEEENS_8epilogue10collective18CollectiveEpilogueINS1Q_23Sm100TmaWarpSpecializedILi4ELi2ELi16ELb1ELb0EEEJNSB_IJSI_SH_SJ_EEENSB_IJNSU_ISI_SE_EENSU_INSB_IJNSC_ILi16EEESD_EEENSB_IJSE_SI_EEEEEEEESL_NSB_IJNSB_IJllllEEESE_SW_EEESL_S23_NS1Q_6fusion15FusionCallbacksIS1U_NS24_17LinearCombinationISL_fSL_fLNS_15FloatRoundStyleE2EEES1V_S21_JEEENSA_5SM1004TMEM4LOAD26SM100_TMEM_LOAD_32dp32b16xENSA_20SM90_TMA_LOAD_IM2COLENS15_INS16_ILi2ELi4ELi3EEES19_NSU_INSB_IJS1A_S1X_EEENSB_IJS1X_SE_EEEEEEENSA_39AutoVectorizingCopyWithAssumedAlignmentILi128EEENSA_21SM90_TMA_STORE_IM2COLES2J_S2L_S2L_EEEvvEEEEvNT_6ParamsE)
	.align		4
        /*000c*/ 	.word	index@(__assertfail)
	.align		4
        /*0010*/ 	.word	0x00000000
	.align		4
        /*0014*/ 	.word	0xfffffffe
	.align		4
        /*0018*/ 	.word	0x00000000
	.align		4
        /*001c*/ 	.word	0xfffffffd
	.align		4
        /*0020*/ 	.word	0x00000000
	.align		4
        /*0024*/ 	.word	0xfffffffc


//--------------------- .nv.constant4             --------------------------
	.section	.nv.constant4,"a",@progbits
	.align	8
	.align		8
.nv.constant4:
        /*0000*/ 	.dword	__assertfail
	.align		8
        /*0008*/ 	.dword	__unnamed_1
	.align		8
        /*0010*/ 	.dword	__unnamed_2
	.align		8
        /*0018*/ 	.dword	_ZN39_INTERNAL_5c3ce646_4_k_cu_115f8add_43154cuda3std3__45__cpo5beginE
	.align		8
        /*0020*/ 	.dword	_ZN39_INTERNAL_5c3ce646_4_k_cu_115f8add_43154cuda3std3__45__cpo3endE
	.align		8
        /*0028*/ 	.dword	_ZN39_INTERNAL_5c3ce646_4_k_cu_115f8add_43154cuda3std3__45__cpo6cbeginE
	.align		8
        /*0030*/ 	.dword	_ZN39_INTERNAL_5c3ce646_4_k_cu_115f8add_43154cuda3std3__45__cpo4cendE
	.align		8
        /*0038*/ 	.dword	_ZN39_INTERNAL_5c3ce646_4_k_cu_115f8add_43154cuda3std3__441_GLOBAL__N__5c3ce646_4_k_cu_115f8add_43156ignoreE
	.align		8
        /*0040*/ 	.dword	_ZN39_INTERNAL_5c3ce646_4_k_cu_115f8add_43154cuda3std3__419piecewise_constructE
	.align		8
        /*0048*/ 	.dword	_ZN39_INTERNAL_5c3ce646_4_k_cu_115f8add_43154cuda3std3__48in_placeE
	.align		8
        /*0050*/ 	.dword	_ZN39_INTERNAL_5c3ce646_4_k_cu_115f8add_43154cuda3std6ranges3__45__cpo4swapE
	.align		8
        /*0058*/ 	.dword	_ZN39_INTERNAL_5c3ce646_4_k_cu_115f8add_43154cuda3std6ranges3__45__cpo9iter_moveE
	.align		8
        /*0060*/ 	.dword	_ZN39_INTERNAL_5c3ce646_4_k_cu_115f8add_43154cute7productE
	.align		8
        /*0068*/ 	.dword	_ZN39_INTERNAL_5c3ce646_4_k_cu_115f8add_43154cute1_E
	.align		8
        /*0070*/ 	.dword	$str$27
	.align		8
        /*0078*/ 	.dword	$str$28
	.align		8
        /*0080*/ 	.dword	$str$29
	.align		8
        /*0088*/ 	.dword	$str$30


//--------------------- .text._ZN7cutlass13device_kernelINS_4conv6kernel13ConvUniversalINS1_16ConvProblemShapeILNS1_8OperatorE1ELi3EEENS1_10collective14CollectiveConvINS1_47MainloopSm100TmaUmmaWarpSpecializedImplicitGemmILS5_1ELi6ELi3ELi1ELi2EN4cute5tupleIJNSA_1CILi2EEENSC_ILi1EEESE_EEEEENSB_IJNSC_ILi128EEESH_NSB_IJNSC_ILi64EEEEEEEEENS_10tfloat32_tESL_NSA_8TiledMMAINSA_8MMA_AtomIJNSA_23SM100_MMA_TF32_2x1SM_SSISL_SL_fLi128ELi128ELNSA_4UMMA5MajorE0ELSQ_1ELNSP_7ScaleInE0ELSR_0EEEEEENSA_6LayoutINSB_IJSE_SE_SE_EEENSB_IJNSC_ILi0EEESW_SW_EEEEENSB_IJNSA_10UnderscoreESZ_SZ_EEEEENS7_6detail27Sm100ImplicitGemmTileTraitsINSA_25SM100_TMA_2SM_LOAD_IM2COLENSA_14ComposedLayoutINSA_7SwizzleILi3ELi4ELi3EEENSA_18smem_ptr_flag_bitsILi32EEENSU_INSB_IJNSC_ILi8EEENSC_ILi32EEEEEENSB_IJS1B_SE_EEEEEEEvEENS13_INSA_18SM100_TMA_2SM_LOADENS15_INS16_ILi2ELi5ELi2EEES19_NSU_INSB_IJS1B_NSC_ILi4EEEEEENSB_IJSE_S1B_EEEEEEEvEEEENS_8epilogue10collective18CollectiveEpilogueINS1Q_23Sm100TmaWarpSpecializedILi4ELi2ELi16ELb1ELb0EEEJNSB_IJSI_SH_SJ_EEENSB_IJNSU_ISI_SE_EENSU_INSB_IJNSC_ILi16EEESD_EEENSB_IJSE_SI_EEEEEEEESL_NSB_IJNSB_IJllllEEESE_SW_EEESL_S23_NS1Q_6fusion15FusionCallbacksIS1U_NS24_17LinearCombinationISL_fSL_fLNS_15FloatRoundStyleE2EEES1V_S21_JEEENSA_5SM1004TMEM4LOAD26SM100_TMEM_LOAD_32dp32b16xENSA_20SM90_TMA_LOAD_IM2COLENS15_INS16_ILi2ELi4ELi3EEES19_NSU_INSB_IJS1A_S1X_EEENSB_IJS1X_SE_EEEEEEENSA_39AutoVectorizingCopyWithAssumedAlignmentILi128EEENSA_21SM90_TMA_STORE_IM2COLES2J_S2L_S2L_EEEvvEEEEvNT_6ParamsE --------------------------
	.section	.text._ZN7cutlass13device_kernelINS_4conv6kernel13ConvUniversalINS1_16ConvProblemShapeILNS1_8OperatorE1ELi3EEENS1_10collective14CollectiveConvINS1_47MainloopSm100TmaUmmaWarpSpecializedImplicitGemmILS5_1ELi6ELi3ELi1ELi2EN4cute5tupleIJNSA_1CILi2EEENSC_ILi1EEESE_EEEEENSB_IJNSC_ILi128EEESH_NSB_IJNSC_ILi64EEEEEEEEENS_10tfloat32_tESL_NSA_8TiledMMAINSA_8MMA_AtomIJNSA_23SM100_MMA_TF32_2x1SM_SSISL_SL_fLi128ELi128ELNSA_4UMMA5MajorE0ELSQ_1ELNSP_7ScaleInE0ELSR_0EEEEEENSA_6LayoutINSB_IJSE_SE_SE_EEENSB_IJNSC_ILi0EEESW_SW_EEEEENSB_IJNSA_10UnderscoreESZ_SZ_EEEEENS7_6detail27Sm100ImplicitGemmTileTraitsINSA_25SM100_TMA_2SM_LOAD_IM2COLENSA_14ComposedLayoutINSA_7SwizzleILi3ELi4ELi3EEENSA_18smem_ptr_flag_bitsILi32EEENSU_INSB_IJNSC_ILi8EEENSC_ILi32EEEEEENSB_IJS1B_SE_EEEEEEEvEENS13_INSA_18SM100_TMA_2SM_LOADENS15_INS16_ILi2ELi5ELi2EEES19_NSU_INSB_IJS1B_NSC_ILi4EEEEEENSB_IJSE_S1B_EEEEEEEvEEEENS_8epilogue10collective18CollectiveEpilogueINS1Q_23Sm100TmaWarpSpecializedILi4ELi2ELi16ELb1ELb0EEEJNSB_IJSI_SH_SJ_EEENSB_IJNSU_ISI_SE_EENSU_INSB_IJNSC_ILi16EEESD_EEENSB_IJSE_SI_EEEEEEEESL_NSB_IJNSB_IJllllEEESE_SW_EEESL_S23_NS1Q_6fusion15FusionCallbacksIS1U_NS24_17LinearCombinationISL_fSL_fLNS_15FloatRoundStyleE2EEES1V_S21_JEEENSA_5SM1004TMEM4LOAD26SM100_TMEM_LOAD_32dp32b16xENSA_20SM90_TMA_LOAD_IM2COLENS15_INS16_ILi2ELi4ELi3EEES19_NSU_INSB_IJS1A_S1X_EEENSB_IJS1X_SE_EEEEEEENSA_39AutoVectorizingCopyWithAssumedAlignmentILi128EEENSA_21SM90_TMA_STORE_IM2COLES2J_S2L_S2L_EEEvvEEEEvNT_6ParamsE,"ax",@progbits
	.align	128
.text._ZN7cutlass13device_kernelINS_4conv6kernel13ConvUniversalINS1_16ConvProblemShapeILNS1_8OperatorE1ELi3EEENS1_10collective14CollectiveConvINS1_47MainloopSm100TmaUmmaWarpSpecializedImplicitGemmILS5_1ELi6ELi3ELi1ELi2EN4cute5tupleIJNSA_1CILi2EEENSC_ILi1EEESE_EEEEENSB_IJNSC_ILi128EEESH_NSB_IJNSC_ILi64EEEEEEEEENS_10tfloat32_tESL_NSA_8TiledMMAINSA_8MMA_AtomIJNSA_23SM100_MMA_TF32_2x1SM_SSISL_SL_fLi128ELi128ELNSA_4UMMA5MajorE0ELSQ_1ELNSP_7ScaleInE0ELSR_0EEEEEENSA_6LayoutINSB_IJSE_SE_SE_EEENSB_IJNSC_ILi0EEESW_SW_EEEEENSB_IJNSA_10UnderscoreESZ_SZ_EEEEENS7_6detail27Sm100ImplicitGemmTileTraitsINSA_25SM100_TMA_2SM_LOAD_IM2COLENSA_14ComposedLayoutINSA_7SwizzleILi3ELi4ELi3EEENSA_18smem_ptr_flag_bitsILi32EEENSU_INSB_IJNSC_ILi8EEENSC_ILi32EEEEEENSB_IJS1B_SE_EEEEEEEvEENS13_INSA_18SM100_TMA_2SM_LOADENS15_INS16_ILi2ELi5ELi2EEES19_NSU_INSB_IJS1B_NSC_ILi4EEEEEENSB_IJSE_S1B_EEEEEEEvEEEENS_8epilogue10collective18CollectiveEpilogueINS1Q_23Sm100TmaWarpSpecializedILi4ELi2ELi16ELb1ELb0EEEJNSB_IJSI_SH_SJ_EEENSB_IJNSU_ISI_SE_EENSU_INSB_IJNSC_ILi16EEESD_EEENSB_IJSE_SI_EEEEEEEESL_NSB_IJNSB_IJllllEEESE_SW_EEESL_S23_NS1Q_6fusion15FusionCallbacksIS1U_NS24_17LinearCombinationISL_fSL_fLNS_15FloatRoundStyleE2EEES1V_S21_JEEENSA_5SM1004TMEM4LOAD26SM100_TMEM_LOAD_32dp32b16xENSA_20SM90_TMA_LOAD_IM2COLENS15_INS16_ILi2ELi4ELi3EEES19_NSU_INSB_IJS1A_S1X_EEENSB_IJS1X_SE_EEEEEEENSA_39AutoVectorizingCopyWithAssumedAlignmentILi128EEENSA_21SM90_TMA_STORE_IM2COLES2J_S2L_S2L_EEEvvEEEEvNT_6ParamsE:
        .type           _ZN7cutlass13device_kernelINS_4conv6kernel13ConvUniversalINS1_16ConvProblemShapeILNS1_8OperatorE1ELi3EEENS1_10collective14CollectiveConvINS1_47MainloopSm100TmaUmmaWarpSpecializedImplicitGemmILS5_1ELi6ELi3ELi1ELi2EN4cute5tupleIJNSA_1CILi2EEENSC_ILi1EEESE_EEEEENSB_IJNSC_ILi128EEESH_NSB_IJNSC_ILi64EEEEEEEEENS_10tfloat32_tESL_NSA_8TiledMMAINSA_8MMA_AtomIJNSA_23SM100_MMA_TF32_2x1SM_SSISL_SL_fLi128ELi128ELNSA_4UMMA5MajorE0ELSQ_1ELNSP_7ScaleInE0ELSR_0EEEEEENSA_6LayoutINSB_IJSE_SE_SE_EEENSB_IJNSC_ILi0EEESW_SW_EEEEENSB_IJNSA_10UnderscoreESZ_SZ_EEEEENS7_6detail27Sm100ImplicitGemmTileTraitsINSA_25SM100_TMA_2SM_LOAD_IM2COLENSA_14ComposedLayoutINSA_7SwizzleILi3ELi4ELi3EEENSA_18smem_ptr_flag_bitsILi32EEENSU_INSB_IJNSC_ILi8EEENSC_ILi32EEEEEENSB_IJS1B_SE_EEEEEEEvEENS13_INSA_18SM100_TMA_2SM_LOADENS15_INS16_ILi2ELi5ELi2EEES19_NSU_INSB_IJS1B_NSC_ILi4EEEEEENSB_IJSE_S1B_EEEEEEEvEEEENS_8epilogue10collective18CollectiveEpilogueINS1Q_23Sm100TmaWarpSpecializedILi4ELi2ELi16ELb1ELb0EEEJNSB_IJSI_SH_SJ_EEENSB_IJNSU_ISI_SE_EENSU_INSB_IJNSC_ILi16EEESD_EEENSB_IJSE_SI_EEEEEEEESL_NSB_IJNSB_IJllllEEESE_SW_EEESL_S23_NS1Q_6fusion15FusionCallbacksIS1U_NS24_17LinearCombinationISL_fSL_fLNS_15FloatRoundStyleE2EEES1V_S21_JEEENSA_5SM1004TMEM4LOAD26SM100_TMEM_LOAD_32dp32b16xENSA_20SM90_TMA_LOAD_IM2COLENS15_INS16_ILi2ELi4ELi3EEES19_NSU_INSB_IJS1A_S1X_EEENSB_IJS1X_SE_EEEEEEENSA_39AutoVectorizingCopyWithAssumedAlignmentILi128EEENSA_21SM90_TMA_STORE_IM2COLES2J_S2L_S2L_EEEvvEEEEvNT_6ParamsE,@function
        .size           _ZN7cutlass13device_kernelINS_4conv6kernel13ConvUniversalINS1_16ConvProblemShapeILNS1_8OperatorE1ELi3EEENS1_10collective14CollectiveConvINS1_47MainloopSm100TmaUmmaWarpSpecializedImplicitGemmILS5_1ELi6ELi3ELi1ELi2EN4cute5tupleIJNSA_1CILi2EEENSC_ILi1EEESE_EEEEENSB_IJNSC_ILi128EEESH_NSB_IJNSC_ILi64EEEEEEEEENS_10tfloat32_tESL_NSA_8TiledMMAINSA_8MMA_AtomIJNSA_23SM100_MMA_TF32_2x1SM_SSISL_SL_fLi128ELi128ELNSA_4UMMA5MajorE0ELSQ_1ELNSP_7ScaleInE0ELSR_0EEEEEENSA_6LayoutINSB_IJSE_SE_SE_EEENSB_IJNSC_ILi0EEESW_SW_EEEEENSB_IJNSA_10UnderscoreESZ_SZ_EEEEENS7_6detail27Sm100ImplicitGemmTileTraitsINSA_25SM100_TMA_2SM_LOAD_IM2COLENSA_14ComposedLayoutINSA_7SwizzleILi3ELi4ELi3EEENSA_18smem_ptr_flag_bitsILi32EEENSU_INSB_IJNSC_ILi8EEENSC_ILi32EEEEEENSB_IJS1B_SE_EEEEEEEvEENS13_INSA_18SM100_TMA_2SM_LOADENS15_INS16_ILi2ELi5ELi2EEES19_NSU_INSB_IJS1B_NSC_ILi4EEEEEENSB_IJSE_S1B_EEEEEEEvEEEENS_8epilogue10collective18CollectiveEpilogueINS1Q_23Sm100TmaWarpSpecializedILi4ELi2ELi16ELb1ELb0EEEJNSB_IJSI_SH_SJ_EEENSB_IJNSU_ISI_SE_EENSU_INSB_IJNSC_ILi16EEESD_EEENSB_IJSE_SI_EEEEEEEESL_NSB_IJNSB_IJllllEEESE_SW_EEESL_S23_NS1Q_6fusion15FusionCallbacksIS1U_NS24_17LinearCombinationISL_fSL_fLNS_15FloatRoundStyleE2EEES1V_S21_JEEENSA_5SM1004TMEM4LOAD26SM100_TMEM_LOAD_32dp32b16xENSA_20SM90_TMA_LOAD_IM2COLENS15_INS16_ILi2ELi4ELi3EEES19_NSU_INSB_IJS1A_S1X_EEENSB_IJS1X_SE_EEEEEEENSA_39AutoVectorizingCopyWithAssumedAlignmentILi128EEENSA_21SM90_TMA_STORE_IM2COLES2J_S2L_S2L_EEEvvEEEEvNT_6ParamsE,(.L_x_193 - _ZN7cutlass13device_kernelINS_4conv6kernel13ConvUniversalINS1_16ConvProblemShapeILNS1_8OperatorE1ELi3EEENS1_10collective14CollectiveConvINS1_47MainloopSm100TmaUmmaWarpSpecializedImplicitGemmILS5_1ELi6ELi3ELi1ELi2EN4cute5tupleIJNSA_1CILi2EEENSC_ILi1EEESE_EEEEENSB_IJNSC_ILi128EEESH_NSB_IJNSC_ILi64EEEEEEEEENS_10tfloat32_tESL_NSA_8TiledMMAINSA_8MMA_AtomIJNSA_23SM100_MMA_TF32_2x1SM_SSISL_SL_fLi128ELi128ELNSA_4UMMA5MajorE0ELSQ_1ELNSP_7ScaleInE0ELSR_0EEEEEENSA_6LayoutINSB_IJSE_SE_SE_EEENSB_IJNSC_ILi0EEESW_SW_EEEEENSB_IJNSA_10UnderscoreESZ_SZ_EEEEENS7_6detail27Sm100ImplicitGemmTileTraitsINSA_25SM100_TMA_2SM_LOAD_IM2COLENSA_14ComposedLayoutINSA_7SwizzleILi3ELi4ELi3EEENSA_18smem_ptr_flag_bitsILi32EEENSU_INSB_IJNSC_ILi8EEENSC_ILi32EEEEEENSB_IJS1B_SE_EEEEEEEvEENS13_INSA_18SM100_TMA_2SM_LOADENS15_INS16_ILi2ELi5ELi2EEES19_NSU_INSB_IJS1B_NSC_ILi4EEEEEENSB_IJSE_S1B_EEEEEEEvEEEENS_8epilogue10collective18CollectiveEpilogueINS1Q_23Sm100TmaWarpSpecializedILi4ELi2ELi16ELb1ELb0EEEJNSB_IJSI_SH_SJ_EEENSB_IJNSU_ISI_SE_EENSU_INSB_IJNSC_ILi16EEESD_EEENSB_IJSE_SI_EEEEEEEESL_NSB_IJNSB_IJllllEEESE_SW_EEESL_S23_NS1Q_6fusion15FusionCallbacksIS1U_NS24_17LinearCombinationISL_fSL_fLNS_15FloatRoundStyleE2EEES1V_S21_JEEENSA_5SM1004TMEM4LOAD26SM100_TMEM_LOAD_32dp32b16xENSA_20SM90_TMA_LOAD_IM2COLENS15_INS16_ILi2ELi4ELi3EEES19_NSU_INSB_IJS1A_S1X_EEENSB_IJS1X_SE_EEEEEEENSA_39AutoVectorizingCopyWithAssumedAlignmentILi128EEENSA_21SM90_TMA_STORE_IM2COLES2J_S2L_S2L_EEEvvEEEEvNT_6ParamsE)
        .other          _ZN7cutlass13device_kernelINS_4conv6kernel13ConvUniversalINS1_16ConvProblemShapeILNS1_8OperatorE1ELi3EEENS1_10collective14CollectiveConvINS1_47MainloopSm100TmaUmmaWarpSpecializedImplicitGemmILS5_1ELi6ELi3ELi1ELi2EN4cute5tupleIJNSA_1CILi2EEENSC_ILi1EEESE_EEEEENSB_IJNSC_ILi128EEESH_NSB_IJNSC_ILi64EEEEEEEEENS_10tfloat32_tESL_NSA_8TiledMMAINSA_8MMA_AtomIJNSA_23SM100_MMA_TF32_2x1SM_SSISL_SL_fLi128ELi128ELNSA_4UMMA5MajorE0ELSQ_1ELNSP_7ScaleInE0ELSR_0EEEEEENSA_6LayoutINSB_IJSE_SE_SE_EEENSB_IJNSC_ILi0EEESW_SW_EEEEENSB_IJNSA_10UnderscoreESZ_SZ_EEEEENS7_6detail27Sm100ImplicitGemmTileTraitsINSA_25SM100_TMA_2SM_LOAD_IM2COLENSA_14ComposedLayoutINSA_7SwizzleILi3ELi4ELi3EEENSA_18smem_ptr_flag_bitsILi32EEENSU_INSB_IJNSC_ILi8EEENSC_ILi32EEEEEENSB_IJS1B_SE_EEEEEEEvEENS13_INSA_18SM100_TMA_2SM_LOADENS15_INS16_ILi2ELi5ELi2EEES19_NSU_INSB_IJS1B_NSC_ILi4EEEEEENSB_IJSE_S1B_EEEEEEEvEEEENS_8epilogue10collective18CollectiveEpilogueINS1Q_23Sm100TmaWarpSpecializedILi4ELi2ELi16ELb1ELb0EEEJNSB_IJSI_SH_SJ_EEENSB_IJNSU_ISI_SE_EENSU_INSB_IJNSC_ILi16EEESD_EEENSB_IJSE_SI_EEEEEEEESL_NSB_IJNSB_IJllllEEESE_SW_EEESL_S23_NS1Q_6fusion15FusionCallbacksIS1U_NS24_17LinearCombinationISL_fSL_fLNS_15FloatRoundStyleE2EEES1V_S21_JEEENSA_5SM1004TMEM4LOAD26SM100_TMEM_LOAD_32dp32b16xENSA_20SM90_TMA_LOAD_IM2COLENS15_INS16_ILi2ELi4ELi3EEES19_NSU_INSB_IJS1A_S1X_EEENSB_IJS1X_SE_EEEEEEENSA_39AutoVectorizingCopyWithAssumedAlignmentILi128EEENSA_21SM90_TMA_STORE_IM2COLES2J_S2L_S2L_EEEvvEEEEvNT_6ParamsE,@"STO_CUDA_ENTRY STV_DEFAULT"
_ZN7cutlass13device_kernelINS_4conv6kernel13ConvUniversalINS1_16ConvProblemShapeILNS1_8OperatorE1ELi3EEENS1_10collective14CollectiveConvINS1_47MainloopSm100TmaUmmaWarpSpecializedImplicitGemmILS5_1ELi6ELi3ELi1ELi2EN4cute5tupleIJNSA_1CILi2EEENSC_ILi1EEESE_EEEEENSB_IJNSC_ILi128EEESH_NSB_IJNSC_ILi64EEEEEEEEENS_10tfloat32_tESL_NSA_8TiledMMAINSA_8MMA_AtomIJNSA_23SM100_MMA_TF32_2x1SM_SSISL_SL_fLi128ELi128ELNSA_4UMMA5MajorE0ELSQ_1ELNSP_7ScaleInE0ELSR_0EEEEEENSA_6LayoutINSB_IJSE_SE_SE_EEENSB_IJNSC_ILi0EEESW_SW_EEEEENSB_IJNSA_10UnderscoreESZ_SZ_EEEEENS7_6detail27Sm100ImplicitGemmTileTraitsINSA_25SM100_TMA_2SM_LOAD_IM2COLENSA_14ComposedLayoutINSA_7SwizzleILi3ELi4ELi3EEENSA_18smem_ptr_flag_bitsILi32EEENSU_INSB_IJNSC_ILi8EEENSC_ILi32EEEEEENSB_IJS1B_SE_EEEEEEEvEENS13_INSA_18SM100_TMA_2SM_LOADENS15_INS16_ILi2ELi5ELi2EEES19_NSU_INSB_IJS1B_NSC_ILi4EEEEEENSB_IJSE_S1B_EEEEEEEvEEEENS_8epilogue10collective18CollectiveEpilogueINS1Q_23Sm100TmaWarpSpecializedILi4ELi2ELi16ELb1ELb0EEEJNSB_IJSI_SH_SJ_EEENSB_IJNSU_ISI_SE_EENSU_INSB_IJNSC_ILi16EEESD_EEENSB_IJSE_SI_EEEEEEEESL_NSB_IJNSB_IJllllEEESE_SW_EEESL_S23_NS1Q_6fusion15FusionCallbacksIS1U_NS24_17LinearCombinationISL_fSL_fLNS_15FloatRoundStyleE2EEES1V_S21_JEEENSA_5SM1004TMEM4LOAD26SM100_TMEM_LOAD_32dp32b16xENSA_20SM90_TMA_LOAD_IM2COLENS15_INS16_ILi2ELi4ELi3EEES19_NSU_INSB_IJS1A_S1X_EEENSB_IJS1X_SE_EEEEEEENSA_39AutoVectorizingCopyWithAssumedAlignmentILi128EEENSA_21SM90_TMA_STORE_IM2COLES2J_S2L_S2L_EEEvvEEEEvNT_6ParamsE:
[----:B------:R-:W1:Y:S01]  /*0000*/  LDC R1, c[0x0][0x37c] ;  /* 0x0000df00ff017b82 */ /* 0x000e620000000800 */
[----:B------:R-:W2:Y:S01]  /*0010*/  S2R R74, SR_TID.X ;  /* 0x00000000004a7919 */ /* 0x000ea20000002100 */
[----:B------:R-:W3:Y:S06]  /*0020*/  LDCU.64 UR8, c[0x0][0x990] ;  /* 0x00013200ff0877ac */ /* 0x000eec0008000a00 */
[----:B------:R-:W4:Y:S01]  /*0030*/  S2UR UR4, SR_CgaCtaId ;  /* 0x00000000000479c3 */ /* 0x000f220000008800 */
[----:B-1----:R-:W-:Y:S01]  /*0040*/  VIADD R1, R1, 0xfffffff8 ;  /* 0xfffffff801017836 */ /* 0x002fe20000000000 */
[----:B------:R-:W-:-:S02]  /*0050*/  PRMT R62, RZ, 0x7610, R62 ;  /* 0x00007610ff3e7816 */ /* 0x000fc4000000003e */
[----:B------:R-:W-:Y:S02]  /*0060*/  ELECT P1, URZ, PT ;  /* 0x0000000000ff782f */ /* 0x000fe40003820000 */
[----:B------:R-:W-:Y:S01]  /*0070*/  R2UR UR43, R1 ;  /* 0x00000000012b72ca */ /* 0x000fe200000e0000 */
[----:B---3--:R-:W-:-:S04]  /*0080*/  UISETP.NE.U32.AND UP0, UPT, UR8, URZ, UPT ;  /* 0x000000ff0800728c */ /* 0x008fc8000bf05070 */
[----:B------:R-:W-:Y:S02]  /*0090*/  UISETP.NE.AND.EX UP0, UPT, UR9, URZ, UPT, UP0 ;  /* 0x000000ff0900728c */ /* 0x000fe4000bf05300 */
[----:B----4-:R-:W-:Y:S02]  /*00a0*/  ULOP3.LUT UR50, UR4, 0x1, URZ, 0xc0, !UPT ;  /* 0x0000000104327892 */ /* 0x010fe4000f8ec0ff */
[----:B------:R-:W-:Y:S01]  /*00b0*/  ULOP3.LUT UR49, UR4, 0x1, URZ, 0x3c, !UPT ;  /* 0x0000000104317892 */ /* 0x000fe2000f8e3cff */
[----:B--2---:R-:W-:-:S05]  /*00c0*/  SHF.R.U32.HI R63, RZ, 0x5, R74 ;  /* 0x00000005ff3f7819 */ /* 0x004fca000001164a */
[----:B------:R-:W1:Y:S02]  /*00d0*/  SHFL.IDX PT, R0, R63, RZ, 0x1f ;  /* 0x00001fff3f007589 */ /* 0x000e6400000e0000 */
[----:B-1----:R-:W-:Y:S01]  /*00e0*/  R2UR UR18, R0 ;  /* 0x00000000001272ca */ /* 0x002fe200000e0000 */
[----:B------:R-:W-:-:S14]  /*00f0*/  BRA.U UP0, `(.L_x_0) ;  /* 0x0000000100307547 */ /* 0x000fdc000b800000 */
[----:B------:R-:W1:Y:S02]  /*0100*/  LDCU.64 UR4, c[0x0][0x988] ;  /* 0x00013100ff0477ac */ /* 0x000e640008000a00 */
[----:B-1----:R-:W-:-:S04]  /*0110*/  UISETP.NE.U32.AND UP0, UPT, UR4, URZ, UPT ;  /* 0x000000ff0400728c */ /* 0x002fc8000bf05070 */
[----:B------:R-:W-:-:S09]  /*0120*/  UISETP.NE.AND.EX UP0, UPT, UR5, URZ, UPT, UP0 ;  /* 0x000000ff0500728c */ /* 0x000fd2000bf05300 */
[----:B------:R-:W-:Y:S05]  /*0130*/  BRA.U !UP0, `(.L_x_1) ;  /* 0x0000000108147547 */ /* 0x000fea000b800000 */
[----:B------:R-:W1:Y:S01]  /*0140*/  LDC.64 R2, c[0x0][0x988] ;  /* 0x00026200ff027b82 */ /* 0x000e620000000a00 */
[----:B------:R-:W1:Y:S02]  /*0150*/  LDCU.64 UR4, c[0x0][0x358] ;  /* 0x00006b00ff0477ac */ /* 0x000e640008000a00 */
[----:B-1----:R1:W5:Y:S01]  /*0160*/  LDG.E R27, desc[UR4][R2.64] ;  /* 0x00000004021b7981 */ /* 0x002362000c1e1900 */
[----:B------:R-:W-:Y:S01]  /*0170*/  HFMA2 R62, -RZ, RZ, 0, 5.9604644775390625e-08 ;  /* 0x00000001ff3e7431 */ /* 0x000fe200000001ff */
[----:B------:R-:W-:Y:S05]  /*0180*/  BRA `(.L_x_0) ;  /* 0x00000000000c7947 */ /* 0x000fea0003800000 */
.L_x_1:
[----:B------:R-:W1:Y:S01]  /*0190*/  LDCU UR4, c[0x0][0x980] ;  /* 0x00013000ff0477ac */ /* 0x000e620008000800 */
[----:B------:R-:W-:Y:S01]  /*01a0*/  HFMA2 R62, -RZ, RZ, 0, 5.9604644775390625e-08 ;  /* 0x00000001ff3e7431 */ /* 0x000fe200000001ff */
[----:B-1----:R-:W-:-:S07]  /*01b0*/  MOV R27, UR4 ;  /* 0x00000004001b7c02 */ /* 0x002fce0008000f00 */
.L_x_0:
[----:B------:R-:W2:Y:S02]  /*01c0*/  LDCU.64 UR4, c[0x0][0x9b0] ;  /* 0x00013600ff0477ac */ /* 0x000ea40008000a00 */
[----:B--2---:R-:W-:-:S04]  /*01d0*/  UISETP.NE.U32.AND UP0, UPT, UR4, URZ, UPT ;  /* 0x000000ff0400728c */ /* 0x004fc8000bf05070 */
[----:B------:R-:W-:-:S09]  /*01e0*/  UISETP.NE.AND.EX UP0, UPT, UR5, URZ, UPT, UP0 ;  /* 0x000000ff0500728c */ /* 0x000fd2000bf05300 */
[----:B------:R-:W-:Y:S05]  /*01f0*/  BRA.U UP0, `(.L_x_2) ;  /* 0x0000000100287547 */ /* 0x000fea000b800000 */
[----:B------:R-:W2:Y:S02]  /*0200*/  LDCU.64 UR4, c[0x0][0x9a8] ;  /* 0x00013500ff0477ac */ /* 0x000ea40008000a00 */
[----:B--2---:R-:W-:-:S04]  /*0210*/  UISETP.NE.U32.AND UP0, UPT, UR4, URZ, UPT ;  /* 0x000000ff0400728c */ /* 0x004fc8000bf05070 */
[----:B------:R-:W-:-:S09]  /*0220*/  UISETP.NE.AND.EX UP0, UPT, UR5, URZ, UPT, UP0 ;  /* 0x000000ff0500728c */ /* 0x000fd2000bf05300 */
[----:B------:R-:W-:Y:S05]  /*0230*/  BRA.U !UP0, `(.L_x_3) ;  /* 0x0000000108107547 */ /* 0x000fea000b800000 */
[----:B------:R-:W2:Y:S01]  /*0240*/  LDC.64 R24, c[0x0][0x9a8] ;  /* 0x00026a00ff187b82 */ /* 0x000ea20000000a00 */
[----:B------:R-:W2:Y:S02]  /*0250*/  LDCU.64 UR4, c[0x0][0x358] ;  /* 0x00006b00ff0477ac */ /* 0x000ea40008000a00 */
[----:B--2---:R2:W5:Y:S01]  /*0260*/  LDG.E R24, desc[UR4][R24.64] ;  /* 0x0000000418187981 */ /* 0x004562000c1e1900 */
[----:B------:R-:W-:Y:S05]  /*0270*/  BRA `(.L_x_2) ;  /* 0x0000000000087947 */ /* 0x000fea0003800000 */
.L_x_3:
[----:B------:R-:W2:Y:S02]  /*0280*/  LDCU UR4, c[0x0][0x9a0] ;  /* 0x00013400ff0477ac */ /* 0x000ea40008000800 */
[----:B--2---:R-:W-:Y:S02]  /*0290*/  MOV R24, UR4 ;  /* 0x0000000400187c02 */ /* 0x004fe40008000f00 */
.L_x_2:
[----:B------:R-:W-:Y:S01]  /*02a0*/  IMAD.U32 R0, RZ, RZ, UR18 ;  /* 0x00000012ff007e24 */ /* 0x000fe2000f8e00ff */
[----:B------:R-:W-:Y:S04]  /*02b0*/  BSSY.RECONVERGENT B0, `(.L_x_4) ;  /* 0x000000c000007945 */ /* 0x000fe80003800200 */
[C---:B------:R-:W-:Y:S02]  /*02c0*/  ISETP.NE.OR P2, PT, R0.reuse, 0x1, !P1 ;  /* 0x000000010000780c */ /* 0x040fe40004f45670 */
[----:B------:R-:W-:-:S11]  /*02d0*/  ISETP.NE.OR P0, PT, R0, 0x3, !P1 ;  /* 0x000000030000780c */ /* 0x000fd60004f05670 */
[----:B------:R-:W-:Y:S05]  /*02e0*/  @P2 BRA `(.L_x_5) ;  /* 0x0000000000202947 */ /* 0x000fea0003800000 */
[----:B------:R-:W3:Y:S02]  /*02f0*/  LDCU.64 UR4, c[0x0][0x348] ;  /* 0x00006900ff0477ac */ /* 0x000ee40008000a00 */
[----:B---3--:R-:W-:Y:S02]  /*0300*/  UIADD3 UR6, UP1, UPT, UR4, 0x80, URZ ;  /* 0x0000008004067890 */ /* 0x008fe4000ff3e0ff */
[----:B------:R-:W-:Y:S02]  /*0310*/  UIADD3 UR4, UP0, UPT, UR4, 0x200, URZ ;  /* 0x0000020004047890 */ /* 0x000fe4000ff1e0ff */
[----:B------:R-:W-:Y:S02]  /*0320*/  UIADD3.X UR7, UPT, UPT, URZ, UR5, URZ, UP1, !UPT ;  /* 0x00000005ff077290 */ /* 0x000fe40008ffe4ff */
[----:B------:R-:W-:-:S07]  /*0330*/  UIADD3.X UR5, UPT, UPT, URZ, UR5, URZ, UP0, !UPT ;  /* 0x00000005ff057290 */ /* 0x000fce00087fe4ff */
[----:B------:R3:W-:Y:S02]  /*0340*/  UTMACCTL.PF [UR6] ;  /* 0x00000000060079b9 */ /* 0x0007e40008040000 */
[----:B------:R3:W-:Y:S02]  /*0350*/  UTMACCTL.PF [UR4] ;  /* 0x00000000040079b9 */ /* 0x0007e40008040000 */
[----:B---3--:R-:W-:Y:S01]  /*0360*/  NOP ;  /* 0x0000000000007918 */ /* 0x008fe20000000000 */
.L_x_5:
[----:B------:R-:W-:Y:S05]  /*0370*/  BSYNC.RECONVERGENT B0 ;  /* 0x0000000000007941 */ /* 0x000fea0003800200 */
.L_x_4:
[----:B------:R-:W-:Y:S04]  /*0380*/  BSSY.RECONVERGENT B0, `(.L_x_6) ;  /* 0x000000a000007945 */ /* 0x000fe80003800200 */
        /* <DEDUP_REMOVED lines=9> */
.L_x_7:
[----:B------:R-:W-:Y:S05]  /*0420*/  BSYNC.RECONVERGENT B0 ;  /* 0x0000000000007941 */ /* 0x000fea0003800200 */
.L_x_6:
[----:B------:R-:W3:Y:S01]  /*0430*/  LDCU.64 UR4, c[0x0][0x988] ;  /* 0x00013100ff0477ac */ /* 0x000ee20008000a00 */
[----:B------:R-:W-:Y:S02]  /*0440*/  UISETP.EQ.U32.AND UP2, UPT, UR8, URZ, UPT ;  /* 0x000000ff0800728c */ /* 0x000fe4000bf42070 */
[----:B------:R-:W-:Y:S02]  /*0450*/  UPLOP3.LUT UP3, UPT, UPT, UPT, UPT, 0x80, 0x8 ;  /* 0x000000000008789c */ /* 0x000fe40003f6f070 */
[----:B---3--:R-:W-:-:S04]  /*0460*/  UISETP.NE.U32.AND UP0, UPT, UR4, URZ, UPT ;  /* 0x000000ff0400728c */ /* 0x008fc8000bf05070 */
[----:B------:R-:W-:-:S04]  /*0470*/  UISETP.NE.AND.EX UP1, UPT, UR5, URZ, UPT, UP0 ;  /* 0x000000ff0500728c */ /* 0x000fc8000bf25300 */
[----:B------:R-:W-:-:S04]  /*0480*/  UISETP.EQ.OR.EX UP4, UPT, UR9, URZ, !UP1, UP2 ;  /* 0x000000ff0900728c */ /* 0x000fc8000cf82720 */
[----:B------:R-:W-:-:S06]  /*0490*/  UP2UR UR4, UPR, URZ, 0x10 ;  /* 0x00000010ff047883 */ /* 0x000fcc0008000000 */
[----:B------:R-:W-:Y:S01]  /*04a0*/  MOV R66, UR4 ;  /* 0x0000000400427c02 */ /* 0x000fe20008000f00 */
[----:B------:R-:W-:Y:S06]  /*04b0*/  BRA.U !UP4, `(.L_x_8) ;  /* 0x000000010c207547 */ /* 0x000fec000b800000 */
[----:B------:R-:W-:Y:S01]  /*04c0*/  UISETP.NE.U32.AND UP2, UPT, UR8, URZ, UPT ;  /* 0x000000ff0800728c */ /* 0x000fe2000bf45070 */
[----:B-----5:R-:W-:Y:S01]  /*04d0*/  FSETP.NEU.AND P0, PT, R27, RZ, PT ;  /* 0x000000ff1b00720b */ /* 0x020fe20003f0d000 */
[----:B------:R-:W-:Y:S02]  /*04e0*/  USEL UR4, URZ, 0xffffffff, UP1 ;  /* 0xffffffffff047887 */ /* 0x000fe40008800000 */
[----:B------:R-:W-:-:S10]  /*04f0*/  UISETP.NE.AND.EX UP2, UPT, UR9, URZ, UPT, UP2 ;  /* 0x000000ff0900728c */ /* 0x000fd4000bf45320 */
[----:B------:R-:W-:Y:S01]  /*0500*/  VOTEU.ANY UP0, P0 ;  /* 0x0000000000ff7886 */ /* 0x000fe20000000100 */
[----:B------:R-:W-:-:S04]  /*0510*/  @!UP2 USEL UR4, URZ, 0xffffffff, UP0 ;  /* 0xffffffffff04a887 */ /* 0x000fc80008000000 */
[----:B------:R-:W-:-:S04]  /*0520*/  ULOP3.LUT UR4, UR4, 0x1, URZ, 0xc0, !UPT ;  /* 0x0000000104047892 */ /* 0x000fc8000f8ec0ff */
[----:B------:R-:W-:-:S11]  /*0530*/  UISETP.NE.U32.AND UP3, UPT, UR4, 0x1, UPT ;  /* 0x000000010400788c */ /* 0x000fd6000bf65070 */
.L_x_8:
[----:B------:R-:W3:Y:S01]  /*0540*/  SHFL.IDX PT, R0, R63, RZ, 0x1f ;  /* 0x00001fff3f007589 */ /* 0x000ee200000e0000 */
[----:B------:R-:W-:Y:S02]  /*0550*/  UISETP.NE.AND UP5, UPT, UR18, 0x2, UPT ;  /* 0x000000021200788c */ /* 0x000fe4000bfa5270 */
[----:B------:R-:W-:Y:S02]  /*0560*/  UISETP.NE.AND UP0, UPT, UR18, 0x2, UPT ;  /* 0x000000021200788c */ /* 0x000fe4000bf05270 */
[----:B------:R-:W-:Y:S02]  /*0570*/  UISETP.NE.OR UP2, UPT, UR50, URZ, UP5 ;  /* 0x000000ff3200728c */ /* 0x000fe4000af45670 */
[----:B------:R-:W-:-:S04]  /*0580*/  USEL UR69, URZ, 0x1, UP0 ;  /* 0x00000001ff457887 */ /* 0x000fc80008000000 */
[----:B------:R-:W-:Y:S02]  /*0590*/  PLOP3.LUT P3, PT, P1, PT, UP2, 0xae, 0xea ;  /* 0x0000000000ea781c */ /* 0x000fe40000f6f52e */
[----:B---3--:R-:W-:-:S13]  /*05a0*/  ISETP.NE.AND P0, PT, R0, RZ, PT ;  /* 0x000000ff0000720c */ /* 0x008fda0003f05270 */
[----:B------:R-:W-:Y:S05]  /*05b0*/  @P0 BRA `(.L_x_9) ;  /* 0x0000000000580947 */ /* 0x000fea0003800000 */
[----:B------:R-:W3:Y:S01]  /*05c0*/  S2UR UR5, SR_CgaCtaId ;  /* 0x00000000000579c3 */ /* 0x000ee20000008800 */
[----:B------:R-:W-:Y:S01]  /*05d0*/  UMOV UR4, 0x400 ;  /* 0x0000040000047882 */ /* 0x000fe20000000000 */
[----:B------:R-:W-:Y:S01]  /*05e0*/  UMOV UR6, 0x1 ;  /* 0x0000000100067882 */ /* 0x000fe20000000000 */
[----:B------:R-:W-:Y:S01]  /*05f0*/  ELECT P0, URZ, PT ;  /* 0x0000000000ff782f */ /* 0x000fe20003800000 */
[----:B------:R-:W-:-:S04]  /*0600*/  UIADD3 UR6, UPT, UPT, -UR6, 0x100000, URZ ;  /* 0x0010000006067890 */ /* 0x000fc8000fffe1ff */
[----:B------:R-:W-:Y:S02]  /*0610*/  USHF.L.U32 UR7, UR6, 0xb, URZ ;  /* 0x0000000b06077899 */ /* 0x000fe400080006ff */
[----:B------:R-:W-:Y:S02]  /*0620*/  USHF.L.U32 UR6, UR6, 0x1, URZ ;  /* 0x0000000106067899 */ /* 0x000fe400080006ff */
[----:B---3--:R-:W-:Y:S01]  /*0630*/  ULEA UR4, UR5, UR4, 0x18 ;  /* 0x0000000405047291 */ /* 0x008fe2000f8ec0ff */
[----:B------:R-:W3:Y:S11]  /*0640*/  FENCE.VIEW.ASYNC.S ;  /* 0x00000000000073c6 */ /* 0x000ef60000000000 */
[----:B---3--:R3:W4:Y:S01]  /*0650*/  SYNCS.EXCH.64 URZ, [UR4], UR6 ;  /* 0x0000000604ff75b2 */ /* 0x0087220008000100 */
[----:B------:R3:W1:Y:S01]  /*0660*/  SYNCS.EXCH.64 URZ, [UR4+0x30], UR6 ;  /* 0x0000300604ff75b2 */ /* 0x0006620008000100 */
        /* <DEDUP_REMOVED lines=10> */
[----:B------:R-:W-:Y:S01]  /*0710*/  NOP ;  /* 0x0000000000007918 */ /* 0x000fe20000000000 */
.L_x_9:
[----:B------:R-:W2:Y:S01]  /*0720*/  SHFL.IDX PT, R0, R63, RZ, 0x1f ;  /* 0x00001fff3f007589 */ /* 0x000ea200000e0000 */
[----:B------:R-:W-:Y:S01]  /*0730*/  NOP ;  /* 0x0000000000007918 */ /* 0x000fe20000000000 */
[----:B--2---:R-:W-:-:S13]  /*0740*/  ISETP.NE.AND P0, PT, R0, 0x1, PT ;  /* 0x000000010000780c */ /* 0x004fda0003f05270 */
[----:B------:R-:W-:Y:S05]  /*0750*/  @P0 BRA `(.L_x_10) ;  /* 0x0000000000580947 */ /* 0x000fea0003800000 */
[----:B------:R-:W2:Y:S01]  /*0760*/  S2UR UR5, SR_CgaCtaId ;  /* 0x00000000000579c3 */ /* 0x000ea20000008800 */
[----:B---3--:R-:W-:Y:S01]  /*0770*/  UMOV UR4, 0x400 ;  /* 0x0000040000047882 */ /* 0x008fe20000000000 */
[----:B------:R-:W-:Y:S01]  /*0780*/  UMOV UR8, 0x20 ;  /* 0x0000002000087882 */ /* 0x000fe20000000000 */
[----:B------:R-:W-:Y:S01]  /*0790*/  UMOV UR6, 0x80 ;  /* 0x0000008000067882 */ /* 0x000fe20000000000 */
[----:B------:R-:W-:-:S04]  /*07a0*/  UIADD3 UR8, UPT, UPT, -UR8, 0x100000, URZ ;  /* 0x0010000008087890 */ /* 0x000fc8000fffe1ff */
[----:B------:R-:W-:Y:S02]  /*07b0*/  USHF.L.U32 UR9, UR8, 0xb, URZ ;  /* 0x0000000b08097899 */ /* 0x000fe400080006ff */
[----:B------:R-:W-:Y:S02]  /*07c0*/  USHF.L.U32 UR8, UR8, 0x1, URZ ;  /* 0x0000000108087899 */ /* 0x000fe400080006ff */
[----:B------:R-:W-:-:S04]  /*07d0*/  UIADD3 UR6, UPT, UPT, -UR6, 0x100000, URZ ;  /* 0x0010000006067890 */ /* 0x000fc8000fffe1ff */
[----:B------:R-:W-:Y:S02]  /*07e0*/  USHF.L.U32 UR7, UR6, 0xb, URZ ;  /* 0x0000000b06077899 */ /* 0x000fe400080006ff */
[----:B------:R-:W-:Y:S01]  /*07f0*/  USHF.L.U32 UR6, UR6, 0x1, URZ ;  /* 0x0000000106067899 */ /* 0x000fe200080006ff */
[----:B------:R-:W-:Y:S01]  /*0800*/  ELECT P0, URZ, PT ;  /* 0x0000000000ff782f */ /* 0x000fe20003800000 */
[----:B--2---:R-:W-:Y:S01]  /*0810*/  ULEA UR4, UR5, UR4, 0x18 ;  /* 0x0000000405047291 */ /* 0x004fe2000f8ec0ff */
[----:B------:R-:W2:Y:S11]  /*0820*/  FENCE.VIEW.ASYNC.S ;  /* 0x00000000000073c6 */ /* 0x000eb60000000000 */
[----:B--2---:R2:W3:Y:S01]  /*0830*/  SYNCS.EXCH.64 URZ, [UR4+0x60], UR8 ;  /* 0x0000600804ff75b2 */ /* 0x0044e20008000100 */
        /* <DEDUP_REMOVED lines=8> */
.L_x_10:
[----:B------:R-:W4:Y:S01]  /*08c0*/  SHFL.IDX PT, R0, R63, RZ, 0x1f ;  /* 0x00001fff3f007589 */ /* 0x000f2200000e0000 */
[----:B------:R-:W-:Y:S01]  /*08d0*/  NOP ;  /* 0x0000000000007918 */ /* 0x000fe20000000000 */
[----:B----4-:R-:W-:-:S13]  /*08e0*/  ISETP.NE.AND P0, PT, R0, 0x3, PT ;  /* 0x000000030000780c */ /* 0x010fda0003f05270 */
[----:B------:R-:W-:Y:S05]  /*08f0*/  @P0 BRA `(.L_x_11) ;  /* 0x0000000000300947 */ /* 0x000fea0003800000 */
[----:B------:R-:W4:Y:S01]  /*0900*/  S2UR UR5, SR_CgaCtaId ;  /* 0x00000000000579c3 */ /* 0x000f220000008800 */
[----:B--23--:R-:W-:Y:S01]  /*0910*/  UMOV UR4, 0x400 ;  /* 0x0000040000047882 */ /* 0x00cfe20000000000 */
[----:B------:R-:W-:Y:S01]  /*0920*/  UMOV UR6, 0x20 ;  /* 0x0000002000067882 */ /* 0x000fe20000000000 */
[----:B------:R-:W-:Y:S01]  /*0930*/  ELECT P0, URZ, PT ;  /* 0x0000000000ff782f */ /* 0x000fe20003800000 */
[----:B------:R-:W-:-:S04]  /*0940*/  UIADD3 UR6, UPT, UPT, -UR6, 0x100000, URZ ;  /* 0x0010000006067890 */ /* 0x000fc8000fffe1ff */
[----:B------:R-:W-:Y:S02]  /*0950*/  USHF.L.U32 UR7, UR6, 0xb, URZ ;  /* 0x0000000b06077899 */ /* 0x000fe400080006ff */
[----:B------:R-:W-:Y:S02]  /*0960*/  USHF.L.U32 UR6, UR6, 0x1, URZ ;  /* 0x0000000106067899 */ /* 0x000fe400080006ff */
[----:B----4-:R-:W-:Y:S01]  /*0970*/  ULEA UR4, UR5, UR4, 0x18 ;  /* 0x0000000405047291 */ /* 0x010fe2000f8ec0ff */
[----:B------:R-:W2:Y:S11]  /*0980*/  FENCE.VIEW.ASYNC.S ;  /* 0x00000000000073c6 */ /* 0x000eb60000000000 */
[----:B--2---:R4:W2:Y:S01]  /*0990*/  SYNCS.EXCH.64 URZ, [UR4+0xa0], UR6 ;  /* 0x0000a00604ff75b2 */ /* 0x0048a20008000100 */
[----:B------:R4:W3:Y:S02]  /*09a0*/  SYNCS.EXCH.64 URZ, [UR4+0xa8], UR6 ;  /* 0x0000a80604ff75b2 */ /* 0x0008e40008000100 */
[----:B----4-:R-:W-:Y:S01]  /*09b0*/  NOP ;  /* 0x0000000000007918 */ /* 0x010fe20000000000 */
.L_x_11:
[----:B------:R-:W4:Y:S01]  /*09c0*/  SHFL.IDX PT, R0, R63, RZ, 0x1f ;  /* 0x00001fff3f007589 */ /* 0x000f2200000e0000 */
[----:B------:R-:W-:Y:S01]  /*09d0*/  NOP ;  /* 0x0000000000007918 */ /* 0x000fe20000000000 */
[----:B----4-:R-:W-:-:S13]  /*09e0*/  ISETP.NE.AND P0, PT, R0, 0x4, PT ;  /* 0x000000040000780c */ /* 0x010fda0003f05270 */
[----:B------:R-:W-:Y:S05]  /*09f0*/  @P0 BRA `(.L_x_12) ;  /* 0x0000000000440947 */ /* 0x000fea0003800000 */
[----:B------:R-:W4:Y:S01]  /*0a00*/  S2UR UR5, SR_CgaCtaId ;  /* 0x00000000000579c3 */ /* 0x000f220000008800 */
[----:B--23--:R-:W-:Y:S01]  /*0a10*/  UMOV UR4, 0x1e0 ;  /* 0x000001e000047882 */ /* 0x00cfe20000000000 */
[----:B------:R-:W-:Y:S01]  /*0a20*/  UMOV UR6, 0x400 ;  /* 0x0000040000067882 */ /* 0x000fe20000000000 */
[----:B------:R-:W-:Y:S01]  /*0a30*/  USEL UR4, UR4, 0x1a0, UP3 ;  /* 0x000001a004047887 */ /* 0x000fe20009800000 */
[----:B------:R-:W-:Y:S01]  /*0a40*/  UMOV UR8, 0x1 ;  /* 0x0000000100087882 */ /* 0x000fe20000000000 */
[----:B------:R-:W-:Y:S01]  /*0a50*/  ELECT P0, URZ, PT ;  /* 0x0000000000ff782f */ /* 0x000fe20003800000 */
[----:B------:R-:W-:-:S04]  /*0a60*/  UIADD3 UR8, UPT, UPT, -UR8, 0x100000, URZ ;  /* 0x0010000008087890 */ /* 0x000fc8000fffe1ff */
[----:B------:R-:W-:Y:S02]  /*0a70*/  USHF.L.U32 UR9, UR8, 0xb, URZ ;  /* 0x0000000b08097899 */ /* 0x000fe400080006ff */
[----:B------:R-:W-:Y:S02]  /*0a80*/  USHF.L.U32 UR8, UR8, 0x1, URZ ;  /* 0x0000000108087899 */ /* 0x000fe400080006ff */
[----:B----4-:R-:W-:Y:S02]  /*0a90*/  ULEA UR6, UR5, UR6, 0x18 ;  /* 0x0000000605067291 */ /* 0x010fe4000f8ec0ff */
[----:B------:R-:W-:-:S04]  /*0aa0*/  UIADD3 UR4, UPT, UPT, -UR4, 0x100000, URZ ;  /* 0x0010000004047890 */ /* 0x000fc8000fffe1ff */
[----:B------:R-:W-:Y:S02]  /*0ab0*/  USHF.L.U32 UR5, UR4, 0xb, URZ ;  /* 0x0000000b04057899 */ /* 0x000fe400080006ff */
[----:B------:R-:W-:Y:S01]  /*0ac0*/  USHF.L.U32 UR4, UR4, 0x1, URZ ;  /* 0x0000000104047899 */ /* 0x000fe200080006ff */
[----:B------:R-:W2:Y:S03]  /*0ad0*/  FENCE.VIEW.ASYNC.S ;  /* 0x00000000000073c6 */ /* 0x000ea60000000000 */
[----:B--2---:R4:W2:Y:S08]  /*0ae0*/  SYNCS.EXCH.64 URZ, [UR6+0xb0], UR8 ;  /* 0x0000b00806ff75b2 */ /* 0x0048b00008000100 */
[----:B------:R4:W3:Y:S02]  /*0af0*/  SYNCS.EXCH.64 URZ, [UR6+0xb8], UR4 ;  /* 0x0000b80406ff75b2 */ /* 0x0008e40008000100 */
[----:B----4-:R-:W-:Y:S01]  /*0b00*/  NOP ;  /* 0x0000000000007918 */ /* 0x010fe20000000000 */
.L_x_12:
[----:B------:R-:W4:Y:S01]  /*0b10*/  SHFL.IDX PT, R0, R63, RZ, 0x1f ;  /* 0x00001fff3f007589 */ /* 0x000f2200000e0000 */
[----:B------:R-:W-:Y:S01]  /*0b20*/  ISETP.NE.OR P1, PT, RZ, UR18, !P1 ;  /* 0x00000012ff007c0c */ /* 0x000fe2000cf25670 */
[----:B------:R-:W-:Y:S01]  /*0b30*/  NOP ;  /* 0x0000000000007918 */ /* 0x000fe20000000000 */
[----:B----4-:R-:W-:-:S13]  /*0b40*/  ISETP.NE.AND P0, PT, R0, 0x5, PT ;  /* 0x000000050000780c */ /* 0x010fda0003f05270 */
[----:B------:R-:W-:Y:S05]  /*0b50*/  @P0 BRA `(.L_x_13) ;  /* 0x0000000000480947 */ /* 0x000fea0003800000 */
[----:B------:R-:W4:Y:S01]  /*0b60*/  S2UR UR5, SR_CgaCtaId ;  /* 0x00000000000579c3 */ /* 0x000f220000008800 */
[----:B--23--:R-:W-:Y:S01]  /*0b70*/  UMOV UR4, 0x400 ;  /* 0x0000040000047882 */ /* 0x00cfe20000000000 */
        /* <DEDUP_REMOVED lines=9> */
[----:B----4-:R-:W-:Y:S01]  /*0c10*/  ULEA UR4, UR5, UR4, 0x18 ;  /* 0x0000000405047291 */ /* 0x010fe2000f8ec0ff */
[----:B------:R-:W2:Y:S11]  /*0c20*/  FENCE.VIEW.ASYNC.S ;  /* 0x00000000000073c6 */ /* 0x000eb60000000000 */
[----:B--2---:R4:W2:Y:S01]  /*0c30*/  SYNCS.EXCH.64 URZ, [UR4+0xc0], UR6 ;  /* 0x0000c00604ff75b2 */ /* 0x0048a20008000100 */
[----:B------:R4:W3:Y:S01]  /*0c40*/  SYNCS.EXCH.64 URZ, [UR4+0xd0], UR8 ;  /* 0x0000d00804ff75b2 */ /* 0x0008e20008000100 */
[----:B------:R4:W1:Y:S01]  /*0c50*/  SYNCS.EXCH.64 URZ, [UR4+0xc8], UR6 ;  /* 0x0000c80604ff75b2 */ /* 0x0008620008000100 */
[----:B------:R4:W1:Y:S02]  /*0c60*/  SYNCS.EXCH.64 URZ, [UR4+0xd8], UR8 ;  /* 0x0000d80804ff75b2 */ /* 0x0008640008000100 */
[----:B----4-:R-:W-:Y:S01]  /*0c70*/  NOP ;  /* 0x0000000000007918 */ /* 0x010fe20000000000 */
.L_x_13:
[----:B--23--:R-:W2:Y:S01]  /*0c80*/  S2UR UR7, SR_CgaCtaId ;  /* 0x00000000000779c3 */ /* 0x00cea20000008800 */
[----:B------:R-:W-:Y:S01]  /*0c90*/  VOTEU.ALL UP0, P1 ;  /* 0x0000000000ff7886 */ /* 0x000fe20000800000 */
[----:B------:R-:W-:Y:S01]  /*0ca0*/  UMOV UR4, 0x20 ;  /* 0x0000002000047882 */ /* 0x000fe20000000000 */
[----:B------:R-:W-:Y:S01]  /*0cb0*/  NOP ;  /* 0x0000000000007918 */ /* 0x000fe20000000000 */
[----:B------:R-:W-:Y:S01]  /*0cc0*/  LOP3.LUT R0, R74, 0x1f, RZ, 0xc0, !PT ;  /* 0x0000001f4a007812 */ /* 0x000fe200078ec0ff */
[----:B------:R-:W-:Y:S01]  /*0cd0*/  UISETP.NE.AND UP4, UPT, UR18, URZ, UPT ;  /* 0x000000ff1200728c */ /* 0x000fe2000bf85270 */
[----:B------:R-:W-:Y:S01]  /*0ce0*/  @!UP0 UMOV UR6, 0x400 ;  /* 0x0000040000068882 */ /* 0x000fe20000000000 */
[----:B------:R-:W-:-:S04]  /*0cf0*/  @!UP0 UIADD3 UR4, UPT, UPT, -UR4, 0x100000, URZ ;  /* 0x0010000004048890 */ /* 0x000fc8000fffe1ff */
[----:B------:R-:W-:Y:S02]  /*0d00*/  @!UP0 USHF.L.U32 UR5, UR4, 0xb, URZ ;  /* 0x0000000b04058899 */ /* 0x000fe400080006ff */
[----:B------:R-:W-:Y:S02]  /*0d10*/  @!UP0 USHF.L.U32 UR4, UR4, 0x1, URZ ;  /* 0x0000000104048899 */ /* 0x000fe400080006ff */
[----:B--2---:R-:W-:Y:S01]  /*0d20*/  @!UP0 ULEA UR6, UR7, UR6, 0x18 ;  /* 0x0000000607068291 */ /* 0x004fe2000f8ec0ff */
[----:B------:R-:W2:Y:S01]  /*0d30*/  LDCU UR7, c[0x0][0x36c] ;  /* 0x00006d80ff0777ac */ /* 0x000ea20008000800 */
[----:B------:R-:W-:Y:S01]  /*0d40*/  VOTEU.ALL UP0, P1 ;  /* 0x0000000000ff7886 */ /* 0x000fe20000800000 */
[----:B------:R-:W3:Y:S09]  /*0d50*/  FENCE.VIEW.ASYNC.S ;  /* 0x00000000000073c6 */ /* 0x000ef20000000000 */
[----:B---3--:R3:W4:Y:S01]  /*0d60*/  @!UP0 SYNCS.EXCH.64 URZ, [UR6+0xe0], UR4 ;  /* 0x0000e00406ff85b2 */ /* 0x0087220008000100 */
[----:B--2---:R-:W-:-:S09]  /*0d70*/  UISETP.EQ.U32.AND UP6, UPT, UR7, 0x1, UPT ;  /* 0x000000010700788c */ /* 0x004fd2000bfc2070 */
[----:B---3--:R-:W-:Y:S05]  /*0d80*/  BRA.U !UP6, `(.L_x_14) ;  /* 0x000000010e087547 */ /* 0x008fea000b800000 */
[----:B-1--4-:R-:W-:Y:S01]  /*0d90*/  UCGABAR_ARV ;  /* 0x00000000000079c7 */ /* 0x012fe20008000000 */
[----:B------:R-:W-:Y:S05]  /*0da0*/  BRA `(.L_x_15) ;  /* 0x0000000000047947 */ /* 0x000fea0003800000 */
.L_x_14:
[----:B-1--4-:R-:W-:Y:S01]  /*0db0*/  NOP ;  /* 0x0000000000007918 */ /* 0x012fe20000000000 */
.L_x_15:
[----:B------:R-:W1:Y:S01]  /*0dc0*/  S2UR UR22, SR_CTAID.X ;  /* 0x00000000001679c3 */ /* 0x000e620000002500 */
[----:B------:R-:W-:-:S05]  /*0dd0*/  CS2R.32 R65, SR_CgaSize ;  /* 0x0000000000417805 */ /* 0x000fca0000008a00 */
[----:B------:R-:W-:-:S05]  /*0de0*/  IMAD R65, R65, -0xa0, RZ ;  /* 0xffffff6041417824 */ /* 0x000fca00078e02ff */
[----:B------:R-:W-:-:S14]  /*0df0*/  R2UR UR5, R65 ;  /* 0x00000000410572ca */ /* 0x000fdc00000e0000 */
[----:B------:R-:W2:Y:S01]  /*0e00*/  LDCU UR5, c[0x0][UR5+0x2b0] ;  /* 0x00005600050577ac */ /* 0x000ea20008000800 */
[----:B------:R-:W-:-:S05]  /*0e10*/  CS2R.32 R65, SR_CgaSize ;  /* 0x0000000000417805 */ /* 0x000fca0000008a00 */
[----:B------:R-:W-:-:S05]  /*0e20*/  IMAD R65, R65, -0xa0, RZ ;  /* 0xffffff6041417824 */ /* 0x000fca00078e02ff */
[----:B------:R-:W-:-:S14]  /*0e30*/  R2UR UR4, R65 ;  /* 0x00000000410472ca */ /* 0x000fdc00000e0000 */
[----:B------:R-:W3:Y:S01]  /*0e40*/  LDCU UR4, c[0x0][UR4+0x2b4] ;  /* 0x00005680040477ac */ /* 0x000ee20008000800 */
[----:B------:R-:W4:Y:S01]  /*0e50*/  S2UR UR19, SR_CTAID.Y ;  /* 0x00000000001379c3 */ /* 0x000f220000002600 */
[----:B------:R-:W-:-:S05]  /*0e60*/  CS2R.32 R65, SR_CgaSize ;  /* 0x0000000000417805 */ /* 0x000fca0000008a00 */
[----:B------:R-:W-:-:S05]  /*0e70*/  IMAD R65, R65, -0xa0, RZ ;  /* 0xffffff6041417824 */ /* 0x000fca00078e02ff */
[----:B------:R-:W-:-:S14]  /*0e80*/  R2UR UR7, R65 ;  /* 0x00000000410772ca */ /* 0x000fdc00000e0000 */
[----:B------:R-:W3:Y:S01]  /*0e90*/  LDCU UR7, c[0x0][UR7+0x2a0] ;  /* 0x00005400070777ac */ /* 0x000ee20008000800 */
[----:B------:R-:W-:-:S05]  /*0ea0*/  CS2R.32 R65, SR_CgaSize ;  /* 0x0000000000417805 */ /* 0x000fca0000008a00 */
[----:B------:R-:W-:-:S05]  /*0eb0*/  IMAD R65, R65, -0xa0, RZ ;  /* 0xffffff6041417824 */ /* 0x000fca00078e02ff */
[----:B------:R-:W-:-:S14]  /*0ec0*/  R2UR UR8, R65 ;  /* 0x00000000410872ca */ /* 0x000fdc00000e0000 */
[----:B------:R-:W3:Y:S01]  /*0ed0*/  LDCU UR8, c[0x0][UR8+0x2a4] ;  /* 0x00005480080877ac */ /* 0x000ee20008000800 */
[----:B------:R-:W3:Y:S01]  /*0ee0*/  LDCU UR20, c[0x0][0xc24] ;  /* 0x00018480ff1477ac */ /* 0x000ee20008000800 */
[----:B------:R-:W3:Y:S01]  /*0ef0*/  LDCU UR39, c[0x0][0xc24] ;  /* 0x00018480ff2777ac */ /* 0x000ee20008000800 */
[----:B-1----:R-:W-:Y:S01]  /*0f00*/  I2FP.F32.U32 R3, UR22 ;  /* 0x0000001600037c45 */ /* 0x002fe20008201000 */
[----:B------:R-:W1:Y:S04]  /*0f10*/  LDCU UR24, c[0x0][0xc30] ;  /* 0x00018600ff1877ac */ /* 0x000e680008000800 */
[----:B--2---:R-:W-:Y:S01]  /*0f20*/  FMUL R3, R3, UR5 ;  /* 0x0000000503037c20 */ /* 0x004fe20008400000 */
[----:B----4-:R-:W-:-:S05]  /*0f30*/  I2FP.F32.U32 R2, UR19 ;  /* 0x0000001300027c45 */ /* 0x010fca0008201000 */
[----:B------:R-:W2:Y:S01]  /*0f40*/  F2I.U32.TRUNC.NTZ R3, R3 ;  /* 0x0000000300037305 */ /* 0x000ea2000020f000 */
[----:B---3--:R-:W-:-:S07]  /*0f50*/  FMUL R2, R2, UR4 ;  /* 0x0000000402027c20 */ /* 0x008fce0008400000 */
[----:B------:R-:W3:Y:S01]  /*0f60*/  F2I.U32.TRUNC.NTZ R2, R2 ;  /* 0x0000000200027305 */ /* 0x000ee2000020f000 */
[----:B--2---:R-:W-:Y:S02]  /*0f70*/  R2UR UR4, R3 ;  /* 0x00000000030472ca */ /* 0x004fe400000e0000 */
[----:B------:R-:W-:Y:S02]  /*0f80*/  PRMT R3, RZ, 0x7610, R3 ;  /* 0x00007610ff037816 */ /* 0x000fe40000000003 */
[----:B---3--:R-:W-:Y:S02]  /*0f90*/  R2UR UR6, R2 ;  /* 0x00000000020672ca */ /* 0x008fe400000e0000 */
[----:B------:R-:W-:-:S07]  /*0fa0*/  PRMT R2, RZ, 0x7610, R2 ;  /* 0x00007610ff027816 */ /* 0x000fce0000000002 */
[----:B------:R-:W-:-:S04]  /*0fb0*/  UIADD3 UR5, UPT, UPT, -UR4, URZ, URZ ;  /* 0x000000ff04057290 */ /* 0x000fc8000fffe1ff */
[----:B------:R-:W-:Y:S02]  /*0fc0*/  UIMAD UR5, UR7, UR5, UR22 ;  /* 0x00000005070572a4 */ /* 0x000fe4000f8e0216 */
[----:B------:R-:W-:-:S04]  /*0fd0*/  UIADD3 UR4, UPT, UPT, -UR6, URZ, URZ ;  /* 0x000000ff06047290 */ /* 0x000fc8000fffe1ff */
[----:B------:R-:W-:Y:S01]  /*0fe0*/  IMAD.U32 R65, RZ, RZ, UR5 ;  /* 0x00000005ff417e24 */ /* 0x000fe2000f8e00ff */
[----:B------:R-:W-:-:S06]  /*0ff0*/  UIMAD UR4, UR8, UR4, UR19 ;  /* 0x00000004080472a4 */ /* 0x000fcc000f8e0213 */
[----:B------:R-:W-:Y:S01]  /*1000*/  IMAD.U32 R64, RZ, RZ, UR4 ;  /* 0x00000004ff407e24 */ /* 0x000fe2000f8e00ff */
[----:B-1----:R-:W-:Y:S06]  /*1010*/  BRA.U UP4, `(.L_x_16) ;  /* 0x0000000104307547 */ /* 0x002fec000b800000 */
[----:B------:R-:W-:Y:S01]  /*1020*/  R2UR UR5, R64 ;  /* 0x00000000400572ca */ /* 0x000fe200000e0000 */
[----:B------:R-:W-:Y:S01]  /*1030*/  UMOV UR7, 0x3 ;  /* 0x0000000300077882 */ /* 0x000fe20000000000 */
[----:B------:R-:W-:-:S11]  /*1040*/  R2UR UR4, R65 ;  /* 0x00000000410472ca */ /* 0x000fd600000e0000 */
[----:B------:R-:W-:-:S04]  /*1050*/  UISETP.NE.AND UP0, UPT, UR5, URZ, UPT ;  /* 0x000000ff0500728c */ /* 0x000fc8000bf05270 */
[----:B------:R-:W-:Y:S02]  /*1060*/  UISETP.LT.U32.OR UP0, UPT, UR4, 0x2, !UP0 ;  /* 0x000000020400788c */ /* 0x000fe4000c701470 */
[----:B------:R-:W-:Y:S02]  /*1070*/  ULOP3.LUT UR4, UR4, 0xfffffffe, URZ, 0xc0, !UPT ;  /* 0xfffffffe04047892 */ /* 0x000fe4000f8ec0ff */
[----:B------:R-:W-:Y:S02]  /*1080*/  USEL UR6, URZ, 0x1, !UP0 ;  /* 0x00000001ff067887 */ /* 0x000fe4000c000000 */
[----:B------:R-:W-:Y:S02]  /*1090*/  USEL UR5, URZ, 0x2, !UP0 ;  /* 0x00000002ff057887 */ /* 0x000fe4000c000000 */
[----:B------:R-:W-:Y:S02]  /*10a0*/  USHF.L.U32 UR4, UR7, UR4, URZ ;  /* 0x0000000407047299 */ /* 0x000fe400080006ff */
[----:B------:R-:W-:-:S04]  /*10b0*/  UIADD3 UR5, UPT, UPT, UR6, UR5, URZ ;  /* 0x0000000506057290 */ /* 0x000fc8000fffe0ff */
[----:B------:R-:W-:Y:S02]  /*10c0*/  IMAD.U32 R2, RZ, RZ, UR4 ;  /* 0x00000004ff027e24 */ /* 0x000fe4000f8e00ff */
[----:B------:R-:W-:-:S07]  /*10d0*/  IMAD.U32 R3, RZ, RZ, UR5 ;  /* 0x00000005ff037e24 */ /* 0x000fce000f8e00ff */
.L_x_16:
[----:B------:R-:W1:Y:S01]  /*10e0*/  S2UR UR48, SR_CTAID.Z ;  /* 0x00000000003079c3 */ /* 0x000e620000002700 */
[----:B------:R-:W-:Y:S01]  /*10f0*/  UISETP.GE.AND UP0, UPT, UR20, 0x1, UPT ;  /* 0x000000011400788c */ /* 0x000fe2000bf06270 */
[----:B------:R-:W-:-:S08]  /*1100*/  UMOV UR45, UR22 ;  /* 0x00000016002d7c82 */ /* 0x000fd00008000000 */
[----:B------:R-:W-:Y:S05]  /*1110*/  BRA.U !UP0, `(.L_x_17) ;  /* 0x0000000108d47547 */ /* 0x000fea000b800000 */
[----:B------:R-:W2:Y:S01]  /*1120*/  LDCU.128 UR12, c[0x0][0xc10] ;  /* 0x00018200ff0c77ac */ /* 0x000ea20008000c00 */
[----:B------:R-:W3:Y:S01]  /*1130*/  LDCU UR21, c[0x0][0xc0c] ;  /* 0x00018180ff1577ac */ /* 0x000ee20008000800 */
[----:B------:R-:W4:Y:S01]  /*1140*/  LDCU UR6, c[0x0][0x370] ;  /* 0x00006e00ff0677ac */ /* 0x000f220008000800 */
[----:B------:R-:W1:Y:S01]  /*1150*/  LDCU UR7, c[0x0][0x374] ;  /* 0x00006e80ff0777ac */ /* 0x000e620008000800 */
[----:B------:R-:W1:Y:S01]  /*1160*/  LDCU UR23, c[0x0][0xc20] ;  /* 0x00018400ff1777ac */ /* 0x000e620008000800 */
[----:B--2---:R-:W-:Y:S02]  /*1170*/  UIMAD.WIDE.U32 UR4, UR22, UR12, URZ ;  /* 0x0000000c160472a5 */ /* 0x004fe4000f8e00ff */
[----:B---3--:R-:W-:Y:S01]  /*1180*/  UISETP.NE.AND UP0, UPT, UR21, 0x1, UPT ;  /* 0x000000011500788c */ /* 0x008fe2000bf05270 */
[----:B------:R-:W2:Y:S01]  /*1190*/  LDCU.64 UR8, c[0x0][0xc28] ;  /* 0x00018500ff0877ac */ /* 0x000ea20008000a00 */
[----:B----4-:R-:W-:-:S03]  /*11a0*/  UIMAD.WIDE.U32 UR10, UR6, UR12, URZ ;  /* 0x0000000c060a72a5 */ /* 0x010fc6000f8e00ff */
[----:B------:R-:W-:Y:S01]  /*11b0*/  UMOV UR4, UR5 ;  /* 0x0000000500047c82 */ /* 0x000fe20008000000 */
[----:B------:R-:W-:Y:S02]  /*11c0*/  UISETP.NE.AND UP2, UPT, UR20, 0x1, UPT ;  /* 0x000000011400788c */ /* 0x000fe4000bf45270 */
[----:B------:R-:W-:Y:S01]  /*11d0*/  USHF.R.U32.HI UR4, URZ, UR13, UR4 ;  /* 0x0000000dff047299 */ /* 0x000fe20008011604 */
[----:B------:R-:W-:Y:S01]  /*11e0*/  UMOV UR10, UR11 ;  /* 0x0000000b000a7c82 */ /* 0x000fe20008000000 */
[----:B------:R-:W-:Y:S02]  /*11f0*/  UIMAD.WIDE.U32 UR16, UR19, UR15, URZ ;  /* 0x0000000f131072a5 */ /* 0x000fe4000f8e00ff */
[----:B------:R-:W-:Y:S02]  /*1200*/  USEL UR5, UR22, UR4, !UP0 ;  /* 0x0000000416057287 */ /* 0x000fe4000c000000 */
[----:B------:R-:W-:Y:S02]  /*1210*/  @UP0 USHF.R.U32.HI UR6, URZ, UR13, UR10 ;  /* 0x0000000dff060299 */ /* 0x000fe4000801160a */
[----:B------:R-:W-:-:S02]  /*1220*/  UISETP.NE.AND UP0, UPT, UR14, 0x1, UPT ;  /* 0x000000010e00788c */ /* 0x000fc4000bf05270 */
[----:B-1----:R-:W-:Y:S02]  /*1230*/  UIMAD.WIDE.U32 UR10, UR7, UR15, URZ ;  /* 0x0000000f070a72a5 */ /* 0x002fe4000f8e00ff */
[----:B--2---:R-:W-:Y:S01]  /*1240*/  UIMAD.WIDE.U32 UR12, UR6, UR8, URZ ;  /* 0x00000008060c72a5 */ /* 0x004fe2000f8e00ff */
[----:B------:R-:W-:Y:S01]  /*1250*/  UMOV UR4, UR17 ;  /* 0x0000001100047c82 */ /* 0x000fe20008000000 */
[----:B------:R-:W-:-:S03]  /*1260*/  UIADD3 UR45, UPT, UPT, -UR5, URZ, URZ ;  /* 0x000000ff052d7290 */ /* 0x000fc6000fffe1ff */
[----:B------:R-:W-:Y:S01]  /*1270*/  UMOV UR10, UR11 ;  /* 0x0000000b000a7c82 */ /* 0x000fe20008000000 */
[----:B------:R-:W-:Y:S02]  /*1280*/  USHF.R.U32.HI UR4, URZ, UR23, UR4 ;  /* 0x00000017ff047299 */ /* 0x000fe40008011604 */
[----:B------:R-:W-:Y:S01]  /*1290*/  @UP0 USHF.R.U32.HI UR7, URZ, UR23, UR10 ;  /* 0x00000017ff070299 */ /* 0x000fe2000801160a */
[----:B------:R-:W-:Y:S01]  /*12a0*/  UMOV UR12, UR13 ;  /* 0x0000000d000c7c82 */ /* 0x000fe20008000000 */
[----:B------:R-:W-:Y:S02]  /*12b0*/  USEL UR4, UR19, UR4, !UP0 ;  /* 0x0000000413047287 */ /* 0x000fe4000c000000 */
[----:B------:R-:W-:Y:S02]  /*12c0*/  UIMAD.WIDE.U32 UR10, UR7, UR8, URZ ;  /* 0x00000008070a72a5 */ /* 0x000fe4000f8e00ff */
[----:B------:R-:W-:Y:S02]  /*12d0*/  @UP2 USHF.R.U32.HI UR6, URZ, UR9, UR12 ;  /* 0x00000009ff062299 */ /* 0x000fe4000801160c */
[----:B------:R-:W-:-:S02]  /*12e0*/  UIMAD.WIDE.U32 UR12, UR4, UR8, URZ ;  /* 0x00000008040c72a5 */ /* 0x000fc4000f8e00ff */
[----:B------:R-:W-:Y:S01]  /*12f0*/  UIMAD UR45, UR21, UR45, UR22 ;  /* 0x0000002d152d72a4 */ /* 0x000fe2000f8e0216 */
[----:B------:R-:W-:Y:S02]  /*1300*/  UMOV UR10, UR11 ;  /* 0x0000000b000a7c82 */ /* 0x000fe40008000000 */
[----:B------:R-:W-:Y:S02]  /*1310*/  @UP2 USHF.R.U32.HI UR7, URZ, UR9, UR10 ;  /* 0x00000009ff072299 */ /* 0x000fe4000801160a */
[----:B------:R-:W-:Y:S02]  /*1320*/  UIMAD UR10, UR6, UR20, URZ ;  /* 0x00000014060a72a4 */ /* 0x000fe4000f8e02ff */
[----:B------:R-:W-:-:S04]  /*1330*/  UIMAD UR7, UR7, UR20, URZ ;  /* 0x00000014070772a4 */ /* 0x000fc8000f8e02ff */
[----:B------:R-:W-:-:S03]  /*1340*/  UISETP.GE.AND UP0, UPT, UR4, UR7, UPT ;  /* 0x000000070400728c */ /* 0x000fc6000bf06270 */
[----:B------:R-:W-:Y:S01]  /*1350*/  UMOV UR7, UR13 ;  /* 0x0000000d00077c82 */ /* 0x000fe20008000000 */
[----:B------:R-:W-:Y:S02]  /*1360*/  UISETP.GE.OR UP0, UPT, UR5, UR10, UP0 ;  /* 0x0000000a0500728c */ /* 0x000fe40008706670 */
[----:B------:R-:W-:Y:S02]  /*1370*/  UIMAD.WIDE.U32 UR10, UR5, UR8, URZ ;  /* 0x00000008050a72a5 */ /* 0x000fe4000f8e00ff */
[----:B------:R-:W-:Y:S02]  /*1380*/  USHF.R.U32.HI UR7, URZ, UR9, UR7 ;  /* 0x00000009ff077299 */ /* 0x000fe40008011607 */
[----:B------:R-:W-:Y:S02]  /*1390*/  UIADD3 UR10, UPT, UPT, -UR4, URZ, URZ ;  /* 0x000000ff040a7290 */ /* 0x000fe4000fffe1ff */
[----:B------:R-:W-:Y:S02]  /*13a0*/  USEL UR7, UR4, UR7, !UP2 ;  /* 0x0000000704077287 */ /* 0x000fe4000d000000 */
[----:B------:R-:W-:Y:S01]  /*13b0*/  UIMAD UR10, UR14, UR10, UR19 ;  /* 0x0000000a0e0a72a4 */ /* 0x000fe2000f8e0213 */
[----:B------:R-:W-:-:S02]  /*13c0*/  @!UP0 UMOV UR8, UR11 ;  /* 0x0000000b00088c82 */ /* 0x000fc40008000000 */
[----:B------:R-:W-:Y:S02]  /*13d0*/  @!UP0 USHF.R.U32.HI UR8, URZ, UR9, UR8 ;  /* 0x00000009ff088299 */ /* 0x000fe40008011608 */
[----:B------:R-:W-:Y:S02]  /*13e0*/  UIADD3 UR9, UPT, UPT, -UR7, URZ, URZ ;  /* 0x000000ff07097290 */ /* 0x000fe4000fffe1ff */
[----:B------:R-:W-:Y:S02]  /*13f0*/  @!UP0 USEL UR8, UR5, UR8, !UP2 ;  /* 0x0000000805088287 */ /* 0x000fe4000d000000 */
[----:B------:R-:W-:Y:S02]  /*1400*/  UIMAD UR9, UR20, UR9, UR4 ;  /* 0x00000009140972a4 */ /* 0x000fe4000f8e0204 */
[----:B------:R-:W-:Y:S02]  /*1410*/  @!UP0 UIADD3 UR7, UPT, UPT, UR7, -UR8, URZ ;  /* 0x8000000807078290 */ /* 0x000fe4000fffe0ff */
[----:B------:R-:W-:-:S02]  /*1420*/  @!UP0 UIMAD UR6, UR9, UR6, UR8 ;  /* 0x00000006090682a4 */ /* 0x000fc4000f8e0208 */
[----:B------:R-:W-:-:S04]  /*1430*/  @!UP0 UIMAD UR4, UR7, UR20, UR5 ;  /* 0x00000014070482a4 */ /* 0x000fc8000f8e0205 */
[----:B------:R-:W-:Y:S01]  /*1440*/  UIMAD UR19, UR4, UR14, UR10 ;  /* 0x0000000e041372a4 */ /* 0x000fe2000f8e020a */
[----:B------:R-:W-:Y:S02]  /*1450*/  @!UP0 UMOV UR5, UR6 ;  /* 0x0000000600058c82 */ /* 0x000fe40008000000 */
[----:B------:R-:W-:-:S12]  /*1460*/  UIMAD UR45, UR5, UR21, UR45 ;  /* 0x00000015052d72a4 */ /* 0x000fd8000f8e022d */
.L_x_17:
[----:B------:R-:W-:-:S09]  /*1470*/  UISETP.NE.AND UP0, UPT, UR24, 0x1, UPT ;  /* 0x000000011800788c */ /* 0x000fd2000bf05270 */
[----:B------:R-:W-:Y:S05]  /*1480*/  BRA.U UP0, `(.L_x_18) ;  /* 0x0000000100407547 */ /* 0x000fea000b800000 */
[----:B------:R-:W2:Y:S01]  /*1490*/  LDCU.128 UR8, c[0x0][0xc10] ;  /* 0x00018200ff0877ac */ /* 0x000ea20008000c00 */
[----:B------:R-:W3:Y:S01]  /*14a0*/  LDCU UR12, c[0x0][0xc0c] ;  /* 0x00018180ff0c77ac */ /* 0x000ee20008000800 */
[----:B------:R-:W4:Y:S01]  /*14b0*/  LDCU UR13, c[0x0][0xc20] ;  /* 0x00018400ff0d77ac */ /* 0x000f220008000800 */
[----:B--2---:R-:W-:Y:S02]  /*14c0*/  UIMAD.WIDE.U32 UR4, UR45, UR8, URZ ;  /* 0x000000082d0472a5 */ /* 0x004fe4000f8e00ff */
[----:B------:R-:W-:Y:S02]  /*14d0*/  UIMAD.WIDE.U32 UR6, UR19, UR11, URZ ;  /* 0x0000000b130672a5 */ /* 0x000fe4000f8e00ff */
[----:B---3--:R-:W-:Y:S02]  /*14e0*/  UISETP.NE.AND UP0, UPT, UR12, 0x1, UPT ;  /* 0x000000010c00788c */ /* 0x008fe4000bf05270 */
[----:B------:R-:W-:-:S03]  /*14f0*/  USHF.R.U32.HI UR5, URZ, UR9, UR5 ;  /* 0x00000009ff057299 */ /* 0x000fc60008011605 */
[----:B------:R-:W-:Y:S01]  /*1500*/  UMOV UR4, UR7 ;  /* 0x0000000700047c82 */ /* 0x000fe20008000000 */
[----:B------:R-:W-:Y:S02]  /*1510*/  USEL UR5, UR45, UR5, !UP0 ;  /* 0x000000052d057287 */ /* 0x000fe4000c000000 */
[----:B------:R-:W-:Y:S02]  /*1520*/  UISETP.NE.AND UP0, UPT, UR10, 0x1, UPT ;  /* 0x000000010a00788c */ /* 0x000fe4000bf05270 */
[----:B----4-:R-:W-:-:S04]  /*1530*/  USHF.R.U32.HI UR4, URZ, UR13, UR4 ;  /* 0x0000000dff047299 */ /* 0x010fc80008011604 */
[----:B------:R-:W-:-:S04]  /*1540*/  USEL UR4, UR19, UR4, !UP0 ;  /* 0x0000000413047287 */ /* 0x000fc8000c000000 */
[----:B------:R-:W-:Y:S02]  /*1550*/  UIADD3 UR6, UPT, UPT, -UR4, UR5, URZ ;  /* 0x0000000504067290 */ /* 0x000fe4000fffe1ff */
[----:B------:R-:W-:Y:S02]  /*1560*/  UIADD3 UR4, UPT, UPT, UR4, -UR5, URZ ;  /* 0x8000000504047290 */ /* 0x000fe4000fffe0ff */
[----:B------:R-:W-:Y:S02]  /*1570*/  UIMAD UR19, UR6, UR10, UR19 ;  /* 0x0000000a061372a4 */ /* 0x000fe4000f8e0213 */
[----:B------:R-:W-:-:S12]  /*1580*/  UIMAD UR45, UR4, UR12, UR45 ;  /* 0x0000000c042d72a4 */ /* 0x000fd8000f8e022d */
.L_x_18:
[----:B------:R-:W-:Y:S05]  /*1590*/  BRA.U !UP6, `(.L_x_19) ;  /* 0x000000010e0c7547 */ /* 0x000fea000b800000 */
[----:B------:R-:W-:Y:S01]  /*15a0*/  UCGABAR_WAIT ;  /* 0x0000000000007dc7 */ /* 0x000fe20008000000 */
[----:B------:R-:W-:Y:S01]  /*15b0*/  CCTL.IVALL ;  /* 0x00000000ff00798f */ /* 0x000fe20002000000 */
[----:B------:R-:W-:Y:S05]  /*15c0*/  BRA `(.L_x_20) ;  /* 0x0000000000047947 */ /* 0x000fea0003800000 */
.L_x_19:
[----:B------:R-:W-:Y:S06]  /*15d0*/  BAR.SYNC.DEFER_BLOCKING 0x0 ;  /* 0x0000000000007b1d */ /* 0x000fec0000010000 */
.L_x_20:
[----:B------:R-:W-:Y:S05]  /*15e0*/  BRA.U UP5, `(.L_x_21) ;  /* 0x00000045057c7547 */ /* 0x000fea000b800000 */
[----:B------:R-:W2:Y:S01]  /*15f0*/  LDCU UR5, c[0x0][0x388] ;  /* 0x00007100ff0577ac */ /* 0x000ea20008000800 */
[----:B------:R-:W-:Y:S02]  /*1600*/  PLOP3.LUT P1, PT, PT, PT, UP3, 0x80, 0x8 ;  /* 0x000000000008781c */ /* 0x000fe40003f2f038 */
[----:B------:R-:W-:Y:S01]  /*1610*/  ISETP.EQ.OR P2, PT, R0, RZ, P3 ;  /* 0x000000ff0000720c */ /* 0x000fe20001f42670 */
[----:B------:R-:W3:Y:S01]  /*1620*/  LDCU UR8, c[0x0][0x38c] ;  /* 0x00007180ff0877ac */ /* 0x000ee20008000800 */
[----:B------:R-:W-:Y:S01]  /*1630*/  PLOP3.LUT P1, PT, P1, PT, PT, 0x8, 0x80 ;  /* 0x000000000080781c */ /* 0x000fe20000f2e170 */
[----:B------:R-:W-:Y:S01]  /*1640*/  IMAD.MOV.U32 R0, RZ, RZ, RZ ;  /* 0x000000ffff007224 */ /* 0x000fe200078e00ff */
[----:B------:R-:W4:Y:S01]  /*1650*/  LDCU.64 UR6, c[0x0][0x390] ;  /* 0x00007200ff0677ac */ /* 0x000f220008000a00 */
[----:B------:R-:W-:Y:S01]  /*1660*/  UISETP.NE.AND UP1, UPT, UR18, URZ, UPT ;  /* 0x000000ff1200728c */ /* 0x000fe2000bf25270 */
[----:B------:R-:W-:Y:S01]  /*1670*/  UMOV UR31, 0x1 ;  /* 0x00000001001f7882 */ /* 0x000fe20000000000 */
[----:B------:R-:W-:Y:S01]  /*1680*/  UMOV UR55, URZ ;  /* 0x000000ff00377c82 */ /* 0x000fe20008000000 */
[----:B------:R-:W-:Y:S01]  /*1690*/  UMOV UR47, URZ ;  /* 0x000000ff002f7c82 */ /* 0x000fe20008000000 */
[----:B--2---:R-:W-:-:S04]  /*16a0*/  UIADD3 UR5, UPT, UPT, UR5, 0x3f, URZ ;  /* 0x0000003f05057890 */ /* 0x004fc8000fffe0ff */
[----:B------:R-:W-:-:S04]  /*16b0*/  USHF.R.S32.HI UR4, URZ, 0x1f, UR5 ;  /* 0x0000001fff047899 */ /* 0x000fc80008011405 */
[----:B------:R-:W-:Y:S02]  /*16c0*/  ULEA.HI UR4, UR4, UR5, URZ, 0x6 ;  /* 0x0000000504047291 */ /* 0x000fe4000f8f30ff */
[----:B------:R-:W-:Y:S02]  /*16d0*/  USHF.L.U32 UR5, UR22, 0x6, URZ ;  /* 0x0000000616057899 */ /* 0x000fe400080006ff */
[----:B------:R-:W-:Y:S02]  /*16e0*/  USHF.R.S32.HI UR4, URZ, 0x6, UR4 ;  /* 0x00000006ff047899 */ /* 0x000fe40008011404 */
[----:B------:R-:W-:Y:S02]  /*16f0*/  ULOP3.LUT UR5, UR5, 0x40, URZ, 0xc0, !UPT ;  /* 0x0000004005057892 */ /* 0x000fe4000f8ec0ff */
[----:B---3--:R-:W-:-:S04]  /*1700*/  UIMAD UR4, UR4, UR8, URZ ;  /* 0x00000008040472a4 */ /* 0x008fc8000f8e02ff */
[----:B----4-:R-:W-:Y:S01]  /*1710*/  UIMAD UR4, UR4, UR6, URZ ;  /* 0x00000006040472a4 */ /* 0x010fe2000f8e02ff */
[----:B-----5:R-:W-:-:S03]  /*1720*/  MOV R27, UR5 ;  /* 0x00000005001b7c02 */ /* 0x020fc60008000f00 */
[----:B------:R-:W-:Y:S02]  /*1730*/  UIMAD UR6, UR4, UR7, URZ ;  /* 0x00000007040672a4 */ /* 0x000fe4000f8e02ff */
[----:B------:R-:W-:Y:S02]  /*1740*/  USEL UR7, UR69, 0x2, UP1 ;  /* 0x0000000245077887 */ /* 0x000fe40008800000 */
[----:B------:R-:W-:Y:S02]  /*1750*/  UISETP.NE.AND UP2, UPT, UR6, URZ, UPT ;  /* 0x000000ff0600728c */ /* 0x000fe4000bf45270 */
[----:B------:R-:W-:Y:S01]  /*1760*/  UISETP.LT.U32.AND UP0, UPT, UR6, 0x6, UPT ;  /* 0x000000060600788c */ /* 0x000fe2000bf01070 */
[----:B------:R-:W-:Y:S01]  /*1770*/  IMAD.U32 R26, RZ, RZ, UR6 ;  /* 0x00000006ff1a7e24 */ /* 0x000fe2000f8e00ff */
[----:B------:R-:W2:Y:S01]  /*1780*/  LDCU UR4, c[0x0][0x370] ;  /* 0x00006e00ff0477ac */ /* 0x000ea20008000800 */
[----:B------:R-:W-:Y:S01]  /*1790*/  MOV R16, UR7 ;  /* 0x0000000700107c02 */ /* 0x000fe20008000f00 */
[----:B------:R-:W3:Y:S01]  /*17a0*/  LDCU UR8, c[0x0][0x374] ;  /* 0x00006e80ff0877ac */ /* 0x000ee20008000800 */
[----:B--2---:R-:W-:Y:S01]  /*17b0*/  IMAD.U32 R18, RZ, RZ, UR4 ;  /* 0x00000004ff127e24 */ /* 0x004fe2000f8e00ff */
[----:B------:R-:W-:Y:S01]  /*17c0*/  USEL UR4, UR6, 0x6, UP0 ;  /* 0x0000000606047887 */ /* 0x000fe20008000000 */
[----:B---3--:R-:W-:-:S03]  /*17d0*/  IMAD.U32 R17, RZ, RZ, UR8 ;  /* 0x00000008ff117e24 */ /* 0x008fc6000f8e00ff */
[----:B------:R-:W-:Y:S02]  /*17e0*/  UIADD3 UR5, UPT, UPT, UR4, -0x1, URZ ;  /* 0xffffffff04057890 */ /* 0x000fe4000fffe0ff */
[----:B------:R-:W-:Y:S02]  /*17f0*/  @!UP2 UIADD3 UR5, UPT, UPT, UR4, URZ, URZ ;  /* 0x000000ff0405a290 */ /* 0x000fe4000fffe0ff */
[----:B------:R-:W-:Y:S02]  /*1800*/  UIADD3 UR6, UPT, UPT, UR6, -UR4, URZ ;  /* 0x8000000406067290 */ /* 0x000fe4000fffe0ff */
[----:B------:R-:W-:-:S04]  /*1810*/  UIADD3 UR4, UPT, UPT, UR5, 0x1, URZ ;  /* 0x0000000105047890 */ /* 0x000fc8000fffe0ff */
[----:B------:R-:W-:Y:S02]  /*1820*/  IMAD.U32 R25, RZ, RZ, UR6 ;  /* 0x00000006ff197e24 */ /* 0x000fe4000f8e00ff */
[----:B------:R-:W-:Y:S01]  /*1830*/  MOV R15, UR4 ;  /* 0x00000004000f7c02 */ /* 0x000fe20008000f00 */
[----:B------:R-:W-:Y:S02]  /*1840*/  UMOV UR4, URZ ;  /* 0x000000ff00047c82 */ /* 0x000fe40008000000 */
[----:B------:R-:W-:-:S07]  /*1850*/  MOV R24, UR4 ;  /* 0x0000000400187c02 */ /* 0x000fce0008000f00 */
.L_x_39:
[----:B------:R-:W2:Y:S01]  /*1860*/  S2UR UR63, SR_CgaCtaId ;  /* 0x00000000003f79c3 */ /* 0x000ea20000008800 */
[----:B------:R-:W-:Y:S01]  /*1870*/  UMOV UR4, 0x400 ;  /* 0x0000040000047882 */ /* 0x000fe20000000000 */
[----:B------:R-:W-:Y:S01]  /*1880*/  R2UR UR5, R26 ;  /* 0x000000001a0572ca */ /* 0x000fe200000e0000 */
[----:B------:R-:W-:Y:S01]  /*1890*/  IMAD.U32 R2, RZ, RZ, UR31 ;  /* 0x0000001fff027e24 */ /* 0x000fe2000f8e00ff */
[----:B------:R-:W-:Y:S01]  /*18a0*/  R2UR UR6, R27 ;  /* 0x000000001b0672ca */ /* 0x000fe200000e0000 */
[----:B------:R-:W-:-:S03]  /*18b0*/  UMOV UR23, URZ ;  /* 0x000000ff00177c82 */ /* 0x000fc60008000000 */
[----:B------:R-:W-:-:S07]  /*18c0*/  SHF.L.U32 R2, R2, 0x1f, RZ ;  /* 0x0000001f02027819 */ /* 0x000fce00000006ff */
[----:B------:R-:W-:Y:S02]  /*18d0*/  UISETP.NE.AND UP0, UPT, UR5, URZ, UPT ;  /* 0x000000ff0500728c */ /* 0x000fe4000bf05270 */
[----:B------:R-:W-:Y:S01]  /*18e0*/  ULEA UR7, UR19, UR6, 0x7 ;  /* 0x0000000613077291 */ /* 0x000fe2000f8e38ff */
[----:B------:R-:W-:Y:S02]  /*18f0*/  UMOV UR5, URZ ;  /* 0x000000ff00057c82 */ /* 0x000fe40008000000 */
[----:B------:R-:W-:-:S03]  /*1900*/  MOV R22, UR5 ;  /* 0x0000000500167c02 */ /* 0x000fc60008000f00 */
[----:B------:R-:W-:Y:S01]  /*1910*/  IMAD.U32 R14, RZ, RZ, UR7 ;  /* 0x00000007ff0e7e24 */ /* 0x000fe2000f8e00ff */
[----:B--2---:R-:W-:-:S04]  /*1920*/  ULEA UR63, UR63, UR4, 0x18 ;  /* 0x000000043f3f7291 */ /* 0x004fc8000f8ec0ff */
[----:B------:R-:W-:-:S09]  /*1930*/  ULEA UR4, UR55, UR63, 0x3 ;  /* 0x0000003f37047291 */ /* 0x000fd2000f8e18ff */
[----:B------:R2:W3:Y:S01]  /*1940*/  SYNCS.PHASECHK.TRANS64.TRYWAIT P0, [UR4+0x30], R2 ;  /* 0x00003002ff0075a7 */ /* 0x0004e20008001104 */
[----:B------:R-:W-:-:S04]  /*1950*/  ULEA.HI UR4, UR45, UR45, URZ, 0x1 ;  /* 0x0000002d2d047291 */ /* 0x000fc8000f8f08ff */
[----:B------:R-:W-:-:S04]  /*1960*/  USHF.L.U32 UR4, UR4, 0x6, URZ ;  /* 0x0000000604047899 */ /* 0x000fc800080006ff */
[----:B------:R-:W-:-:S03]  /*1970*/  ULOP3.LUT UR71, UR6, 0xffffff80, UR4, 0xf8, !UPT ;  /* 0xffffff8006477892 */ /* 0x000fc6000f8ef804 */
[----:B------:R-:W-:Y:S01]  /*1980*/  UMOV UR6, URZ ;  /* 0x000000ff00067c82 */ /* 0x000fe20008000000 */
[----:B------:R-:W-:Y:S01]  /*1990*/  UMOV UR4, URZ ;  /* 0x000000ff00047c82 */ /* 0x000fe20008000000 */
[----:B------:R-:W-:Y:S01]  /*19a0*/  MOV R23, UR6 ;  /* 0x0000000600177c02 */ /* 0x000fe20008000f00 */
[----:B------:R-:W-:Y:S01]  /*19b0*/  IMAD.U32 R21, RZ, RZ, UR4 ;  /* 0x00000004ff157e24 */ /* 0x000fe2000f8e00ff */
[----:B------:R-:W-:Y:S06]  /*19c0*/  BRA.U !UP0, `(.L_x_22) ;  /* 0x0000001908e87547 */ /* 0x000fec000b800000 */
[----:B------:R-:W4:Y:S01]  /*19d0*/  LDCU.128 UR4, c[0x0][0x480] ;  /* 0x00009000ff0477ac */ /* 0x000f220008000c00 */
[----:B------:R-:W-:Y:S02]  /*19e0*/  R2UR UR58, R15 ;  /* 0x000000000f3a72ca */ /* 0x000fe400000e0000 */
[----:B------:R-:W-:Y:S01]  /*19f0*/  R2UR UR57, R14 ;  /* 0x000000000e3972ca */ /* 0x000fe200000e0000 */
[----:B------:R-:W-:Y:S02]  /*1a00*/  UIADD3 UR50, UPT, UPT, UR71, 0x8, URZ ;  /* 0x0000000847327890 */ /* 0x000fe4000fffe0ff */
[----:B------:R-:W-:Y:S02]  /*1a10*/  UIADD3 UR49, UPT, UPT, UR71, 0x10, URZ ;  /* 0x0000001047317890 */ /* 0x000fe4000fffe0ff */
[----:B-1----:R-:W-:Y:S02]  /*1a20*/  UIADD3 UR48, UPT, UPT, UR71, 0x18, URZ ;  /* 0x0000001847307890 */ /* 0x002fe4000fffe0ff */
[----:B------:R-:W-:-:S02]  /*1a30*/  UIADD3 UR46, UPT, UPT, UR71, 0x20, URZ ;  /* 0x00000020472e7890 */ /* 0x000fc4000fffe0ff */
[----:B------:R-:W-:Y:S02]  /*1a40*/  UIADD3 UR45, UPT, UPT, UR71, 0x28, URZ ;  /* 0x00000028472d7890 */ /* 0x000fe4000fffe0ff */
[----:B------:R-:W-:Y:S02]  /*1a50*/  UIADD3 UR44, UPT, UPT, UR71, 0x30, URZ ;  /* 0x00000030472c7890 */ /* 0x000fe4000fffe0ff */
[----:B------:R-:W-:Y:S02]  /*1a60*/  UIADD3 UR38, UPT, UPT, UR71, 0x38, URZ ;  /* 0x0000003847267890 */ /* 0x000fe4000fffe0ff */
[----:B----4-:R-:W-:Y:S02]  /*1a70*/  UIMAD.WIDE.U32 UR12, UR50, UR5, URZ ;  /* 0x00000005320c72a5 */ /* 0x010fe4000f8e00ff */
[----:B------:R-:W-:Y:S02]  /*1a80*/  UIMAD.WIDE.U32 UR14, UR49, UR5, URZ ;  /* 0x00000005310e72a5 */ /* 0x000fe4000f8e00ff */
[----:B------:R-:W-:-:S02]  /*1a90*/  UIMAD.WIDE.U32 UR24, UR71, UR5, URZ ;  /* 0x00000005471872a5 */ /* 0x000fc4000f8e00ff */
[----:B------:R-:W-:Y:S02]  /*1aa0*/  UIMAD.WIDE.U32 UR16, UR48, UR5, URZ ;  /* 0x00000005301072a5 */ /* 0x000fe4000f8e00ff */
[----:B------:R-:W-:Y:S02]  /*1ab0*/  UIMAD.WIDE.U32 UR18, UR46, UR5, URZ ;  /* 0x000000052e1272a5 */ /* 0x000fe4000f8e00ff */
[----:B------:R-:W-:Y:S02]  /*1ac0*/  UIMAD.WIDE.U32 UR20, UR45, UR5, URZ ;  /* 0x000000052d1472a5 */ /* 0x000fe4000f8e00ff */
[----:B------:R-:W-:Y:S02]  /*1ad0*/  UIMAD.WIDE.U32 UR22, UR44, UR5, URZ ;  /* 0x000000052c1672a5 */ /* 0x000fe4000f8e00ff */
[----:B------:R-:W-:Y:S01]  /*1ae0*/  UIMAD.WIDE.U32 UR26, UR38, UR5, URZ ;  /* 0x00000005261a72a5 */ /* 0x000fe2000f8e00ff */
[----:B------:R-:W1:Y:S02]  /*1af0*/  LDCU.128 UR8, c[0x0][0x490] ;  /* 0x00009200ff0877ac */ /* 0x000e640008000c00 */
[----:B------:R-:W-:Y:S01]  /*1b00*/  UMOV UR5, UR13 ;  /* 0x0000000d00057c82 */ /* 0x000fe20008000000 */
[----:B------:R-:W-:-:S02]  /*1b10*/  UISETP.NE.AND UP0, UPT, UR4, 0x1, UPT ;  /* 0x000000010400788c */ /* 0x000fc4000bf05270 */
[----:B------:R-:W-:Y:S02]  /*1b20*/  USHF.R.U32.HI UR28, URZ, UR6, UR5 ;  /* 0x00000006ff1c7299 */ /* 0x000fe40008011605 */
[----:B------:R-:W-:Y:S01]  /*1b30*/  UISETP.NE.AND UP1, UPT, UR7, 0x1, UPT ;  /* 0x000000010700788c */ /* 0x000fe2000bf25270 */
[----:B------:R-:W-:Y:S01]  /*1b40*/  UMOV UR5, UR15 ;  /* 0x0000000f00057c82 */ /* 0x000fe20008000000 */
[----:B------:R-:W-:Y:S02]  /*1b50*/  USEL UR16, UR50, UR28, !UP0 ;  /* 0x0000001c32107287 */ /* 0x000fe4000c000000 */
[----:B------:R-:W-:Y:S02]  /*1b60*/  USHF.R.U32.HI UR15, URZ, UR6, UR5 ;  /* 0x00000006ff0f7299 */ /* 0x000fe40008011605 */
[----:B------:R-:W-:Y:S01]  /*1b70*/  UIADD3 UR29, UPT, UPT, -UR16, URZ, URZ ;  /* 0x000000ff101d7290 */ /* 0x000fe2000fffe1ff */
[----:B------:R-:W-:Y:S01]  /*1b80*/  UMOV UR5, UR17 ;  /* 0x0000001100057c82 */ /* 0x000fe20008000000 */
[----:B------:R-:W-:-:S02]  /*1b90*/  USEL UR15, UR49, UR15, !UP0 ;  /* 0x0000000f310f7287 */ /* 0x000fc4000c000000 */
[----:B------:R-:W-:Y:S02]  /*1ba0*/  USHF.R.U32.HI UR14, URZ, UR6, UR5 ;  /* 0x00000006ff0e7299 */ /* 0x000fe40008011605 */
[----:B------:R-:W-:Y:S01]  /*1bb0*/  UIADD3 UR28, UPT, UPT, -UR15, URZ, URZ ;  /* 0x000000ff0f1c7290 */ /* 0x000fe2000fffe1ff */
[----:B------:R-:W-:Y:S01]  /*1bc0*/  UMOV UR5, UR19 ;  /* 0x0000001300057c82 */ /* 0x000fe20008000000 */
[----:B------:R-:W-:Y:S02]  /*1bd0*/  USEL UR14, UR48, UR14, !UP0 ;  /* 0x0000000e300e7287 */ /* 0x000fe4000c000000 */
[----:B------:R-:W-:Y:S02]  /*1be0*/  USHF.R.U32.HI UR13, URZ, UR6, UR5 ;  /* 0x00000006ff0d7299 */ /* 0x000fe40008011605 */
[----:B-1----:R-:W-:Y:S01]  /*1bf0*/  UIMAD.WIDE.U32 UR32, UR14, UR8, URZ ;  /* 0x000000080e2072a5 */ /* 0x002fe2000f8e00ff */
[----:B------:R-:W-:Y:S01]  /*1c00*/  UMOV UR5, UR21 ;  /* 0x0000001500057c82 */ /* 0x000fe20008000000 */
[----:B------:R-:W-:-:S02]  /*1c10*/  USEL UR13, UR46, UR13, !UP0 ;  /* 0x0000000d2e0d7287 */ /* 0x000fc4000c000000 */
[----:B------:R-:W-:Y:S02]  /*1c20*/  USHF.R.U32.HI UR12, URZ, UR6, UR5 ;  /* 0x00000006ff0c7299 */ /* 0x000fe40008011605 */
[----:B------:R-:W-:Y:S01]  /*1c30*/  UIMAD.WIDE.U32 UR20, UR16, UR8, URZ ;  /* 0x00000008101472a5 */ /* 0x000fe2000f8e00ff */
[----:B------:R-:W-:Y:S01]  /*1c40*/  UMOV UR5, UR23 ;  /* 0x0000001700057c82 */ /* 0x000fe20008000000 */
[----:B------:R-:W-:Y:S02]  /*1c50*/  USEL UR12, UR45, UR12, !UP0 ;  /* 0x0000000c2d0c7287 */ /* 0x000fe4000c000000 */
[----:B------:R-:W-:Y:S02]  /*1c60*/  USHF.R.U32.HI UR18, URZ, UR6, UR5 ;  /* 0x00000006ff127299 */ /* 0x000fe40008011605 */
[----:B------:R-:W-:Y:S01]  /*1c70*/  UIMAD.WIDE.U32 UR22, UR15, UR8, URZ ;  /* 0x000000080f1672a5 */ /* 0x000fe2000f8e00ff */
[----:B------:R-:W-:Y:S01]  /*1c80*/  UMOV UR5, UR25 ;  /* 0x0000001900057c82 */ /* 0x000fe20008000000 */
[----:B------:R-:W-:-:S02]  /*1c90*/  UIMAD.WIDE.U32 UR34, UR13, UR8, URZ ;  /* 0x000000080d2272a5 */ /* 0x000fc4000f8e00ff */
[----:B------:R-:W-:Y:S02]  /*1ca0*/  USHF.R.U32.HI UR17, URZ, UR6, UR5 ;  /* 0x00000006ff117299 */ /* 0x000fe40008011605 */
[----:B------:R-:W-:Y:S01]  /*1cb0*/  UIMAD.WIDE.U32 UR36, UR12, UR8, URZ ;  /* 0x000000080c2472a5 */ /* 0x000fe2000f8e00ff */
[----:B------:R-:W-:Y:S01]  /*1cc0*/  UMOV UR5, UR27 ;  /* 0x0000001b00057c82 */ /* 0x000fe20008000000 */
[----:B------:R-:W-:Y:S02]  /*1cd0*/  USEL UR17, UR71, UR17, !UP0 ;  /* 0x0000001147117287 */ /* 0x000fe4000c000000 */
[----:B------:R-:W-:Y:S02]  /*1ce0*/  USHF.R.U32.HI UR5, URZ, UR6, UR5 ;  /* 0x00000006ff057299 */ /* 0x000fe40008011605 */
[----:B------:R-:W-:Y:S02]  /*1cf0*/  USEL UR6, UR44, UR18, !UP0 ;  /* 0x000000122c067287 */ /* 0x000fe4000c000000 */
[----:B------:R-:W-:-:S02]  /*1d00*/  USEL UR5, UR38, UR5, !UP0 ;  /* 0x0000000526057287 */ /* 0x000fc4000c000000 */
[----:B------:R-:W-:Y:S02]  /*1d10*/  UIMAD.WIDE.U32 UR18, UR17, UR8, URZ ;  /* 0x00000008111272a5 */ /* 0x000fe4000f8e00ff */
[----:B------:R-:W-:Y:S02]  /*1d20*/  UIMAD.WIDE.U32 UR40, UR6, UR8, URZ ;  /* 0x00000008062872a5 */ /* 0x000fe4000f8e00ff */
[----:B------:R-:W-:Y:S02]  /*1d30*/  UIMAD.WIDE.U32 UR42, UR5, UR8, URZ ;  /* 0x00000008052a72a5 */ /* 0x000fe4000f8e00ff */
[----:B------:R-:W-:Y:S02]  /*1d40*/  UIADD3 UR27, UPT, UPT, -UR14, URZ, URZ ;  /* 0x000000ff0e1b7290 */ /* 0x000fe4000fffe1ff */
[----:B------:R-:W-:Y:S02]  /*1d50*/  UIADD3 UR26, UPT, UPT, -UR13, URZ, URZ ;  /* 0x000000ff0d1a7290 */ /* 0x000fe4000fffe1ff */
[----:B------:R-:W-:-:S02]  /*1d60*/  UIADD3 UR25, UPT, UPT, -UR12, URZ, URZ ;  /* 0x000000ff0c197290 */ /* 0x000fc4000fffe1ff */
[----:B------:R-:W-:Y:S02]  /*1d70*/  UIADD3 UR24, UPT, UPT, -UR6, URZ, URZ ;  /* 0x000000ff06187290 */ /* 0x000fe4000fffe1ff */
[----:B------:R-:W-:Y:S02]  /*1d80*/  UIADD3 UR30, UPT, UPT, -UR17, URZ, URZ ;  /* 0x000000ff111e7290 */ /* 0x000fe4000fffe1ff */
[----:B------:R-:W-:Y:S02]  /*1d90*/  UIADD3 UR8, UPT, UPT, -UR5, URZ, URZ ;  /* 0x000000ff05087290 */ /* 0x000fe4000fffe1ff */
[----:B------:R-:W-:Y:S02]  /*1da0*/  UIMAD UR53, UR4, UR29, UR50 ;  /* 0x0000001d043572a4 */ /* 0x000fe4000f8e0232 */
[----:B------:R-:W-:Y:S02]  /*1db0*/  UIMAD UR50, UR4, UR28, UR49 ;  /* 0x0000001c043272a4 */ /* 0x000fe4000f8e0231 */
[----:B------:R-:W-:-:S02]  /*1dc0*/  UIMAD UR67, UR4, UR27, UR48 ;  /* 0x0000001b044372a4 */ /* 0x000fc4000f8e0230 */
[----:B------:R-:W-:Y:S02]  /*1dd0*/  UIMAD UR59, UR4, UR26, UR46 ;  /* 0x0000001a043b72a4 */ /* 0x000fe4000f8e022e */
[----:B------:R-:W-:Y:S02]  /*1de0*/  UIMAD UR51, UR4, UR25, UR45 ;  /* 0x00000019043372a4 */ /* 0x000fe4000f8e022d */
[----:B------:R-:W-:Y:S02]  /*1df0*/  UIMAD UR49, UR4, UR24, UR44 ;  /* 0x00000018043172a4 */ /* 0x000fe4000f8e022c */
[----:B------:R-:W-:Y:S02]  /*1e00*/  UIMAD UR48, UR4, UR30, UR71 ;  /* 0x0000001e043072a4 */ /* 0x000fe4000f8e0247 */
[----:B------:R-:W-:Y:S01]  /*1e10*/  UIMAD UR38, UR4, UR8, UR38 ;  /* 0x00000008042672a4 */ /* 0x000fe2000f8e0226 */
[----:B------:R-:W1:Y:S02]  /*1e20*/  LDCU UR56, c[0x0][0x4a0] ;  /* 0x00009400ff3877ac */ /* 0x000e640008000800 */
[----:B------:R-:W-:Y:S01]  /*1e30*/  UMOV UR4, UR19 ;  /* 0x0000001300047c82 */ /* 0x000fe20008000000 */
[----:B------:R-:W-:-:S02]  /*1e40*/  UISETP.NE.AND UP0, UPT, UR10, 0x1, UPT ;  /* 0x000000010a00788c */ /* 0x000fc4000bf05270 */
[----:B------:R-:W-:Y:S01]  /*1e50*/  USHF.R.U32.HI UR24, URZ, UR9, UR4 ;  /* 0x00000009ff187299 */ /* 0x000fe20008011604 */
[----:B------:R-:W4:Y:S02]  /*1e60*/  LDCU UR40, c[0x0][0x4ec] ;  /* 0x00009d80ff2877ac */ /* 0x000f240008000800 */
[----:B------:R-:W-:Y:S01]  /*1e70*/  UMOV UR4, UR21 ;  /* 0x0000001500047c82 */ /* 0x000fe20008000000 */
[----:B------:R-:W-:Y:S02]  /*1e80*/  USEL UR32, UR17, UR24, !UP1 ;  /* 0x0000001811207287 */ /* 0x000fe4000c800000 */
[----:B------:R-:W-:Y:S02]  /*1e90*/  USHF.R.U32.HI UR29, URZ, UR9, UR4 ;  /* 0x00000009ff1d7299 */ /* 0x000fe40008011604 */
[----:B------:R-:W-:Y:S01]  /*1ea0*/  UIADD3 UR22, UPT, UPT, -UR32, URZ, URZ ;  /* 0x000000ff20167290 */ /* 0x000fe2000fffe1ff */
[----:B------:R-:W-:Y:S01]  /*1eb0*/  UMOV UR4, UR23 ;  /* 0x0000001700047c82 */ /* 0x000fe20008000000 */
[----:B------:R-:W-:-:S02]  /*1ec0*/  USEL UR29, UR16, UR29, !UP1 ;  /* 0x0000001d101d7287 */ /* 0x000fc4000c800000 */
[----:B------:R-:W-:Y:S01]  /*1ed0*/  USHF.R.U32.HI UR21, URZ, UR9, UR4 ;  /* 0x00000009ff157299 */ /* 0x000fe20008011604 */
[----:B------:R-:W1:Y:S02]  /*1ee0*/  LDCU.64 UR76, c[0x0][0x390] ;  /* 0x00007200ff4c77ac */ /* 0x000e640008000a00 */
        /* <DEDUP_REMOVED lines=11> */
[----:B------:R-:W-:Y:S01]  /*1fa0*/  UIMAD UR37, UR7, UR22, UR17 ;  /* 0x00000016072572a4 */ /* 0x000fe2000f8e0211 */
[----:B------:R-:W-:Y:S01]  /*1fb0*/  UMOV UR4, UR41 ;  /* 0x0000002900047c82 */ /* 0x000fe20008000000 */
[----:B------:R-:W-:-:S02]  /*1fc0*/  USEL UR25, UR12, UR18, !UP1 ;  /* 0x000000120c197287 */ /* 0x000fc4000c800000 */
[----:B------:R-:W-:Y:S02]  /*1fd0*/  USHF.R.U32.HI UR8, URZ, UR9, UR4 ;  /* 0x00000009ff087299 */ /* 0x000fe40008011604 */
[----:B------:R-:W-:Y:S01]  /*1fe0*/  UIADD3 UR18, UPT, UPT, -UR26, URZ, URZ ;  /* 0x000000ff1a127290 */ /* 0x000fe2000fffe1ff */
[----:B------:R-:W-:Y:S01]  /*1ff0*/  UMOV UR4, UR43 ;  /* 0x0000002b00047c82 */ /* 0x000fe20008000000 */
[----:B------:R-:W-:Y:S02]  /*2000*/  USEL UR24, UR6, UR8, !UP1 ;  /* 0x0000000806187287 */ /* 0x000fe4000c800000 */
[----:B------:R-:W-:Y:S02]  /*2010*/  USHF.R.U32.HI UR9, URZ, UR9, UR4 ;  /* 0x00000009ff097299 */ /* 0x000fe40008011604 */
[----:B------:R-:W-:Y:S02]  /*2020*/  UIADD3 UR8, UPT, UPT, -UR24, URZ, URZ ;  /* 0x000000ff18087290 */ /* 0x000fe4000fffe1ff */
[----:B------:R-:W-:-:S02]  /*2030*/  USEL UR23, UR5, UR9, !UP1 ;  /* 0x0000000905177287 */ /* 0x000fc4000c800000 */
[----:B------:R-:W-:Y:S02]  /*2040*/  UIADD3 UR9, UPT, UPT, -UR25, URZ, URZ ;  /* 0x000000ff19097290 */ /* 0x000fe4000fffe1ff */
[----:B------:R-:W-:Y:S02]  /*2050*/  UIADD3 UR4, UPT, UPT, -UR23, URZ, URZ ;  /* 0x000000ff17047290 */ /* 0x000fe4000fffe1ff */
[----:B------:R-:W-:Y:S02]  /*2060*/  UIMAD UR52, UR7, UR9, UR12 ;  /* 0x00000009073472a4 */ /* 0x000fe4000f8e020c */
[----:B------:R-:W-:Y:S02]  /*2070*/  UIMAD UR22, UR7, UR4, UR5 ;  /* 0x00000004071672a4 */ /* 0x000fe4000f8e0205 */
[----:B------:R-:W-:Y:S02]  /*2080*/  UIMAD.WIDE.U32 UR4, UR32, UR11, URZ ;  /* 0x0000000b200472a5 */ /* 0x000fe4000f8e00ff */
[----:B------:R-:W-:-:S02]  /*2090*/  UIMAD UR44, UR7, UR8, UR6 ;  /* 0x00000008072c72a4 */ /* 0x000fc4000f8e0206 */
[----:B------:R-:W-:Y:S02]  /*20a0*/  UIADD3 UR19, UPT, UPT, -UR27, URZ, URZ ;  /* 0x000000ff1b137290 */ /* 0x000fe4000fffe1ff */
[----:B------:R-:W-:Y:S02]  /*20b0*/  UIMAD.WIDE.U32 UR8, UR29, UR11, URZ ;  /* 0x0000000b1d0872a5 */ /* 0x000fe4000f8e00ff */
[----:B------:R-:W-:Y:S02]  /*20c0*/  UIMAD UR60, UR7, UR18, UR13 ;  /* 0x00000012073c72a4 */ /* 0x000fe4000f8e020d */
[----:B------:R-:W-:Y:S02]  /*20d0*/  UIMAD.WIDE.U32 UR12, UR28, UR11, URZ ;  /* 0x0000000b1c0c72a5 */ /* 0x000fe4000f8e00ff */
[----:B------:R-:W-:Y:S02]  /*20e0*/  UIMAD UR36, UR7, UR21, UR16 ;  /* 0x00000015072472a4 */ /* 0x000fe4000f8e0210 */
[----:B------:R-:W-:-:S02]  /*20f0*/  UIMAD UR33, UR7, UR20, UR15 ;  /* 0x00000014072172a4 */ /* 0x000fc4000f8e020f */
[----:B------:R-:W-:Y:S01]  /*2100*/  UIMAD UR68, UR7, UR19, UR14 ;  /* 0x00000013074472a4 */ /* 0x000fe2000f8e020e */
[----:B------:R-:W-:Y:S01]  /*2110*/  UMOV UR4, UR5 ;  /* 0x0000000500047c82 */ /* 0x000fe20008000000 */
[----:B------:R-:W-:Y:S02]  /*2120*/  UIMAD.WIDE.U32 UR14, UR27, UR11, URZ ;  /* 0x0000000b1b0e72a5 */ /* 0x000fe4000f8e00ff */
[----:B------:R-:W-:Y:S02]  /*2130*/  UIMAD.WIDE.U32 UR16, UR26, UR11, URZ ;  /* 0x0000000b1a1072a5 */ /* 0x000fe4000f8e00ff */
[----:B------:R-:W-:Y:S02]  /*2140*/  UIMAD.WIDE.U32 UR18, UR25, UR11, URZ ;  /* 0x0000000b191272a5 */ /* 0x000fe4000f8e00ff */
[----:B------:R-:W-:Y:S02]  /*2150*/  UIMAD.WIDE.U32 UR20, UR24, UR11, URZ ;  /* 0x0000000b181472a5 */ /* 0x000fe4000f8e00ff */
[----:B------:R-:W-:-:S02]  /*2160*/  UIMAD.WIDE.U32 UR34, UR23, UR11, URZ ;  /* 0x0000000b172272a5 */ /* 0x000fc4000f8e00ff */
[----:B-1----:R-:W-:Y:S01]  /*2170*/  USHF.R.U32.HI UR11, URZ, UR56, UR4 ;  /* 0x00000038ff0b7299 */ /* 0x002fe20008011604 */
[----:B------:R-:W4:Y:S02]  /*2180*/  LDCU.64 UR6, c[0x0][0x4c0] ;  /* 0x00009800ff0677ac */ /* 0x000f240008000a00 */
[----:B------:R-:W-:Y:S01]  /*2190*/  UMOV UR4, UR9 ;  /* 0x0000000900047c82 */ /* 0x000fe20008000000 */
[----:B------:R-:W1:Y:S01]  /*21a0*/  LDCU UR16, c[0x0][0x4c8] ;  /* 0x00009900ff1077ac */ /* 0x000e620008000800 */
[----:B------:R-:W-:Y:S02]  /*21b0*/  USHF.R.U32.HI UR8, URZ, UR56, UR4 ;  /* 0x00000038ff087299 */ /* 0x000fe40008011604 */
[----:B------:R-:W-:Y:S01]  /*21c0*/  USEL UR65, UR32, UR11, !UP0 ;  /* 0x0000000b20417287 */ /* 0x000fe2000c000000 */
[----:B------:R-:W-:Y:S01]  /*21d0*/  UMOV UR4, UR13 ;  /* 0x0000000d00047c82 */ /* 0x000fe20008000000 */
[----:B------:R-:W-:Y:S02]  /*21e0*/  USEL UR64, UR29, UR8, !UP0 ;  /* 0x000000081d407287 */ /* 0x000fe4000c000000 */
[----:B------:R-:W-:-:S02]  /*21f0*/  USHF.R.U32.HI UR5, URZ, UR56, UR4 ;  /* 0x00000038ff057299 */ /* 0x000fc40008011604 */
[----:B------:R-:W-:Y:S01]  /*2200*/  IMAD.U32 R28, RZ, RZ, UR65 ;  /* 0x00000041ff1c7e24 */ /* 0x000fe2000f8e00ff */
[----:B------:R-:W-:Y:S02]  /*2210*/  UIADD3 UR13, UPT, UPT, -UR64, URZ, URZ ;  /* 0x000000ff400d7290 */ /* 0x000fe4000fffe1ff */
[----:B------:R-:W-:Y:S01]  /*2220*/  USEL UR61, UR28, UR5, !UP0 ;  /* 0x000000051c3d7287 */ /* 0x000fe2000c000000 */
[----:B------:R-:W-:Y:S01]  /*2230*/  IMAD.U32 R10, RZ, RZ, UR64 ;  /* 0x00000040ff0a7e24 */ /* 0x000fe2000f8e00ff */
[----:B------:R-:W-:Y:S01]  /*2240*/  UMOV UR4, UR15 ;  /* 0x0000000f00047c82 */ /* 0x000fe20008000000 */
[----:B------:R-:W-:Y:S02]  /*2250*/  UIMAD UR13, UR10, UR13, UR29 ;  /* 0x0000000d0a0d72a4 */ /* 0x000fe4000f8e021d */
[----:B------:R-:W-:Y:S01]  /*2260*/  UIADD3 UR12, UPT, UPT, -UR61, URZ, URZ ;  /* 0x000000ff3d0c7290 */ /* 0x000fe2000fffe1ff */
[----:B------:R-:W-:Y:S01]  /*2270*/  MOV R6, UR61 ;  /* 0x0000003d00067c02 */ /* 0x000fe20008000f00 */
[----:B------:R-:W-:-:S02]  /*2280*/  USHF.R.U32.HI UR70, URZ, UR56, UR4 ;  /* 0x00000038ff467299 */ /* 0x000fc40008011604 */
[----:B------:R-:W-:Y:S01]  /*2290*/  UIMAD UR12, UR10, UR12, UR28 ;  /* 0x0000000c0a0c72a4 */ /* 0x000fe2000f8e021c */
[----:B------:R-:W5:Y:S01]  /*22a0*/  LDCU.64 UR28, c[0x0][0x4f0] ;  /* 0x00009e00ff1c77ac */ /* 0x000f620008000a00 */
[----:B------:R-:W-:Y:S01]  /*22b0*/  UMOV UR4, UR17 ;  /* 0x0000001100047c82 */ /* 0x000fe20008000000 */
[----:B------:R-:W-:Y:S02]  /*22c0*/  USEL UR70, UR27, UR70, !UP0 ;  /* 0x000000461b467287 */ /* 0x000fe4000c000000 */
[----:B------:R-:W-:Y:S02]  /*22d0*/  USHF.R.U32.HI UR62, URZ, UR56, UR4 ;  /* 0x00000038ff3e7299 */ /* 0x000fe40008011604 */
[----:B------:R-:W-:Y:S01]  /*22e0*/  UIADD3 UR11, UPT, UPT, -UR70, URZ, URZ ;  /* 0x000000ff460b7290 */ /* 0x000fe2000fffe1ff */
[----:B------:R-:W-:Y:S01]  /*22f0*/  UMOV UR4, UR19 ;  /* 0x0000001300047c82 */ /* 0x000fe20008000000 */
[----:B----4-:R-:W-:Y:S02]  /*2300*/  UIMAD UR18, UR53, UR6, UR40 ;  /* 0x00000006351272a4 */ /* 0x010fe4000f8e0228 */
[----:B------:R-:W-:-:S02]  /*2310*/  USHF.R.U32.HI UR54, URZ, UR56, UR4 ;  /* 0x00000038ff367299 */ /* 0x000fc40008011604 */
[----:B------:R-:W-:Y:S01]  /*2320*/  UIMAD UR11, UR10, UR11, UR27 ;  /* 0x0000000b0a0b72a4 */ /* 0x000fe2000f8e021b */
[----:B------:R-:W-:Y:S01]  /*2330*/  UMOV UR4, UR21 ;  /* 0x0000001500047c82 */ /* 0x000fe20008000000 */
[----:B------:R-:W-:Y:S01]  /*2340*/  UIMAD UR17, UR50, UR6, UR40 ;  /* 0x00000006321172a4 */ /* 0x000fe2000f8e0228 */
[----:B------:R-:W-:Y:S01]  /*2350*/  IMAD.U32 R9, RZ, RZ, UR18 ;  /* 0x00000012ff097e24 */ /* 0x000fe2000f8e00ff */
[----:B------:R-:W-:Y:S02]  /*2360*/  USHF.R.U32.HI UR46, URZ, UR56, UR4 ;  /* 0x00000038ff2e7299 */ /* 0x000fe40008011604 */
[----:B------:R-:W-:Y:S01]  /*2370*/  USEL UR54, UR25, UR54, !UP0 ;  /* 0x0000003619367287 */ /* 0x000fe2000c000000 */
[----:B------:R-:W-:Y:S01]  /*2380*/  UMOV UR4, UR35 ;  /* 0x0000002300047c82 */ /* 0x000fe20008000000 */
[----:B------:R-:W-:Y:S01]  /*2390*/  UIMAD UR19, UR48, UR6, UR40 ;  /* 0x00000006301372a4 */ /* 0x000fe2000f8e0228 */
[----:B------:R-:W-:Y:S01]  /*23a0*/  MOV R5, UR17 ;  /* 0x0000001100057c02 */ /* 0x000fe20008000f00 */
[----:B------:R-:W-:-:S02]  /*23b0*/  USHF.R.U32.HI UR4, URZ, UR56, UR4 ;  /* 0x00000038ff047299 */ /* 0x000fc40008011604 */
[----:B------:R-:W-:Y:S02]  /*23c0*/  UIMAD UR67, UR67, UR6, UR40 ;  /* 0x00000006434372a4 */ /* 0x000fe4000f8e0228 */
[----:B------:R-:W-:Y:S01]  /*23d0*/  USEL UR30, UR23, UR4, !UP0 ;  /* 0x00000004171e7287 */ /* 0x000fe2000c000000 */
[----:B------:R-:W-:Y:S01]  /*23e0*/  MOV R13, UR19 ;  /* 0x00000013000d7c02 */ /* 0x000fe20008000f00 */
[----:B------:R-:W-:Y:S02]  /*23f0*/  UIMAD UR59, UR59, UR6, UR40 ;  /* 0x000000063b3b72a4 */ /* 0x000fe4000f8e0228 */
[----:B------:R-:W-:Y:S02]  /*2400*/  UIMAD UR51, UR51, UR6, UR40 ;  /* 0x00000006333372a4 */ /* 0x000fe4000f8e0228 */
[----:B------:R-:W-:Y:S02]  /*2410*/  UIMAD UR43, UR49, UR6, UR40 ;  /* 0x00000006312b72a4 */ /* 0x000fe4000f8e0228 */
[----:B------:R-:W-:-:S02]  /*2420*/  UIMAD UR27, UR38, UR6, UR40 ;  /* 0x00000006261b72a4 */ /* 0x000fc4000f8e0228 */
[----:B-----5:R-:W-:Y:S02]  /*2430*/  UIMAD UR6, UR33, UR7, UR28 ;  /* 0x00000007210672a4 */ /* 0x020fe4000f8e021c */
[----:B------:R-:W-:Y:S02]  /*2440*/  UIADD3 UR14, UPT, UPT, -UR65, URZ, URZ ;  /* 0x000000ff410e7290 */ /* 0x000fe4000fffe1ff */
[----:B------:R-:W-:Y:S02]  /*2450*/  UIADD3 UR8, UPT, UPT, -UR54, URZ, URZ ;  /* 0x000000ff36087290 */ /* 0x000fe4000fffe1ff */
[----:B------:R-:W-:Y:S01]  /*2460*/  UIADD3 UR4, UPT, UPT, -UR30, URZ, URZ ;  /* 0x000000ff1e047290 */ /* 0x000fe2000fffe1ff */
[----:B------:R-:W-:Y:S01]  /*2470*/  IMAD.U32 R4, RZ, RZ, UR6 ;  /* 0x00000006ff047e24 */ /* 0x000fe2000f8e00ff */
[----:B------:R-:W-:Y:S02]  /*2480*/  USEL UR62, UR26, UR62, !UP0 ;  /* 0x0000003e1a3e7287 */ /* 0x000fe4000c000000 */
[----:B------:R-:W-:-:S02]  /*2490*/  USEL UR46, UR24, UR46, !UP0 ;  /* 0x0000002e182e7287 */ /* 0x000fc4000c000000 */
[----:B------:R-:W-:Y:S02]  /*24a0*/  UIMAD UR18, UR37, UR7, UR28 ;  /* 0x00000007251272a4 */ /* 0x000fe4000f8e021c */
[----:B------:R-:W-:Y:S02]  /*24b0*/  UIMAD UR17, UR36, UR7, UR28 ;  /* 0x00000007241172a4 */ /* 0x000fe4000f8e021c */
[----:B------:R-:W-:Y:S02]  /*24c0*/  UIMAD UR68, UR68, UR7, UR28 ;  /* 0x00000007444472a4 */ /* 0x000fe4000f8e021c */
[----:B------:R-:W-:Y:S01]  /*24d0*/  UIMAD UR60, UR60, UR7, UR28 ;  /* 0x000000073c3c72a4 */ /* 0x000fe2000f8e021c */
[----:B------:R-:W-:Y:S01]  /*24e0*/  IMAD.U32 R12, RZ, RZ, UR18 ;  /* 0x00000012ff0c7e24 */ /* 0x000fe2000f8e00ff */
[----:B------:R-:W-:Y:S01]  /*24f0*/  UIMAD UR52, UR52, UR7, UR28 ;  /* 0x00000007343472a4 */ /* 0x000fe2000f8e021c */
[----:B------:R-:W-:Y:S01]  /*2500*/  MOV R8, UR17 ;  /* 0x0000001100087c02 */ /* 0x000fe20008000f00 */
[----:B------:R-:W-:-:S02]  /*2510*/  UIMAD UR44, UR44, UR7, UR28 ;  /* 0x000000072c2c72a4 */ /* 0x000fc4000f8e021c */
[----:B------:R-:W-:Y:S02]  /*2520*/  UIMAD UR14, UR10, UR14, UR32 ;  /* 0x0000000e0a0e72a4 */ /* 0x000fe4000f8e0220 */
[----:B------:R-:W-:Y:S02]  /*2530*/  UIMAD UR28, UR22, UR7, UR28 ;  /* 0x00000007161c72a4 */ /* 0x000fe4000f8e021c */
[----:B------:R-:W-:Y:S02]  /*2540*/  UIMAD UR8, UR10, UR8, UR25 ;  /* 0x000000080a0872a4 */ /* 0x000fe4000f8e0219 */
[----:B------:R-:W-:Y:S02]  /*2550*/  UIMAD UR23, UR10, UR4, UR23 ;  /* 0x000000040a1772a4 */ /* 0x000fe4000f8e0217 */
[----:B-1----:R-:W-:Y:S02]  /*2560*/  UIMAD UR7, UR13, UR16, UR29 ;  /* 0x000000100d0772a4 */ /* 0x002fe4000f8e021d */
[----:B------:R-:W-:-:S02]  /*2570*/  UIMAD UR6, UR12, UR16, UR29 ;  /* 0x000000100c0672a4 */ /* 0x000fc4000f8e021d */
[----:B------:R-:W-:Y:S02]  /*2580*/  UIADD3 UR9, UPT, UPT, -UR62, URZ, URZ ;  /* 0x000000ff3e097290 */ /* 0x000fe4000fffe1ff */
[----:B------:R-:W-:Y:S01]  /*2590*/  UIADD3 UR5, UPT, UPT, -UR46, URZ, URZ ;  /* 0x000000ff2e057290 */ /* 0x000fe2000fffe1ff */
[----:B------:R-:W-:Y:S01]  /*25a0*/  IMAD.U32 R7, RZ, RZ, UR7 ;  /* 0x00000007ff077e24 */ /* 0x000fe2000f8e00ff */
[----:B------:R-:W-:Y:S01]  /*25b0*/  UIADD3 UR4, UPT, UPT, UR58, UR47, URZ ;  /* 0x0000002f3a047290 */ /* 0x000fe2000fffe0ff */
[----:B------:R-:W-:Y:S01]  /*25c0*/  MOV R3, UR6 ;  /* 0x0000000600037c02 */ /* 0x000fe20008000f00 */
[----:B------:R-:W-:Y:S02]  /*25d0*/  UIMAD UR14, UR14, UR16, UR29 ;  /* 0x000000100e0e72a4 */ /* 0x000fe4000f8e021d */
[----:B------:R-:W-:Y:S02]  /*25e0*/  UIMAD UR9, UR10, UR9, UR26 ;  /* 0x000000090a0972a4 */ /* 0x000fe4000f8e021a */
[----:B------:R-:W-:Y:S01]  /*25f0*/  UIMAD UR45, UR10, UR5, UR24 ;  /* 0x000000050a2d72a4 */ /* 0x000fe2000f8e0218 */
[----:B------:R-:W-:Y:S01]  /*2600*/  IMAD.U32 R24, RZ, RZ, UR4 ;  /* 0x00000004ff187e24 */ /* 0x000fe2000f8e00ff */
[----:B------:R-:W-:Y:S01]  /*2610*/  UIMAD UR53, UR8, UR16, UR29 ;  /* 0x00000010083572a4 */ /* 0x000fe2000f8e021d */
[----:B------:R-:W-:Y:S01]  /*2620*/  MOV R11, UR14 ;  /* 0x0000000e000b7c02 */ /* 0x000fe20008000f00 */
[----:B------:R-:W-:Y:S01]  /*2630*/  UMOV UR7, URZ ;  /* 0x000000ff00077c82 */ /* 0x000fe20008000000 */
[----:B------:R-:W-:Y:S01]  /*2640*/  UMOV UR8, URZ ;  /* 0x000000ff00087c82 */ /* 0x000fe20008000000 */
[----:B------:R-:W-:Y:S01]  /*2650*/  UMOV UR6, URZ ;  /* 0x000000ff00067c82 */ /* 0x000fe20008000000 */
[----:B------:R-:W-:Y:S01]  /*2660*/  IMAD.U32 R21, RZ, RZ, UR8 ;  /* 0x00000008ff157e24 */ /* 0x000fe2000f8e00ff */
[----:B------:R-:W-:Y:S01]  /*2670*/  MOV R23, UR6 ;  /* 0x0000000600177c02 */ /* 0x000fe20008000f00 */
[----:B------:R-:W-:Y:S01]  /*2680*/  IMAD.U32 R22, RZ, RZ, UR7 ;  /* 0x00000007ff167e24 */ /* 0x000fe2000f8e00ff */
[----:B------:R-:W-:-:S02]  /*2690*/  UIMAD UR69, UR11, UR16, UR29 ;  /* 0x000000100b4572a4 */ /* 0x000fc4000f8e021d */
[----:B------:R-:W-:Y:S02]  /*26a0*/  UIMAD UR61, UR9, UR16, UR29 ;  /* 0x00000010093d72a4 */ /* 0x000fe4000f8e021d */
[----:B------:R-:W-:Y:S02]  /*26b0*/  UIMAD UR45, UR45, UR16, UR29 ;  /* 0x000000102d2d72a4 */ /* 0x000fe4000f8e021d */
[----:B------:R-:W-:Y:S01]  /*26c0*/  UIMAD UR29, UR23, UR16, UR29 ;  /* 0x00000010171d72a4 */ /* 0x000fe2000f8e021d */
[----:B------:R-:W1:Y:S01]  /*26d0*/  LDCU UR15, c[0x0][0x4cc] ;  /* 0x00009980ff0f77ac */ /* 0x000e620008000800 */
[----:B------:R-:W4:Y:S01]  /*26e0*/  LDCU.64 UR4, c[0x0][0x4f8] ;  /* 0x00009f00ff0477ac */ /* 0x000f220008000a00 */
[----:B------:R-:W1:Y:S01]  /*26f0*/  LDCU.64 UR72, c[0x0][0x4d0] ;  /* 0x00009a00ff4877ac */ /* 0x000e620008000a00 */
[----:B------:R-:W-:Y:S01]  /*2700*/  UIADD3 UR10, UPT, UPT, UR57, 0x20, URZ ;  /* 0x00000020390a7890 */ /* 0x000fe2000fffe0ff */
[----:B------:R-:W-:Y:S01]  /*2710*/  UMOV UR9, UR55 ;  /* 0x0000003700097c82 */ /* 0x000fe20008000000 */
[----:B------:R-:W-:-:S10]  /*2720*/  UMOV UR23, URZ ;  /* 0x000000ff00177c82 */ /* 0x000fd40008000000 */
.L_x_28:
[----:B------:R-:W-:Y:S01]  /*2730*/  @!P3 MOV R29, 0x10000 ;  /* 0x00010000001db802 */ /* 0x000fe20000000f00 */
[----:B------:R-:W-:Y:S01]  /*2740*/  ULEA UR7, UR9, UR63, 0x3 ;  /* 0x0000003f09077291 */ /* 0x000fe2000f8e18ff */
[----:B---3--:R-:W-:Y:S11]  /*2750*/  @P0 BRA `(.L_x_23) ;  /* 0x0000000000100947 */ /* 0x008ff60003800000 */
[----:B--2---:R-:W-:Y:S04]  /*2760*/  MOV R2, UR31 ;  /* 0x0000001f00027c02 */ /* 0x004fe80008000f00 */
[----:B------:R-:W-:Y:S04]  /*2770*/  SHF.L.U32 R31, R2, 0x1f, RZ ;  /* 0x0000001f021f7819 */ /* 0x000fe800000006ff */
[----:B------:R-:W2:Y:S02]  /*2780*/  SYNCS.PHASECHK.TRANS64.TRYWAIT P0, [UR7+0x30], R31 ;  /* 0x0000301fff0075a7 */ /* 0x000ea40008001107 */
[----:B--2---:R-:W-:Y:S05]  /*2790*/  @!P0 BRA `(.L_x_24) ;  /* 0x0000009c008c8947 */ /* 0x004fea0003800000 */
.L_x_23:
[----:B------:R3:W-:Y:S01]  /*27a0*/  @!P3 SYNCS.ARRIVE.TRANS64 RZ, [UR7], R29 ;  /* 0x0000001dffffb9a7 */ /* 0x0007e20008000007 */
[----:B------:R-:W-:Y:S11]  /*27b0*/  R2UR UR6, R16 ;  /* 0x00000000100672ca */ /* 0x000ff600000e0000 */
[----:B------:R-:W-:Y:S02]  /*27c0*/  @!UPT UIADD3 URZ, UPT, UPT, URZ, URZ, URZ ;  /* 0x000000fffffff290 */ /* 0x000fe4000fffe0ff */
[----:B------:R-:W-:Y:S04]  /*27d0*/  ULOP3.LUT UR6, UR6, 0x2, URZ, 0xfc, !UPT ;  /* 0x0000000206067892 */ /* 0x000fe8000f8efcff */
[----:B------:R-:W-:Y:S09]  /*27e0*/  UISETP.NE.AND UP0, UPT, UR6, 0x2, UPT ;  /* 0x000000020600788c */ /* 0x000ff2000bf05270 */
[----:B---3--:R-:W-:Y:S05]  /*27f0*/  BRA.U UP0, `(.L_x_25) ;  /* 0x0000000100047547 */ /* 0x008fea000b800000 */
[----:B-1--4-:R-:W-:Y:S05]  /*2800*/  BPT.TRAP 0x1 ;  /* 0x000000040000795c */ /* 0x012fea0000300000 */
.L_x_25:
[----:B------:R-:W-:Y:S04]  /*2810*/  BSSY.RECONVERGENT B0, `(.L_x_26) ;  /* 0x0000003000007945 */ /* 0x000fe80003800200 */
[----:B------:R-:W-:Y:S05]  /*2820*/  @P2 BRA `(.L_x_27) ;  /* 0x0000000000042947 */ /* 0x000fea0003800000 */
[----:B-1--4-:R-:W-:Y:S05]  /*2830*/  BPT.TRAP 0x1 ;  /* 0x000000040000795c */ /* 0x012fea0000300000 */
.L_x_27:
[----:B-1--4-:R-:W-:Y:S05]  /*2840*/  BSYNC.RECONVERGENT B0 ;  /* 0x0000000000007941 */ /* 0x012fea0003800200 */
.L_x_26:
[----:B------:R-:W1:Y:S01]  /*2850*/  LDCU UR6, c[0x0][0x500] ;  /* 0x0000a000ff0677ac */ /* 0x000e620008000800 */
[----:B------:R-:W-:Y:S02]  /*2860*/  R2UR UR8, R21 ;  /* 0x00000000150872ca */ /* 0x000fe400000e0000 */
[----:B------:R-:W-:Y:S01]  /*2870*/  R2UR UR18, R22 ;  /* 0x00000000161272ca */ /* 0x000fe200000e0000 */
[----:B------:R-:W3:Y:S01]  /*2880*/  LDCU.64 UR16, c[0x0][0x348] ;  /* 0x00006900ff1077ac */ /* 0x000ee20008000a00 */
[----:B------:R-:W-:Y:S02]  /*2890*/  R2UR UR14, R23 ;  /* 0x00000000170e72ca */ /* 0x000fe400000e0000 */
[----:B------:R-:W-:Y:S01]  /*28a0*/  R2UR UR35, R13 ;  /* 0x000000000d2372ca */ /* 0x000fe200000e0000 */
[----:B------:R-:W-:Y:S01]  /*28b0*/  UIADD3 UR11, UPT, UPT, UR9, 0x1, URZ ;  /* 0x00000001090b7890 */ /* 0x000fe2000fffe0ff */
[----:B------:R-:W-:Y:S01]  /*28c0*/  R2UR UR36, R12 ;  /* 0x000000000c2472ca */ /* 0x000fe200000e0000 */
[----:B------:R-:W-:Y:S01]  /*28d0*/  ULOP3.LUT UR33, UR7, 0xfefffff8, URZ, 0xc0, !UPT ;  /* 0xfefffff807217892 */ /* 0x000fe2000f8ec0ff */
[----:B------:R-:W-:Y:S01]  /*28e0*/  R2UR UR38, R28 ;  /* 0x000000001c2672ca */ /* 0x000fe200000e0000 */
[----:B------:R-:W-:Y:S01]  /*28f0*/  UISETP.NE.AND UP0, UPT, UR11, 0x6, UPT ;  /* 0x000000060b00788c */ /* 0x000fe2000bf05270 */
[----:B------:R-:W-:Y:S01]  /*2900*/  R2UR UR37, R11 ;  /* 0x000000000b2572ca */ /* 0x000fe200000e0000 */
[----:B------:R-:W-:Y:S01]  /*2910*/  UIMAD UR8, UR8, UR15, UR4 ;  /* 0x0000000f080872a4 */ /* 0x000fe2000f8e0204 */
[----:B------:R-:W-:Y:S01]  /*2920*/  MOV.SPILL R37, UR70 ;  /* 0x0000004600257c02 */ /* 0x000fe20009000f00 */
[----:B------:R-:W-:Y:S01]  /*2930*/  UIMAD UR7, UR18, UR72, UR5 ;  /* 0x00000048120772a4 */ /* 0x000fe2000f8e0205 */
[----:B------:R-:W-:Y:S01]  /*2940*/  R2UR UR70, R10 ;  /* 0x000000000a4672ca */ /* 0x000fe200000e0000 */
[----:B------:R-:W-:Y:S01]  /*2950*/  USEL UR13, URZ, 0x1, UP0 ;  /* 0x00000001ff0d7887 */ /* 0x000fe20008000000 */
[----:B------:R-:W-:Y:S01]  /*2960*/  MOV.SPILL R35, UR68 ;  /* 0x0000004400237c02 */ /* 0x000fe20009000f00 */
[----:B------:R-:W-:Y:S01]  /*2970*/  ULEA UR7, UR7, UR8, 0x5 ;  /* 0x0000000807077291 */ /* 0x000fe2000f8e28ff */
[----:B------:R-:W-:Y:S01]  /*2980*/  R2UR UR68, R8 ;  /* 0x00000000084472ca */ /* 0x000fe200000e0000 */
[----:B-1----:R-:W-:Y:S01]  /*2990*/  UIMAD UR6, UR14, UR73, UR6 ;  /* 0x000000490e0672a4 */ /* 0x002fe2000f8e0206 */
[----:B------:R-:W-:Y:S01]  /*29a0*/  MOV.SPILL R34, UR67 ;  /* 0x0000004300227c02 */ /* 0x000fe20009000f00 */
[----:B------:R-:W-:Y:S01]  /*29b0*/  ULOP3.LUT UR31, UR31, UR13, URZ, 0x3c, !UPT ;  /* 0x0000000d1f1f7292 */ /* 0x000fe2000f8e3cff */
[----:B------:R-:W-:Y:S01]  /*29c0*/  R2UR UR67, R9 ;  /* 0x00000000094372ca */ /* 0x000fe200000e0000 */
[----:B---3--:R-:W-:Y:S01]  /*29d0*/  UIADD3 UR12, UP1, UPT, UR16, 0x80, URZ ;  /* 0x00000080100c7890 */ /* 0x008fe2000ff3e0ff */
[----:B------:R-:W-:Y:S01]  /*29e0*/  MOV.SPILL R32, UR46 ;  /* 0x0000002e00207c02 */ /* 0x000fe20009000f00 */
[----:B------:R-:W-:Y:S01]  /*29f0*/  ULEA UR9, UR9, UR63, 0xe ;  /* 0x0000003f09097291 */ /* 0x000fe2000f8e70ff */
[----:B------:R-:W-:Y:S01]  /*2a00*/  R2UR UR46, R6 ;  /* 0x00000000062e72ca */ /* 0x000fe200000e0000 */
[----:B------:R-:W-:Y:S01]  /*2a10*/  USEL UR55, UR11, URZ, UP0 ;  /* 0x000000ff0b377287 */ /* 0x000fe20008000000 */
[----:B------:R-:W-:Y:S01]  /*2a20*/  MOV.SPILL R30, UR44 ;  /* 0x0000002c001e7c02 */ /* 0x000fe20009000f00 */
[----:B------:R-:W-:Y:S01]  /*2a30*/  ULEA UR6, UR6, UR7, 0xa ;  /* 0x0000000706067291 */ /* 0x000fe2000f8e50ff */
[----:B------:R-:W-:Y:S01]  /*2a40*/  R2UR UR44, R4 ;  /* 0x00000000042c72ca */ /* 0x000fe200000e0000 */
[----:B------:R-:W-:Y:S01]  /*2a50*/  USHF.L.U32 UR34, UR23, 0x6, URZ ;  /* 0x0000000617227899 */ /* 0x000fe200080006ff */
[----:B------:R-:W-:Y:S01]  /*2a60*/  MOV.SPILL R29, UR43 ;  /* 0x0000002b001d7c02 */ /* 0x000fe20009000f00 */
[----:B------:R-:W-:Y:S01]  /*2a70*/  UIADD3.X UR13, UPT, UPT, URZ, UR17, URZ, UP1, !UPT ;  /* 0x00000011ff0d7290 */ /* 0x000fe20008ffe4ff */
[----:B------:R-:W-:Y:S01]  /*2a80*/  R2UR UR43, R5 ;  /* 0x00000000052b72ca */ /* 0x000fe200000e0000 */
[----:B------:R-:W-:Y:S01]  /*2a90*/  ULEA UR8, UR55, UR63, 0x3 ;  /* 0x0000003f37087291 */ /* 0x000fe2000f8e18ff */
[----:B--2---:R-:W-:Y:S01]  /*2aa0*/  IMAD.U32 R2, RZ, RZ, UR31 ;  /* 0x0000001fff027e24 */ /* 0x004fe2000f8e00ff */
[----:B------:R-:W-:Y:S01]  /*2ab0*/  UIADD3 UR32, UPT, UPT, UR9, 0x8400, URZ ;  /* 0x0000840009207890 */ /* 0x000fe2000fffe0ff */
[----:B------:R-:W-:Y:S01]  /*2ac0*/  MOV.SPILL R36, UR69 ;  /* 0x0000004500247c02 */ /* 0x000fe20009000f00 */
[----:B------:R-:W-:Y:S01]  /*2ad0*/  UIADD3 UR64, UPT, UPT, UR9, 0x8c00, URZ ;  /* 0x00008c0009407890 */ /* 0x000fe2000fffe0ff */
[----:B------:R-:W-:Y:S01]  /*2ae0*/  R2UR UR69, R7 ;  /* 0x00000000074572ca */ /* 0x000fe200000e0000 */
[----:B------:R-:W-:Y:S01]  /*2af0*/  UIADD3 UR40, UPT, UPT, UR9, 0x9400, URZ ;  /* 0x0000940009287890 */ /* 0x000fe2000fffe0ff */
[----:B------:R-:W-:Y:S01]  /*2b00*/  SHF.L.U32 R40, R2, 0x1f, RZ ;  /* 0x0000001f02287819 */ /* 0x000fe200000006ff */
[----:B------:R-:W-:Y:S01]  /*2b10*/  UIADD3 UR56, UPT, UPT, UR9, 0xa400, URZ ;  /* 0x0000a40009387890 */ /* 0x000fe2000fffe0ff */
[----:B------:R-:W-:Y:S01]  /*2b20*/  MOV.SPILL R31, UR45 ;  /* 0x0000002d001f7c02 */ /* 0x000fe20009000f00 */
[----:B------:R-:W-:Y:S01]  /*2b30*/  UIADD3 UR48, UPT, UPT, UR9, 0xac00, URZ ;  /* 0x0000ac0009307890 */ /* 0x000fe2000fffe0ff */
[----:B------:R1:W2:Y:S01]  /*2b40*/  SYNCS.PHASECHK.TRANS64.TRYWAIT P0, [UR8+0x30], R40 ;  /* 0x00003028ff0075a7 */ /* 0x0002a20008001108 */
[----:B------:R-:W-:Y:S01]  /*2b50*/  UIADD3 UR24, UPT, UPT, UR9, 0xbc00, URZ ;  /* 0x0000bc0009187890 */ /* 0x000fe2000fffe0ff */
[----:B------:R-:W-:Y:S01]  /*2b60*/  R2UR UR45, R3 ;  /* 0x00000000032d72ca */ /* 0x000fe200000e0000 */
[----:B------:R-:W-:Y:S01]  /*2b70*/  UPRMT UR6, UR6, 0x5410, URZ ;  /* 0x0000541006067896 */ /* 0x000fe200080000ff */
[----:B------:R-:W-:Y:S01]  /*2b80*/  MOV.SPILL R33, UR47 ;  /* 0x0000002f00217c02 */ /* 0x000fe20009000f00 */
[----:B------:R-:W-:Y:S01]  /*2b90*/  UMOV UR74, 0x0 ;  /* 0x00000000004a7882 */ /* 0x000fe20000000000 */
[----:B------:R-:W-:Y:S01]  /*2ba0*/  UMOV UR75, 0x10000000 ;  /* 0x10000000004b7882 */ /* 0x000fe20000000000 */
[----:B------:R-:W-:Y:S01]  /*2bb0*/  UMOV UR7, UR34 ;  /* 0x0000002200077c82 */ /* 0x000fe20008000000 */
[----:B------:R-:W-:Y:S01]  /*2bc0*/  UMOV UR17, UR35 ;  /* 0x0000002300117c82 */ /* 0x000fe20008000000 */
[----:B------:R-:W-:Y:S01]  /*2bd0*/  UMOV UR66, UR7 ;  /* 0x0000000700427c82 */ /* 0x000fe20008000000 */
[----:B------:R-:W-:Y:S01]  /*2be0*/  UMOV UR42, UR7 ;  /* 0x00000007002a7c82 */ /* 0x000fe20008000000 */
[----:B------:R-:W-:Y:S01]  /*2bf0*/  UMOV UR58, UR7 ;  /* 0x00000007003a7c82 */ /* 0x000fe20008000000 */
[----:B------:R3:W-:Y:S01]  /*2c00*/  UTMALDG.5D.IM2COL.2CTA [UR32], [UR12], UR6, desc[UR74] ;  /* 0x00004a200c0073b4 */ /* 0x0007e20008261006 */
[----:B------:R-:W-:Y:S01]  /*2c10*/  UMOV UR16, UR36 ;  /* 0x0000002400107c82 */ /* 0x000fe20008000000 */
        /* <DEDUP_REMOVED lines=12> */
[----:B------:R-:W-:Y:S02]  /*2ce0*/  MOV.SPILL R38, UR71 ;  /* 0x0000004700267c02 */ /* 0x000fe40009000f00 */
[----:B------:R-:W-:Y:S02]  /*2cf0*/  R2UR.FILL UR47, R33 ;  /* 0x00000000212f72ca */ /* 0x000fe400004e0000 */
[----:B------:R-:W-:Y:S02]  /*2d00*/  R2UR.FILL UR71, R38 ;  /* 0x00000000264772ca */ /* 0x000fe400004e0000 */
[----:B------:R-:W-:Y:S04]  /*2d10*/  MOV.SPILL R39, UR39 ;  /* 0x0000002700277c02 */ /* 0x000fe80009000f00 */
[----:B------:R-:W-:Y:S05]  /*2d20*/  R2UR.FILL UR39, R39 ;  /* 0x00000000272772ca */ /* 0x000fea00004e0000 */
[----:B------:R-:W-:Y:S02]  /*2d30*/  UIADD3 UR47, UPT, UPT, UR47, 0x1, URZ ;  /* 0x000000012f2f7890 */ /* 0x000fe4000fffe0ff */
[----:B------:R-:W-:Y:S04]  /*2d40*/  MOV.SPILL R33, UR71 ;  /* 0x0000004700217c02 */ /* 0x000fe80009000f00 */
[----:B------:R-:W-:Y:S01]  /*2d50*/  R2UR.FILL UR71, R33 ;  /* 0x00000000214772ca */ /* 0x000fe200004e0000 */
[----:B---3--:R-:W-:Y:S02]  /*2d60*/  UIADD3 UR34, UPT, UPT, UR7, 0x20, URZ ;  /* 0x0000002007227890 */ /* 0x008fe4000fffe0ff */
[----:B------:R-:W-:Y:S01]  /*2d70*/  UIADD3 UR32, UPT, UPT, UR9, 0x8800, URZ ;  /* 0x0000880009207890 */ /* 0x000fe2000fffe0ff */
[----:B------:R-:W-:Y:S01]  /*2d80*/  UMOV UR35, UR17 ;  /* 0x0000001100237c82 */ /* 0x000fe20008000000 */
[----:B------:R-:W-:Y:S01]  /*2d90*/  UMOV UR36, UR16 ;  /* 0x0000001000247c82 */ /* 0x000fe20008000000 */
[----:B------:R-:W-:Y:S01]  /*2da0*/  UMOV UR38, UR8 ;  /* 0x0000000800267c82 */ /* 0x000fe20008000000 */
[----:B------:R-:W-:Y:S01]  /*2db0*/  UMOV UR33, UR11 ;  /* 0x0000000b00217c82 */ /* 0x000fe20008000000 */
[----:B------:R-:W-:Y:S01]  /*2dc0*/  UMOV UR37, UR14 ;  /* 0x0000000e00257c82 */ /* 0x000fe20008000000 */
[----:B------:R-:W-:Y:S03]  /*2dd0*/  UIADD3 UR16, UPT, UPT, UR9, 0x9000, URZ ;  /* 0x0000900009107890 */ /* 0x000fe6000fffe0ff */
        /* <DEDUP_REMOVED lines=8> */
[----:B------:R4:W-:Y:S01]  /*2e60*/  UTMALDG.5D.IM2COL.2CTA [UR64], [UR12], UR6, desc[UR74] ;  /* 0x00004a400c0073b4 */ /* 0x0009e20008261006 */
[----:B------:R-:W-:Y:S02]  /*2e70*/  UMOV UR14, UR69 ;  /* 0x00000045000e7c82 */ /* 0x000fe40008000000 */
[----:B------:R-:W-:Y:S01]  /*2e80*/  UMOV UR21, UR14 ;  /* 0x0000000e00157c82 */ /* 0x000fe20008000000 */
[----:B------:R-:W-:Y:S01]  /*2e90*/  UMOV UR14, UR45 ;  /* 0x0000002d000e7c82 */ /* 0x000fe20008000000 */
[----:B------:R5:W-:Y:S01]  /*2ea0*/  UTMALDG.5D.IM2COL.2CTA [UR16], [UR12], UR6, desc[UR74] ;  /* 0x00004a100c0073b4 */ /* 0x000be20008261006 */
[----:B------:R1:W-:Y:S01]  /*2eb0*/  UTMALDG.5D.IM2COL.2CTA [UR40], [UR12], UR6, desc[UR74] ;  /* 0x00004a280c0073b4 */ /* 0x0003e20008261006 */
[----:B---3--:R-:W-:Y:S01]  /*2ec0*/  UIADD3 UR32, UPT, UPT, UR9, 0x9800, URZ ;  /* 0x0000980009207890 */ /* 0x008fe2000fffe0ff */
[----:B------:R-:W-:Y:S01]  /*2ed0*/  UMOV UR38, UR8 ;  /* 0x0000000800267c82 */ /* 0x000fe20008000000 */
[----:B------:R-:W-:Y:S01]  /*2ee0*/  UMOV UR37, UR14 ;  /* 0x0000000e00257c82 */ /* 0x000fe20008000000 */
[----:B------:R-:W-:Y:S01]  /*2ef0*/  UIADD3 UR8, UPT, UPT, UR9, 0x22400, URZ ;  /* 0x0002240009087890 */ /* 0x000fe2000fffe0ff */
[----:B----4-:R-:W-:Y:S01]  /*2f00*/  R2UR.FILL UR67, R34 ;  /* 0x00000000224372ca */ /* 0x010fe200004e0000 */
[----:B------:R-:W-:Y:S01]  /*2f10*/  UIADD3 UR64, UPT, UPT, UR9, 0x9c00, URZ ;  /* 0x00009c0009407890 */ /* 0x000fe2000fffe0ff */
[----:B------:R-:W-:Y:S02]  /*2f20*/  R2UR.FILL UR70, R37 ;  /* 0x00000000254672ca */ /* 0x000fe400004e0000 */
[----:B------:R-:W-:Y:S02]  /*2f30*/  R2UR.FILL UR69, R36 ;  /* 0x00000000244572ca */ /* 0x000fe400004e0000 */
[----:B------:R-:W-:Y:S01]  /*2f40*/  R2UR.FILL UR68, R35 ;  /* 0x00000000234472ca */ /* 0x000fe200004e0000 */
[----:B-----5:R-:W-:Y:S01]  /*2f50*/  UMOV UR17, UR43 ;  /* 0x0000002b00117c82 */ /* 0x020fe20008000000 */
[----:B------:R-:W-:Y:S01]  /*2f60*/  UMOV UR16, UR44 ;  /* 0x0000002c00107c82 */ /* 0x000fe20008000000 */
[----:B------:R-:W-:Y:S01]  /*2f70*/  UMOV UR35, UR17 ;  /* 0x0000001100237c82 */ /* 0x000fe20008000000 */
[----:B------:R-:W-:Y:S01]  /*2f80*/  UMOV UR36, UR16 ;  /* 0x0000001000247c82 */ /* 0x000fe20008000000 */
[----:B------:R-:W-:Y:S01]  /*2f90*/  UIADD3 UR16, UPT, UPT, UR9, 0xa000, URZ ;  /* 0x0000a00009107890 */ /* 0x000fe2000fffe0ff */
[----:B------:R3:W-:Y:S01]  /*2fa0*/  UTMALDG.5D.IM2COL.2CTA [UR32], [UR12], UR6, desc[UR74] ;  /* 0x00004a200c0073b4 */ /* 0x0007e20008261006 */
[----:B------:R-:W-:Y:S01]  /*2fb0*/  UMOV UR19, UR67 ;  /* 0x0000004300137c82 */ /* 0x000fe20008000000 */
[----:B------:R-:W-:Y:S01]  /*2fc0*/  UMOV UR17, UR11 ;  /* 0x0000000b00117c82 */ /* 0x000fe20008000000 */
[----:B-1----:R-:W-:Y:S01]  /*2fd0*/  R2UR.FILL UR43, R29 ;  /* 0x000000001d2b72ca */ /* 0x002fe200004e0000 */
[----:B------:R-:W-:Y:S01]  /*2fe0*/  UIADD3 UR40, UPT, UPT, UR9, 0xb400, URZ ;  /* 0x0000b40009287890 */ /* 0x000fe2000fffe0ff */
[----:B------:R-:W-:Y:S02]  /*2ff0*/  R2UR.FILL UR46, R32 ;  /* 0x00000000202e72ca */ /* 0x000fe400004e0000 */
[----:B------:R-:W-:Y:S01]  /*3000*/  UMOV UR20, UR68 ;  /* 0x0000004400147c82 */ /* 0x000fe20008000000 */
[----:B------:R-:W-:Y:S01]  /*3010*/  UMOV UR21, UR69 ;  /* 0x0000004500157c82 */ /* 0x000fe20008000000 */
[----:B------:R1:W-:Y:S01]  /*3020*/  UTMALDG.5D.IM2COL.2CTA [UR64], [UR12], UR6, desc[UR74] ;  /* 0x00004a400c0073b4 */ /* 0x0003e20008261006 */
[----:B------:R-:W-:Y:S01]  /*3030*/  UMOV UR22, UR70 ;  /* 0x0000004600167c82 */ /* 0x000fe20008000000 */
[----:B------:R-:W-:Y:S02]  /*3040*/  R2UR.FILL UR45, R31 ;  /* 0x000000001f2d72ca */ /* 0x000fe400004e0000 */
[----:B------:R-:W-:Y:S02]  /*3050*/  R2UR.FILL UR44, R30 ;  /* 0x000000001e2c72ca */ /* 0x000fe400004e0000 */
[----:B------:R-:W-:Y:S01]  /*3060*/  MOV.SPILL R29, UR67 ;  /* 0x00000043001d7c02 */ /* 0x000fe20009000f00 */
[----:B------:R4:W-:Y:S01]  /*3070*/  UTMALDG.5D.IM2COL.2CTA [UR16], [UR12], UR6, desc[UR74] ;  /* 0x00004a100c0073b4 */ /* 0x0009e20008261006 */
[----:B------:R-:W-:Y:S02]  /*3080*/  MOV.SPILL R32, UR70 ;  /* 0x0000004600207c02 */ /* 0x000fe40009000f00 */
[----:B------:R-:W-:Y:S02]  /*3090*/  MOV.SPILL R31, UR69 ;  /* 0x00000045001f7c02 */ /* 0x000fe40009000f00 */
[----:B------:R-:W-:Y:S01]  /*30a0*/  MOV.SPILL R30, UR68 ;  /* 0x00000044001e7c02 */ /* 0x000fe20009000f00 */
[----:B------:R-:W-:Y:S01]  /*30b0*/  UTMALDG.5D.IM2COL.2CTA [UR56], [UR12], UR6, desc[UR74] ;  /* 0x00004a380c0073b4 */ /* 0x000fe20008261006 */
[----:B---3--:R-:W-:Y:S01]  /*30c0*/  UIADD3 UR32, UPT, UPT, UR9, 0xa800, URZ ;  /* 0x0000a80009207890 */ /* 0x008fe2000fffe0ff */
[----:B------:R-:W-:Y:S01]  /*30d0*/  UMOV UR35, UR59 ;  /* 0x0000003b00237c82 */ /* 0x000fe20008000000 */
[----:B------:R-:W-:Y:S01]  /*30e0*/  UMOV UR36, UR60 ;  /* 0x0000003c00247c82 */ /* 0x000fe20008000000 */
[----:B------:R-:W-:Y:S01]  /*30f0*/  UMOV UR37, UR61 ;  /* 0x0000003d00257c82 */ /* 0x000fe20008000000 */
[----:B------:R-:W-:Y:S01]  /*3100*/  UMOV UR38, UR62 ;  /* 0x0000003e00267c82 */ /* 0x000fe20008000000 */
[----:B-1----:R-:W1:Y:S04]  /*3110*/  LDCU.64 UR64, c[0x0][0x348] ;  /* 0x00006900ff4077ac */ /* 0x002e680008000a00 */
[----:B------:R3:W-:Y:S01]  /*3120*/  UTMALDG.5D.IM2COL.2CTA [UR32], [UR12], UR6, desc[UR74] ;  /* 0x00004a200c0073b4 */ /* 0x0007e20008261006 */
[----:B------:R-:W-:Y:S01]  /*3130*/  R2UR UR68, R21 ;  /* 0x00000000154472ca */ /* 0x000fe200000e0000 */
[----:B------:R-:W-:Y:S01]  /*3140*/  UMOV UR67, UR7 ;  /* 0x0000000700437c82 */ /* 0x000fe20008000000 */
[----:B------:R-:W-:Y:S02]  /*3150*/  R2UR UR69, R22 ;  /* 0x00000000164572ca */ /* 0x000fe400000e0000 */
[----:B------:R-:W-:Y:S01]  /*3160*/  R2UR UR70, R23 ;  /* 0x00000000174672ca */ /* 0x000fe200000e0000 */
[----:B----4-:R-:W-:Y:S01]  /*3170*/  UIADD3 UR16, UPT, UPT, UR9, 0xb000, URZ ;  /* 0x0000b00009107890 */ /* 0x010fe2000fffe0ff */
[----:B------:R-:W-:Y:S01]  /*3180*/  UTMALDG.5D.IM2COL.2CTA [UR48], [UR12], UR6, desc[UR74] ;  /* 0x00004a300c0073b4 */ /* 0x000fe20008261006 */
[----:B------:R-:W-:Y:S01]  /*3190*/  UMOV UR19, UR51 ;  /* 0x0000003300137c82 */ /* 0x000fe20008000000 */
[----:B------:R-:W-:Y:S01]  /*31a0*/  UMOV UR20, UR52 ;  /* 0x0000003400147c82 */ /* 0x000fe20008000000 */
[----:B------:R-:W-:Y:S01]  /*31b0*/  UMOV UR21, UR53 ;  /* 0x0000003500157c82 */ /* 0x000fe20008000000 */
[----:B------:R-:W-:Y:S01]  /*31c0*/  UMOV UR22, UR54 ;  /* 0x0000003600167c82 */ /* 0x000fe20008000000 */
[----:B------:R-:W-:Y:S03]  /*31d0*/  R2UR UR66, R24 ;  /* 0x00000000184272ca */ /* 0x000fe600000e0000 */
[----:B------:R4:W-:Y:S01]  /*31e0*/  UTMALDG.5D.IM2COL.2CTA [UR16], [UR12], UR6, desc[UR74] ;  /* 0x00004a100c0073b4 */ /* 0x0009e20008261006 */
[----:B------:R-:W-:Y:S09]  /*31f0*/  UTMALDG.5D.IM2COL.2CTA [UR40], [UR12], UR6, desc[UR74] ;  /* 0x00004a280c0073b4 */ /* 0x000ff20008261006 */
[----:B------:R-:W-:Y:S02]  /*3200*/  MOV.SPILL R2, UR66 ;  /* 0x0000004200027c02 */ /* 0x000fe40009000f00 */
[----:B------:R-:W-:Y:S01]  /*3210*/  R2UR UR66, R14 ;  /* 0x000000000e4272ca */ /* 0x000fe200000e0000 */
[----:B---3--:R-:W-:Y:S01]  /*3220*/  UIADD3 UR32, UPT, UPT, UR9, 0xb800, URZ ;  /* 0x0000b80009207890 */ /* 0x008fe2000fffe0ff */
[----:B------:R-:W-:Y:S01]  /*3230*/  UMOV UR35, UR43 ;  /* 0x0000002b00237c82 */ /* 0x000fe20008000000 */
[----:B------:R-:W-:Y:S01]  /*3240*/  UMOV UR36, UR44 ;  /* 0x0000002c00247c82 */ /* 0x000fe20008000000 */
[----:B------:R-:W-:Y:S01]  /*3250*/  UMOV UR37, UR45 ;  /* 0x0000002d00257c82 */ /* 0x000fe20008000000 */
[----:B------:R-:W-:Y:S05]  /*3260*/  UMOV UR38, UR46 ;  /* 0x0000002e00267c82 */ /* 0x000fea0008000000 */
[----:B------:R1:W-:Y:S01]  /*3270*/  UTMALDG.5D.IM2COL.2CTA [UR32], [UR12], UR6, desc[UR74] ;  /* 0x00004a200c0073b4 */ /* 0x0003e20008261006 */
[----:B----4-:R-:W-:Y:S01]  /*3280*/  UIADD3 UR16, UPT, UPT, UR9, 0xc000, URZ ;  /* 0x0000c00009107890 */ /* 0x010fe2000fffe0ff */
[----:B------:R-:W-:Y:S01]  /*3290*/  UTMALDG.5D.IM2COL.2CTA [UR24], [UR12], UR6, desc[UR74] ;  /* 0x00004a180c0073b4 */ /* 0x000fe20008261006 */
[----:B------:R-:W-:Y:S01]  /*32a0*/  UMOV UR19, UR27 ;  /* 0x0000001b00137c82 */ /* 0x000fe20008000000 */
[----:B------:R-:W-:Y:S01]  /*32b0*/  UMOV UR20, UR28 ;  /* 0x0000001c00147c82 */ /* 0x000fe20008000000 */
[----:B------:R-:W-:Y:S01]  /*32c0*/  UMOV UR21, UR29 ;  /* 0x0000001d00157c82 */ /* 0x000fe20008000000 */
[----:B------:R-:W-:Y:S04]  /*32d0*/  UMOV UR22, UR30 ;  /* 0x0000001e00167c82 */ /* 0x000fe80008000000 */
[----:B------:R3:W-:Y:S01]  /*32e0*/  UTMALDG.5D.IM2COL.2CTA [UR16], [UR12], UR6, desc[UR74] ;  /* 0x00004a100c0073b4 */ /* 0x0007e20008261006 */
[----:B-1----:R-:W-:Y:S02]  /*32f0*/  UIADD3 UR32, UP0, UPT, UR64, 0x200, URZ ;  /* 0x0000020040207890 */ /* 0x002fe4000ff1e0ff */
[----:B------:R-:W-:Y:S02]  /*3300*/  UIADD3 UR64, UPT, UPT, UR9, 0x20400, URZ ;  /* 0x0002040009407890 */ /* 0x000fe4000fffe0ff */
[----:B------:R-:W-:Y:S01]  /*3310*/  UIADD3.X UR33, UPT, UPT, URZ, UR65, URZ, UP0, !UPT ;  /* 0x00000041ff217290 */ /* 0x000fe200087fe4ff */
[----:B------:R-:W-:Y:S02]  /*3320*/  UMOV UR9, UR11 ;  /* 0x0000000b00097c82 */ /* 0x000fe40008000000 */
[----:B------:R-:W-:Y:S01]  /*3330*/  UMOV UR65, UR11 ;  /* 0x0000000b00417c82 */ /* 0x000fe20008000000 */
[----:B------:R-:W-:Y:S01]  /*3340*/  UMOV UR11, UR7 ;  /* 0x00000007000b7c82 */ /* 0x000fe20008000000 */
[----:B------:R-:W1:Y:S04]  /*3350*/  LDCU UR7, c[0x0][0x38c] ;  /* 0x00007180ff0777ac */ /* 0x000e680008000800 */
[----:B------:R4:W-:Y:S01]  /*3360*/  UTMALDG.5D.2CTA [UR64], [UR32], desc[UR74] ;  /* 0x00004a40200075b4 */ /* 0x0009e20008221000 */
[----:B---3--:R-:W-:Y:S01]  /*3370*/  UMOV UR17, UR68 ;  /* 0x0000004400117c82 */ /* 0x008fe20008000000 */
[----:B------:R-:W-:Y:S01]  /*3380*/  UMOV UR6, UR69 ;  /* 0x0000004500067c82 */ /* 0x000fe20008000000 */
[----:B------:R-:W-:Y:S01]  /*3390*/  UMOV UR12, UR17 ;  /* 0x00000011000c7c82 */ /* 0x000fe20008000000 */
[----:B------:R-:W-:Y:S01]  /*33a0*/  UMOV UR13, UR6 ;  /* 0x00000006000d7c82 */ /* 0x000fe20008000000 */
[----:B------:R-:W-:Y:S02]  /*33b0*/  UMOV UR16, UR70 ;  /* 0x0000004600107c82 */ /* 0x000fe40008000000 */
[----:B------:R-:W-:Y:S02]  /*33c0*/  UMOV UR14, UR16 ;  /* 0x00000010000e7c82 */ /* 0x000fe40008000000 */
[----:B------:R3:W-:Y:S01]  /*33d0*/  UTMALDG.5D.2CTA [UR8], [UR32], desc[UR74] ;  /* 0x00004a08200075b4 */ /* 0x0007e20008221000 */
[----:B----4-:R-:W-:Y:S02]  /*33e0*/  R2UR.FILL UR66, R2 ;  /* 0x00000000024272ca */ /* 0x010fe400004e0000 */
[----:B------:R-:W-:Y:S02]  /*33f0*/  R2UR.FILL UR70, R32 ;  /* 0x00000000204672ca */ /* 0x000fe400004e0000 */
[----:B------:R-:W-:Y:S02]  /*3400*/  R2UR.FILL UR69, R31 ;  /* 0x000000001f4572ca */ /* 0x000fe400004e0000 */
[----:B------:R-:W-:Y:S02]  /*3410*/  R2UR.FILL UR68, R30 ;  /* 0x000000001e4472ca */ /* 0x000fe400004e0000 */
[----:B------:R-:W-:Y:S01]  /*3420*/  R2UR.FILL UR67, R29 ;  /* 0x000000001d4372ca */ /* 0x000fe200004e0000 */
[----:B---3--:R-:W-:Y:S02]  /*3430*/  UIADD3 UR8, UPT, UPT, UR17, 0x1, URZ ;  /* 0x0000000111087890 */ /* 0x008fe4000fffe0ff */
[----:B------:R-:W-:Y:S02]  /*3440*/  UIADD3 UR11, UPT, UPT, UR23, 0x1, URZ ;  /* 0x00000001170b7890 */ /* 0x000fe4000fffe0ff */
[----:B-1----:R-:W-:Y:S02]  /*3450*/  UISETP.NE.AND UP2, UPT, UR8, UR7, UPT ;  /* 0x000000070800728c */ /* 0x002fe4000bf45270 */
[----:B------:R-:W-:Y:S02]  /*3460*/  UIADD3 UR7, UPT, UPT, UR6, 0x1, URZ ;  /* 0x0000000106077890 */ /* 0x000fe4000fffe0ff */
[----:B------:R-:W-:Y:S01]  /*3470*/  USEL UR8, UR8, URZ, UP2 ;  /* 0x000000ff08087287 */ /* 0x000fe20009000000 */
[----:B------:R-:W-:Y:S05]  /*3480*/  UMOV UR9, UR55 ;  /* 0x0000003700097c82 */ /* 0x000fea0008000000 */
[----:B------:R-:W-:Y:S01]  /*3490*/  IMAD.U32 R21, RZ, RZ, UR8 ;  /* 0x00000008ff157e24 */ /* 0x000fe2000f8e00ff */
[----:B------:R-:W-:Y:S02]  /*34a0*/  @UP2 UIADD3 UR7, UPT, UPT, UR6, URZ, URZ ;  /* 0x000000ff06072290 */ /* 0x000fe4000fffe0ff */
[----:B------:R-:W-:Y:S02]  /*34b0*/  UIADD3 UR6, UPT, UPT, UR16, 0x1, URZ ;  /* 0x0000000110067890 */ /* 0x000fe4000fffe0ff */
[----:B------:R-:W-:Y:S04]  /*34c0*/  UISETP.NE.AND UP1, UPT, UR7, UR76, UPT ;  /* 0x0000004c0700728c */ /* 0x000fe8000bf25270 */
[----:B------:R-:W-:Y:S06]  /*34d0*/  USEL UR7, UR7, URZ, UP1 ;  /* 0x000000ff07077287 */ /* 0x000fec0008800000 */
[----:B------:R-:W-:Y:S01]  /*34e0*/  IMAD.U32 R22, RZ, RZ, UR7 ;  /* 0x00000007ff167e24 */ /* 0x000fe2000f8e00ff */
[----:B------:R-:W-:Y:S04]  /*34f0*/  @UP1 UIADD3 UR6, UPT, UPT, UR16, URZ, URZ ;  /* 0x000000ff10061290 */ /* 0x000fe8000fffe0ff */
[----:B------:R-:W-:Y:S04]  /*3500*/  UISETP.NE.AND UP0, UPT, UR6, UR77, UPT ;  /* 0x0000004d0600728c */ /* 0x000fe8000bf05270 */
[----:B------:R-:W-:Y:S06]  /*3510*/  USEL UR6, UR6, URZ, UP0 ;  /* 0x000000ff06067287 */ /* 0x000fec0008000000 */
[----:B------:R-:W-:Y:S01]  /*3520*/  IMAD.U32 R23, RZ, RZ, UR6 ;  /* 0x00000006ff177e24 */ /* 0x000fe2000f8e00ff */
[----:B------:R-:W-:Y:S02]  /*3530*/  @UP0 UIADD3 UR11, UPT, UPT, UR23, URZ, URZ ;  /* 0x000000ff170b0290 */ /* 0x000fe4000fffe0ff */
[----:B------:R-:W-:Y:S05]  /*3540*/  UISETP.NE.AND UP0, UPT, UR47, UR66, UPT ;  /* 0x000000422f00728c */ /* 0x000fea000bf05270 */
[----:B------:R-:W-:Y:S04]  /*3550*/  UMOV UR23, UR11 ;  /* 0x0000000b00177c82 */ /* 0x000fe80008000000 */
[----:B--2---:R-:W-:Y:S05]  /*3560*/  BRA.U UP0, `(.L_x_28) ;  /* 0xfffffff100707547 */ /* 0x004fea000b83ffff */
.L_x_22:
[----:B------:R-:W-:Y:S01]  /*3570*/  ULEA UR4, UR55, UR63, 0x3 ;  /* 0x0000003f37047291 */ /* 0x000fe2000f8e18ff */
[----:B--2---:R-:W-:Y:S01]  /*3580*/  IMAD.U32 R2, RZ, RZ, UR31 ;  /* 0x0000001fff027e24 */ /* 0x004fe2000f8e00ff */
[----:B------:R-:W-:Y:S01]  /*3590*/  @!P1 SYNCS.ARRIVE.TRANS64.A1T0 RZ, [UR63+0xa8], RZ ;  /* 0x0000a8ffffff99a7 */ /* 0x000fe2000810003f */
[----:B------:R-:W-:-:S03]  /*35a0*/  R2UR UR5, R25 ;  /* 0x00000000190572ca */ /* 0x000fc600000e0000 */
[----:B------:R-:W-:-:S04]  /*35b0*/  SHF.L.U32 R2, R2, 0x1f, RZ ;  /* 0x0000001f02027819 */ /* 0x000fc800000006ff */
[----:B---3--:R2:W3:Y:S06]  /*35c0*/  SYNCS.PHASECHK.TRANS64.TRYWAIT P0, [UR4+0x30], R2 ;  /* 0x00003002ff0075a7 */ /* 0x0084ec0008001104 */
[----:B------:R-:W-:-:S09]  /*35d0*/  UISETP.GE.AND UP0, UPT, UR5, 0x1, UPT ;  /* 0x000000010500788c */ /* 0x000fd2000bf06270 */
[----:B------:R-:W-:Y:S05]  /*35e0*/  BRA.U !UP0, `(.L_x_29) ;  /* 0x0000001908a47547 */ /* 0x000fea000b800000 */
[----:B------:R-:W4:Y:S01]  /*35f0*/  LDCU.128 UR4, c[0x0][0x480] ;  /* 0x00009000ff0477ac */ /* 0x000f220008000c00 */
[----:B------:R-:W-:Y:S02]  /*3600*/  R2UR UR66, R24 ;  /* 0x00000000184272ca */ /* 0x000fe400000e0000 */
[----:B------:R-:W-:Y:S01]  /*3610*/  R2UR UR64, R25 ;  /* 0x00000000194072ca */ /* 0x000fe200000e0000 */
[----:B------:R-:W-:Y:S01]  /*3620*/  UIADD3 UR46, UPT, UPT, UR71, 0x8, URZ ;  /* 0x00000008472e7890 */ /* 0x000fe2000fffe0ff */
[----:B------:R-:W-:Y:S01]  /*3630*/  R2UR UR65, R14 ;  /* 0x000000000e4172ca */ /* 0x000fe200000e0000 */
[----:B------:R-:W-:Y:S02]  /*3640*/  UIADD3 UR45, UPT, UPT, UR71, 0x10, URZ ;  /* 0x00000010472d7890 */ /* 0x000fe4000fffe0ff */
[----:B------:R-:W-:Y:S02]  /*3650*/  UIADD3 UR44, UPT, UPT, UR71, 0x18, URZ ;  /* 0x00000018472c7890 */ /* 0x000fe4000fffe0ff */
        /* <DEDUP_REMOVED lines=12> */
[----:B------:R-:W4:Y:S02]  /*3720*/  LDCU.128 UR8, c[0x0][0x490] ;  /* 0x00009200ff0877ac */ /* 0x000f240008000c00 */
        /* <DEDUP_REMOVED lines=11> */
[----:B----4-:R-:W-:Y:S01]  /*37e0*/  UIMAD.WIDE.U32 UR32, UR15, UR8, URZ ;  /* 0x000000080f2072a5 */ /* 0x010fe2000f8e00ff */
[----:B------:R-:W-:Y:S01]  /*37f0*/  UMOV UR5, UR19 ;  /* 0x0000001300057c82 */ /* 0x000fe20008000000 */
[----:B------:R-:W-:Y:S02]  /*3800*/  USEL UR14, UR44, UR14, !UP0 ;  /* 0x0000000e2c0e7287 */ /* 0x000fe4000c000000 */
[----:B------:R-:W-:Y:S02]  /*3810*/  USHF.R.U32.HI UR13, URZ, UR6, UR5 ;  /* 0x00000006ff0d7299 */ /* 0x000fe40008011605 */
[----:B------:R-:W-:Y:S01]  /*3820*/  UIMAD.WIDE.U32 UR34, UR14, UR8, URZ ;  /* 0x000000080e2272a5 */ /* 0x000fe2000f8e00ff */
        /* <DEDUP_REMOVED lines=11> */
[----:B------:R-:W-:Y:S01]  /*38e0*/  UIADD3 UR25, UPT, UPT, -UR13, URZ, URZ ;  /* 0x000000ff0d197290 */ /* 0x000fe2000fffe1ff */
[----:B------:R-:W-:Y:S01]  /*38f0*/  UMOV UR5, UR29 ;  /* 0x0000001d00057c82 */ /* 0x000fe20008000000 */
[----:B------:R-:W-:Y:S02]  /*3900*/  USEL UR17, UR71, UR17, !UP0 ;  /* 0x0000001147117287 */ /* 0x000fe4000c000000 */
[----:B------:R-:W-:Y:S02]  /*3910*/  USHF.R.U32.HI UR5, URZ, UR6, UR5 ;  /* 0x00000006ff057299 */ /* 0x000fe40008011605 */
[----:B------:R-:W-:Y:S02]  /*3920*/  USEL UR6, UR38, UR18, !UP0 ;  /* 0x0000001226067287 */ /* 0x000fe4000c000000 */
[----:B------:R-:W-:-:S02]  /*3930*/  USEL UR5, UR30, UR5, !UP0 ;  /* 0x000000051e057287 */ /* 0x000fc4000c000000 */
[----:B------:R-:W-:Y:S02]  /*3940*/  UIMAD.WIDE.U32 UR18, UR17, UR8, URZ ;  /* 0x00000008111272a5 */ /* 0x000fe4000f8e00ff */
[----:B-1----:R-:W-:Y:S02]  /*3950*/  UIMAD.WIDE.U32 UR48, UR6, UR8, URZ ;  /* 0x00000008063072a5 */ /* 0x002fe4000f8e00ff */
        /* <DEDUP_REMOVED lines=17> */
[----:B------:R-:W4:Y:S01]  /*3a70*/  LDCU UR48, c[0x0][0x4ec] ;  /* 0x00009d80ff3077ac */ /* 0x000f220008000800 */
[----:B------:R-:W-:-:S02]  /*3a80*/  USHF.R.U32.HI UR25, URZ, UR9, UR4 ;  /* 0x00000009ff197299 */ /* 0x000fc40008011604 */
[----:B------:R-:W-:Y:S01]  /*3a90*/  UISETP.NE.AND UP0, UPT, UR10, 0x1, UPT ;  /* 0x000000010a00788c */ /* 0x000fe2000bf05270 */
[----:B------:R-:W-:Y:S01]  /*3aa0*/  UMOV UR4, UR21 ;  /* 0x0000001500047c82 */ /* 0x000fe20008000000 */
[----:B------:R-:W-:Y:S02]  /*3ab0*/  USEL UR25, UR17, UR25, !UP1 ;  /* 0x0000001911197287 */ /* 0x000fe4000c800000 */
[----:B------:R-:W-:Y:S02]  /*3ac0*/  USHF.R.U32.HI UR24, URZ, UR9, UR4 ;  /* 0x00000009ff187299 */ /* 0x000fe40008011604 */
[----:B------:R-:W-:Y:S01]  /*3ad0*/  UIADD3 UR32, UPT, UPT, -UR25, URZ, URZ ;  /* 0x000000ff19207290 */ /* 0x000fe2000fffe1ff */
[----:B------:R-:W-:Y:S01]  /*3ae0*/  UMOV UR4, UR33 ;  /* 0x0000002100047c82 */ /* 0x000fe20008000000 */
[----:B------:R-:W-:Y:S02]  /*3af0*/  USEL UR24, UR16, UR24, !UP1 ;  /* 0x0000001810187287 */ /* 0x000fe4000c800000 */
[----:B------:R-:W-:-:S02]  /*3b00*/  USHF.R.U32.HI UR22, URZ, UR9, UR4 ;  /* 0x00000009ff167299 */ /* 0x000fc40008011604 */
[----:B------:R-:W-:Y:S01]  /*3b10*/  UIADD3 UR30, UPT, UPT, -UR24, URZ, URZ ;  /* 0x000000ff181e7290 */ /* 0x000fe2000fffe1ff */
        /* <DEDUP_REMOVED lines=19> */
[----:B------:R-:W-:Y:S02]  /*3c50*/  UIADD3 UR9, UPT, UPT, -UR18, URZ, URZ ;  /* 0x000000ff12097290 */ /* 0x000fe4000fffe1ff */
[----:B------:R-:W-:Y:S02]  /*3c60*/  USEL UR4, UR5, UR4, !UP1 ;  /* 0x0000000405047287 */ /* 0x000fe4000c800000 */
[----:B------:R-:W-:-:S02]  /*3c70*/  UIMAD UR41, UR7, UR30, UR16 ;  /* 0x0000001e072972a4 */ /* 0x000fc4000f8e0210 */
[----:B------:R-:W-:Y:S02]  /*3c80*/  UIADD3 UR8, UPT, UPT, -UR4, URZ, URZ ;  /* 0x000000ff04087290 */ /* 0x000fe4000fffe1ff */
[----:B------:R-:W-:Y:S02]  /*3c90*/  UIMAD UR42, UR7, UR32, UR17 ;  /* 0x00000020072a72a4 */ /* 0x000fe4000f8e0211 */
[----:B------:R-:W-:Y:S02]  /*3ca0*/  UIMAD UR40, UR7, UR29, UR15 ;  /* 0x0000001d072872a4 */ /* 0x000fe4000f8e020f */
[----:B------:R-:W-:Y:S02]  /*3cb0*/  UIMAD UR68, UR7, UR28, UR14 ;  /* 0x0000001c074472a4 */ /* 0x000fe4000f8e020e */
[----:B------:R-:W-:Y:S02]  /*3cc0*/  UIMAD UR60, UR7, UR27, UR13 ;  /* 0x0000001b073c72a4 */ /* 0x000fe4000f8e020d */
[----:B------:R-:W-:-:S02]  /*3cd0*/  UIMAD UR52, UR7, UR26, UR12 ;  /* 0x0000001a073472a4 */ /* 0x000fc4000f8e020c */
[----:B------:R-:W-:Y:S02]  /*3ce0*/  UIMAD UR44, UR7, UR9, UR6 ;  /* 0x00000009072c72a4 */ /* 0x000fe4000f8e0206 */
[----:B------:R-:W-:Y:S02]  /*3cf0*/  UIMAD UR30, UR7, UR8, UR5 ;  /* 0x00000008071e72a4 */ /* 0x000fe4000f8e0205 */
[----:B------:R-:W-:Y:S02]  /*3d00*/  UIMAD.WIDE.U32 UR6, UR25, UR11, URZ ;  /* 0x0000000b190672a5 */ /* 0x000fe4000f8e00ff */
[----:B------:R-:W-:Y:S02]  /*3d10*/  UIMAD.WIDE.U32 UR12, UR24, UR11, URZ ;  /* 0x0000000b180c72a5 */ /* 0x000fe4000f8e00ff */
[----:B------:R-:W-:Y:S02]  /*3d20*/  UIMAD.WIDE.U32 UR14, UR22, UR11, URZ ;  /* 0x0000000b160e72a5 */ /* 0x000fe4000f8e00ff */
[----:B------:R-:W-:Y:S01]  /*3d30*/  UIMAD.WIDE.U32 UR16, UR21, UR11, URZ ;  /* 0x0000000b151072a5 */ /* 0x000fe2000f8e00ff */
[----:B------:R-:W-:Y:S01]  /*3d40*/  UMOV UR5, UR7 ;  /* 0x0000000700057c82 */ /* 0x000fe20008000000 */
[----:B------:R-:W-:-:S02]  /*3d50*/  UIMAD.WIDE.U32 UR26, UR20, UR11, URZ ;  /* 0x0000000b141a72a5 */ /* 0x000fc4000f8e00ff */
[----:B------:R-:W-:Y:S02]  /*3d60*/  UIMAD.WIDE.U32 UR28, UR19, UR11, URZ ;  /* 0x0000000b131c72a5 */ /* 0x000fe4000f8e00ff */
[----:B------:R-:W-:Y:S02]  /*3d70*/  UIMAD.WIDE.U32 UR32, UR18, UR11, URZ ;  /* 0x0000000b122072a5 */ /* 0x000fe4000f8e00ff */
[----:B------:R-:W-:Y:S02]  /*3d80*/  UIMAD.WIDE.U32 UR34, UR4, UR11, URZ ;  /* 0x0000000b042272a5 */ /* 0x000fe4000f8e00ff */
[----:B-1----:R-:W-:Y:S01]  /*3d90*/  USHF.R.U32.HI UR11, URZ, UR53, UR5 ;  /* 0x00000035ff0b7299 */ /* 0x002fe20008011605 */
[----:B------:R-:W4:Y:S02]  /*3da0*/  LDCU.64 UR8, c[0x0][0x4c0] ;  /* 0x00009800ff0877ac */ /* 0x000f240008000a00 */
[----:B------:R-:W-:Y:S01]  /*3db0*/  UMOV UR5, UR13 ;  /* 0x0000000d00057c82 */ /* 0x000fe20008000000 */
[----:B------:R-:W1:Y:S01]  /*3dc0*/  LDCU.64 UR36, c[0x0][0x4f0] ;  /* 0x00009e00ff2477ac */ /* 0x000e620008000a00 */
[----:B------:R-:W-:Y:S01]  /*3dd0*/  USHF.R.U32.HI UR7, URZ, UR53, UR5 ;  /* 0x00000035ff077299 */ /* 0x000fe20008011605 */
[----:B------:R-:W5:Y:S02]  /*3de0*/  LDCU UR16, c[0x0][0x4c8] ;  /* 0x00009900ff1077ac */ /* 0x000f640008000800 */
[----:B------:R-:W-:Y:S01]  /*3df0*/  UMOV UR5, UR15 ;  /* 0x0000000f00057c82 */ /* 0x000fe20008000000 */
[----:B------:R-:W-:-:S02]  /*3e00*/  USEL UR72, UR24, UR7, !UP0 ;  /* 0x0000000718487287 */ /* 0x000fc4000c000000 */
[----:B------:R-:W-:Y:S02]  /*3e10*/  USHF.R.U32.HI UR6, URZ, UR53, UR5 ;  /* 0x00000035ff067299 */ /* 0x000fe40008011605 */
[----:B------:R-:W-:Y:S01]  /*3e20*/  USEL UR73, UR25, UR11, !UP0 ;  /* 0x0000000b19497287 */ /* 0x000fe2000c000000 */
[----:B------:R-:W-:Y:S01]  /*3e30*/  UMOV UR5, UR17 ;  /* 0x0000001100057c82 */ /* 0x000fe20008000000 */
[----:B------:R-:W-:Y:S01]  /*3e40*/  USEL UR69, UR22, UR6, !UP0 ;  /* 0x0000000616457287 */ /* 0x000fe2000c000000 */
[----:B------:R-:W-:Y:S01]  /*3e50*/  IMAD.U32 R7, RZ, RZ, UR72 ;  /* 0x00000048ff077e24 */ /* 0x000fe2000f8e00ff */
[----:B------:R-:W-:Y:S02]  /*3e60*/  USHF.R.U32.HI UR70, URZ, UR53, UR5 ;  /* 0x00000035ff467299 */ /* 0x000fe40008011605 */
[----:B------:R-:W-:Y:S01]  /*3e70*/  IMAD.U32 R10, RZ, RZ, UR73 ;  /* 0x00000049ff0a7e24 */ /* 0x000fe2000f8e00ff */
[----:B----4-:R-:W-:Y:S01]  /*3e80*/  UIMAD UR17, UR58, UR8, UR48 ;  /* 0x000000083a1172a4 */ /* 0x010fe2000f8e0230 */
[----:B------:R-:W-:Y:S01]  /*3e90*/  UMOV UR5, UR27 ;  /* 0x0000001b00057c82 */ /* 0x000fe20008000000 */
[----:B------:R-:W-:Y:S01]  /*3ea0*/  UIADD3 UR15, UPT, UPT, -UR73, URZ, URZ ;  /* 0x000000ff490f7290 */ /* 0x000fe2000fffe1ff */
[----:B------:R-:W-:Y:S01]  /*3eb0*/  MOV R4, UR69 ;  /* 0x0000004500047c02 */ /* 0x000fe20008000f00 */
[----:B------:R-:W-:-:S02]  /*3ec0*/  USHF.R.U32.HI UR62, URZ, UR53, UR5 ;  /* 0x00000035ff3e7299 */ /* 0x000fc40008011605 */
[----:B------:R-:W-:Y:S01]  /*3ed0*/  MOV R3, UR17 ;  /* 0x0000001100037c02 */ /* 0x000fe20008000f00 */
[----:B------:R-:W-:Y:S01]  /*3ee0*/  UIADD3 UR13, UPT, UPT, -UR69, URZ, URZ ;  /* 0x000000ff450d7290 */ /* 0x000fe2000fffe1ff */
[----:B------:R-:W-:Y:S01]  /*3ef0*/  UMOV UR5, UR29 ;  /* 0x0000001d00057c82 */ /* 0x000fe20008000000 */
[----:B------:R-:W-:Y:S02]  /*3f00*/  UIMAD UR67, UR67, UR8, UR48 ;  /* 0x00000008434372a4 */ /* 0x000fe4000f8e0230 */
[----:B------:R-:W-:Y:S02]  /*3f10*/  USHF.R.U32.HI UR54, URZ, UR53, UR5 ;  /* 0x00000035ff367299 */ /* 0x000fe40008011605 */
[----:B------:R-:W-:Y:S01]  /*3f20*/  UIMAD UR59, UR59, UR8, UR48 ;  /* 0x000000083b3b72a4 */ /* 0x000fe2000f8e0230 */
[----:B------:R-:W-:Y:S01]  /*3f30*/  UMOV UR5, UR33 ;  /* 0x0000002100057c82 */ /* 0x000fe20008000000 */
[----:B------:R-:W-:Y:S02]  /*3f40*/  USEL UR54, UR19, UR54, !UP0 ;  /* 0x0000003613367287 */ /* 0x000fe4000c000000 */
[----:B------:R-:W-:-:S02]  /*3f50*/  USHF.R.U32.HI UR46, URZ, UR53, UR5 ;  /* 0x00000035ff2e7299 */ /* 0x000fc40008011605 */
[----:B------:R-:W-:Y:S02]  /*3f60*/  UIADD3 UR7, UPT, UPT, -UR54, URZ, URZ ;  /* 0x000000ff36077290 */ /* 0x000fe4000fffe1ff */
[----:B------:R-:W-:Y:S01]  /*3f70*/  USEL UR46, UR18, UR46, !UP0 ;  /* 0x0000002e122e7287 */ /* 0x000fe2000c000000 */
[----:B------:R-:W-:Y:S01]  /*3f80*/  UMOV UR5, UR35 ;  /* 0x0000002300057c82 */ /* 0x000fe20008000000 */
[----:B------:R-:W-:Y:S02]  /*3f90*/  UIMAD UR51, UR57, UR8, UR48 ;  /* 0x00000008393372a4 */ /* 0x000fe4000f8e0230 */
[----:B------:R-:W-:Y:S02]  /*3fa0*/  UIADD3 UR6, UPT, UPT, -UR46, URZ, URZ ;  /* 0x000000ff2e067290 */ /* 0x000fe4000fffe1ff */
[----:B------:R-:W-:Y:S02]  /*3fb0*/  USHF.R.U32.HI UR5, URZ, UR53, UR5 ;  /* 0x00000035ff057299 */ /* 0x000fe40008011605 */
[----:B------:R-:W-:-:S02]  /*3fc0*/  UIMAD UR53, UR10, UR7, UR19 ;  /* 0x000000070a3572a4 */ /* 0x000fc4000f8e0213 */
[----:B------:R-:W-:Y:S02]  /*3fd0*/  UIMAD UR45, UR10, UR6, UR18 ;  /* 0x000000060a2d72a4 */ /* 0x000fe4000f8e0212 */
[----:B------:R-:W-:Y:S02]  /*3fe0*/  UIMAD UR19, UR43, UR8, UR48 ;  /* 0x000000082b1372a4 */ /* 0x000fe4000f8e0230 */
[----:B------:R-:W-:Y:S02]  /*3ff0*/  UIMAD UR18, UR61, UR8, UR48 ;  /* 0x000000083d1272a4 */ /* 0x000fe4000f8e0230 */
[----:B------:R-:W-:Y:S02]  /*4000*/  UIMAD UR43, UR56, UR8, UR48 ;  /* 0x00000008382b72a4 */ /* 0x000fe4000f8e0230 */
[----:B------:R-:W-:Y:S01]  /*4010*/  UIMAD UR35, UR47, UR8, UR48 ;  /* 0x000000082f2372a4 */ /* 0x000fe2000f8e0230 */
[----:B------:R-:W-:Y:S01]  /*4020*/  MOV R9, UR19 ;  /* 0x0000001300097c02 */ /* 0x000fe20008000f00 */
[----:B-1----:R-:W-:Y:S01]  /*4030*/  UIMAD UR17, UR41, UR9, UR36 ;  /* 0x00000009291172a4 */ /* 0x002fe2000f8e0224 */
[----:B------:R-:W-:Y:S01]  /*4040*/  IMAD.U32 R6, RZ, RZ, UR18 ;  /* 0x00000012ff067e24 */ /* 0x000fe2000f8e00ff */
[----:B------:R-:W-:-:S02]  /*4050*/  UIMAD UR8, UR40, UR9, UR36 ;  /* 0x00000009280872a4 */ /* 0x000fc4000f8e0224 */
[----:B------:R-:W-:Y:S02]  /*4060*/  USEL UR38, UR4, UR5, !UP0 ;  /* 0x0000000504267287 */ /* 0x000fe4000c000000 */
[----:B------:R-:W-:Y:S01]  /*4070*/  UIADD3 UR14, UPT, UPT, -UR72, URZ, URZ ;  /* 0x000000ff480e7290 */ /* 0x000fe2000fffe1ff */
[----:B------:R-:W-:Y:S01]  /*4080*/  MOV R5, UR17 ;  /* 0x0000001100057c02 */ /* 0x000fe20008000f00 */
[----:B------:R-:W-:Y:S01]  /*4090*/  USEL UR70, UR21, UR70, !UP0 ;  /* 0x0000004615467287 */ /* 0x000fe2000c000000 */
[----:B--2---:R-:W-:Y:S01]  /*40a0*/  IMAD.U32 R2, RZ, RZ, UR8 ;  /* 0x00000008ff027e24 */ /* 0x004fe2000f8e00ff */
[----:B------:R-:W-:Y:S02]  /*40b0*/  USEL UR62, UR20, UR62, !UP0 ;  /* 0x0000003e143e7287 */ /* 0x000fe4000c000000 */
[----:B------:R-:W-:Y:S02]  /*40c0*/  UIMAD UR25, UR10, UR15, UR25 ;  /* 0x0000000f0a1972a4 */ /* 0x000fe4000f8e0219 */
[----:B------:R-:W-:-:S02]  /*40d0*/  UIMAD UR13, UR10, UR13, UR22 ;  /* 0x0000000d0a0d72a4 */ /* 0x000fc4000f8e0216 */
[----:B------:R-:W-:Y:S02]  /*40e0*/  UIADD3 UR5, UPT, UPT, -UR38, URZ, URZ ;  /* 0x000000ff26057290 */ /* 0x000fe4000fffe1ff */
[----:B------:R-:W-:Y:S02]  /*40f0*/  UIMAD UR14, UR10, UR14, UR24 ;  /* 0x0000000e0a0e72a4 */ /* 0x000fe4000f8e0218 */
[----:B------:R-:W-:Y:S02]  /*4100*/  UIADD3 UR12, UPT, UPT, -UR70, URZ, URZ ;  /* 0x000000ff460c7290 */ /* 0x000fe4000fffe1ff */
[----:B------:R-:W-:Y:S02]  /*4110*/  UIADD3 UR11, UPT, UPT, -UR62, URZ, URZ ;  /* 0x000000ff3e0b7290 */ /* 0x000fe4000fffe1ff */
[----:B------:R-:W-:Y:S02]  /*4120*/  UIADD3 UR66, UPT, UPT, UR64, UR66, URZ ;  /* 0x0000004240427290 */ /* 0x000fe4000fffe0ff */
[----:B------:R-:W-:-:S02]  /*4130*/  UIMAD UR18, UR42, UR9, UR36 ;  /* 0x000000092a1272a4 */ /* 0x000fc4000f8e0224 */
[----:B------:R-:W-:Y:S02]  /*4140*/  UIMAD UR68, UR68, UR9, UR36 ;  /* 0x00000009444472a4 */ /* 0x000fe4000f8e0224 */
[----:B------:R-:W-:Y:S01]  /*4150*/  UIMAD UR60, UR60, UR9, UR36 ;  /* 0x000000093c3c72a4 */ /* 0x000fe2000f8e0224 */
[----:B------:R-:W-:Y:S01]  /*4160*/  IMAD.U32 R24, RZ, RZ, UR66 ;  /* 0x00000042ff187e24 */ /* 0x000fe2000f8e00ff */
[----:B------:R-:W-:Y:S01]  /*4170*/  UIMAD UR52, UR52, UR9, UR36 ;  /* 0x00000009343472a4 */ /* 0x000fe2000f8e0224 */
[----:B------:R-:W-:Y:S01]  /*4180*/  IMAD.U32 R8, RZ, RZ, UR18 ;  /* 0x00000012ff087e24 */ /* 0x000fe2000f8e00ff */
[----:B------:R-:W-:Y:S02]  /*4190*/  UIMAD UR44, UR44, UR9, UR36 ;  /* 0x000000092c2c72a4 */ /* 0x000fe4000f8e0224 */
[----:B-----5:R-:W-:Y:S02]  /*41a0*/  UIMAD UR17, UR25, UR16, UR37 ;  /* 0x00000010191172a4 */ /* 0x020fe4000f8e0225 */
[----:B------:R-:W-:-:S02]  /*41b0*/  UIMAD UR8, UR13, UR16, UR37 ;  /* 0x000000100d0872a4 */ /* 0x000fc4000f8e0225 */
[----:B------:R-:W-:Y:S02]  /*41c0*/  UIMAD UR36, UR30, UR9, UR36 ;  /* 0x000000091e2472a4 */ /* 0x000fe4000f8e0224 */
[----:B------:R-:W-:Y:S01]  /*41d0*/  UIMAD UR9, UR14, UR16, UR37 ;  /* 0x000000100e0972a4 */ /* 0x000fe2000f8e0225 */
[----:B------:R-:W-:Y:S01]  /*41e0*/  MOV R13, UR17 ;  /* 0x00000011000d7c02 */ /* 0x000fe20008000f00 */
[----:B------:R-:W-:Y:S01]  /*41f0*/  UIMAD UR12, UR10, UR12, UR21 ;  /* 0x0000000c0a0c72a4 */ /* 0x000fe2000f8e0215 */
[----:B------:R-:W-:Y:S01]  /*4200*/  MOV R11, UR8 ;  /* 0x00000008000b7c02 */ /* 0x000fe20008000f00 */
[----:B------:R-:W-:Y:S02]  /*4210*/  UIMAD UR11, UR10, UR11, UR20 ;  /* 0x0000000b0a0b72a4 */ /* 0x000fe4000f8e0214 */
[----:B------:R-:W-:Y:S01]  /*4220*/  UIMAD UR7, UR10, UR5, UR4 ;  /* 0x000000050a0772a4 */ /* 0x000fe2000f8e0204 */
[----:B------:R-:W-:Y:S01]  /*4230*/  IMAD.U32 R12, RZ, RZ, UR9 ;  /* 0x00000009ff0c7e24 */ /* 0x000fe2000f8e00ff */
[----:B------:R-:W-:-:S02]  /*4240*/  UIMAD UR69, UR12, UR16, UR37 ;  /* 0x000000100c4572a4 */ /* 0x000fc4000f8e0225 */
[----:B------:R-:W-:Y:S02]  /*4250*/  UIMAD UR61, UR11, UR16, UR37 ;  /* 0x000000100b3d72a4 */ /* 0x000fe4000f8e0225 */
[----:B------:R-:W-:Y:S02]  /*4260*/  UIMAD UR53, UR53, UR16, UR37 ;  /* 0x00000010353572a4 */ /* 0x000fe4000f8e0225 */
[----:B------:R-:W-:Y:S01]  /*4270*/  UIMAD UR45, UR45, UR16, UR37 ;  /* 0x000000102d2d72a4 */ /* 0x000fe2000f8e0225 */
[----:B------:R-:W1:Y:S01]  /*4280*/  LDCU UR71, c[0x0][0x38c] ;  /* 0x00007180ff4777ac */ /* 0x000e620008000800 */
[----:B------:R-:W2:Y:S01]  /*4290*/  LDCU UR15, c[0x0][0x4cc] ;  /* 0x00009980ff0f77ac */ /* 0x000ea20008000800 */
[----:B------:R-:W4:Y:S01]  /*42a0*/  LDCU UR6, c[0x0][0x500] ;  /* 0x0000a000ff0677ac */ /* 0x000f220008000800 */
[----:B------:R-:W1:Y:S01]  /*42b0*/  LDCU.64 UR76, c[0x0][0x390] ;  /* 0x00007200ff4c77ac */ /* 0x000e620008000a00 */
[----:B------:R-:W1:Y:S01]  /*42c0*/  LDCU.64 UR4, c[0x0][0x4f8] ;  /* 0x00009f00ff0477ac */ /* 0x000e620008000a00 */
[----:B------:R-:W1:Y:S01]  /*42d0*/  LDCU.64 UR72, c[0x0][0x4d0] ;  /* 0x00009a00ff4877ac */ /* 0x000e620008000a00 */
[----:B------:R-:W-:-:S02]  /*42e0*/  UIADD3 UR10, UPT, UPT, UR65, 0x20, URZ ;  /* 0x00000020410a7890 */ /* 0x000fc4000fffe0ff */
[----:B------:R-:W-:Y:S01]  /*42f0*/  UIMAD UR37, UR7, UR16, UR37 ;  /* 0x00000010072572a4 */ /* 0x000fe2000f8e0225 */
[----:B------:R-:W-:Y:S01]  /*4300*/  UMOV UR9, UR55 ;  /* 0x0000003700097c82 */ /* 0x000fe20008000000 */
[----:B------:R-:W-:-:S10]  /*4310*/  UMOV UR47, UR64 ;  /* 0x00000040002f7c82 */ /* 0x000fd40008000000 */
.L_x_35:
[----:B------:R-:W-:Y:S01]  /*4320*/  @!P3 MOV R29, 0x10000 ;  /* 0x00010000001db802 */ /* 0x000fe20000000f00 */
[----:B------:R-:W-:Y:S01]  /*4330*/  ULEA UR7, UR9, UR63, 0x3 ;  /* 0x0000003f09077291 */ /* 0x000fe2000f8e18ff */
[----:B---3--:R-:W-:Y:S11]  /*4340*/  @P0 BRA `(.L_x_30) ;  /* 0x0000000000100947 */ /* 0x008ff60003800000 */
[----:B------:R-:W-:Y:S04]  /*4350*/  MOV R28, UR31 ;  /* 0x0000001f001c7c02 */ /* 0x000fe80008000f00 */
[----:B------:R-:W-:Y:S04]  /*4360*/  SHF.L.U32 R31, R28, 0x1f, RZ ;  /* 0x0000001f1c1f7819 */ /* 0x000fe800000006ff */
[----:B------:R-:W3:Y:S02]  /*4370*/  SYNCS.PHASECHK.TRANS64.TRYWAIT P0, [UR7+0x30], R31 ;  /* 0x0000301fff0075a7 */ /* 0x000ee40008001107 */
[----:B---3--:R-:W-:Y:S05]  /*4380*/  @!P0 BRA `(.L_x_31) ;  /* 0x0000008000a88947 */ /* 0x008fea0003800000 */
.L_x_30:
[----:B------:R1:W-:Y:S01]  /*4390*/  @!P3 SYNCS.ARRIVE.TRANS64 RZ, [UR7], R29 ;  /* 0x0000001dffffb9a7 */ /* 0x0003e20008000007 */
[----:B------:R-:W-:Y:S11]  /*43a0*/  R2UR UR8, R16 ;  /* 0x00000000100872ca */ /* 0x000ff600000e0000 */
[----:B------:R-:W-:Y:S02]  /*43b0*/  @!UPT UIADD3 URZ, UPT, UPT, URZ, URZ, URZ ;  /* 0x000000fffffff290 */ /* 0x000fe4000fffe0ff */
[----:B------:R-:W-:Y:S04]  /*43c0*/  ULOP3.LUT UR8, UR8, 0x2, URZ, 0xfc, !UPT ;  /* 0x0000000208087892 */ /* 0x000fe8000f8efcff */
[----:B------:R-:W-:Y:S09]  /*43d0*/  UISETP.NE.AND UP0, UPT, UR8, 0x2, UPT ;  /* 0x000000020800788c */ /* 0x000ff2000bf05270 */
[----:B-1----:R-:W-:Y:S05]  /*43e0*/  BRA.U UP0, `(.L_x_32) ;  /* 0x0000000100047547 */ /* 0x002fea000b800000 */
[----:B--2-4-:R-:W-:Y:S05]  /*43f0*/  BPT.TRAP 0x1 ;  /* 0x000000040000795c */ /* 0x014fea0000300000 */
.L_x_32:
[----:B------:R-:W-:Y:S04]  /*4400*/  BSSY.RECONVERGENT B0, `(.L_x_33) ;  /* 0x0000003000007945 */ /* 0x000fe80003800200 */
[----:B------:R-:W-:Y:S05]  /*4410*/  @P2 BRA `(.L_x_34) ;  /* 0x0000000000042947 */ /* 0x000fea0003800000 */
[----:B--2-4-:R-:W-:Y:S05]  /*4420*/  BPT.TRAP 0x1 ;  /* 0x000000040000795c */ /* 0x014fea0000300000 */
.L_x_34:
[----:B--2-4-:R-:W-:Y:S05]  /*4430*/  BSYNC.RECONVERGENT B0 ;  /* 0x0000000000007941 */ /* 0x014fea0003800200 */
.L_x_33:
[----:B------:R-:W1:Y:S01]  /*4440*/  LDCU.64 UR16, c[0x0][0x348] ;  /* 0x00006900ff1077ac */ /* 0x000e620008000a00 */
[----:B------:R-:W-:Y:S02]  /*4450*/  R2UR UR34, R21 ;  /* 0x00000000152272ca */ /* 0x000fe400000e0000 */
[----:B------:R-:W-:Y:S01]  /*4460*/  R2UR UR33, R22 ;  /* 0x00000000162172ca */ /* 0x000fe200000e0000 */
[----:B------:R-:W-:Y:S01]  /*4470*/  UIADD3 UR11, UPT, UPT, UR9, 0x1, URZ ;  /* 0x00000001090b7890 */ /* 0x000fe2000fffe0ff */
[----:B------:R-:W-:Y:S01]  /*4480*/  R2UR UR32, R23 ;  /* 0x00000000172072ca */ /* 0x000fe200000e0000 */
[----:B------:R-:W-:Y:S01]  /*4490*/  ULOP3.LUT UR65, UR7, 0xfefffff8, URZ, 0xc0, !UPT ;  /* 0xfefffff807417892 */ /* 0x000fe2000f8ec0ff */
[----:B------:R-:W-:Y:S01]  /*44a0*/  MOV.SPILL R36, UR70 ;  /* 0x0000004600247c02 */ /* 0x000fe20009000f00 */
[----:B------:R-:W-:Y:S01]  /*44b0*/  UISETP.NE.AND UP0, UPT, UR11, 0x6, UPT ;  /* 0x000000060b00788c */ /* 0x000fe2000bf05270 */
[----:B------:R-:W-:Y:S01]  /*44c0*/  MOV.SPILL R35, UR69 ;  /* 0x0000004500237c02 */ /* 0x000fe20009000f00 */
[----:B------:R-:W-:Y:S01]  /*44d0*/  ULEA UR9, UR9, UR63, 0xe ;  /* 0x0000003f09097291 */ /* 0x000fe2000f8e70ff */
[----:B------:R-:W-:Y:S01]  /*44e0*/  MOV.SPILL R34, UR68 ;  /* 0x0000004400227c02 */ /* 0x000fe20009000f00 */
[----:B------:R-:W-:Y:S01]  /*44f0*/  USEL UR14, URZ, 0x1, UP0 ;  /* 0x00000001ff0e7887 */ /* 0x000fe20008000000 */
[----:B------:R-:W-:Y:S01]  /*4500*/  MOV.SPILL R33, UR67 ;  /* 0x0000004300217c02 */ /* 0x000fe20009000f00 */
[----:B------:R-:W-:Y:S01]  /*4510*/  UIMAD UR8, UR34, UR15, UR4 ;  /* 0x0000000f220872a4 */ /* 0x000fe2000f8e0204 */
[----:B------:R-:W-:Y:S01]  /*4520*/  R2UR UR67, R6 ;  /* 0x00000000064372ca */ /* 0x000fe200000e0000 */
[----:B------:R-:W-:Y:S01]  /*4530*/  UIMAD UR7, UR33, UR72, UR5 ;  /* 0x00000048210772a4 */ /* 0x000fe2000f8e0205 */
[----:B------:R-:W-:Y:S01]  /*4540*/  R2UR UR68, R5 ;  /* 0x00000000054472ca */ /* 0x000fe200000e0000 */
[----:B------:R-:W-:Y:S01]  /*4550*/  ULOP3.LUT UR31, UR31, UR14, URZ, 0x3c, !UPT ;  /* 0x0000000e1f1f7292 */ /* 0x000fe2000f8e3cff */
[----:B------:R-:W-:Y:S01]  /*4560*/  R2UR UR69, R12 ;  /* 0x000000000c4572ca */ /* 0x000fe200000e0000 */
[----:B------:R-:W-:Y:S01]  /*4570*/  ULEA UR8, UR7, UR8, 0x5 ;  /* 0x0000000807087291 */ /* 0x000fe2000f8e28ff */
[----:B------:R-:W-:Y:S01]  /*4580*/  R2UR UR70, R7 ;  /* 0x00000000074672ca */ /* 0x000fe200000e0000 */
[----:B------:R-:W-:Y:S01]  /*4590*/  UIMAD UR7, UR32, UR73, UR6 ;  /* 0x00000049200772a4 */ /* 0x000fe2000f8e0206 */
[----:B---3--:R-:W-:Y:S01]  /*45a0*/  MOV.SPILL R31, UR46 ;  /* 0x0000002e001f7c02 */ /* 0x008fe20009000f00 */
[----:B-1----:R-:W-:Y:S01]  /*45b0*/  UIADD3 UR12, UP1, UPT, UR16, 0x80, URZ ;  /* 0x00000080100c7890 */ /* 0x002fe2000ff3e0ff */
[----:B------:R-:W-:Y:S01]  /*45c0*/  R2UR UR46, R4 ;  /* 0x00000000042e72ca */ /* 0x000fe200000e0000 */
[----:B------:R-:W-:Y:S01]  /*45d0*/  USEL UR55, UR11, URZ, UP0 ;  /* 0x000000ff0b377287 */ /* 0x000fe20008000000 */
[----:B------:R-:W-:Y:S01]  /*45e0*/  IMAD.U32 R21, RZ, RZ, UR31 ;  /* 0x0000001fff157e24 */ /* 0x000fe2000f8e00ff */
[----:B------:R-:W-:Y:S01]  /*45f0*/  ULEA UR7, UR7, UR8, 0xa ;  /* 0x0000000807077291 */ /* 0x000fe2000f8e50ff */
[----:B------:R-:W-:Y:S01]  /*4600*/  MOV.SPILL R38, UR67 ;  /* 0x0000004300267c02 */ /* 0x000fe20009000f00 */
[----:B------:R-:W-:Y:S01]  /*4610*/  USHF.L.U32 UR66, UR23, 0x6, URZ ;  /* 0x0000000617427899 */ /* 0x000fe200080006ff */
[----:B------:R-:W-:Y:S01]  /*4620*/  MOV.SPILL R39, UR68 ;  /* 0x0000004400277c02 */ /* 0x000fe20009000f00 */
[----:B------:R-:W-:Y:S01]  /*4630*/  UIADD3.X UR13, UPT, UPT, URZ, UR17, URZ, UP1, !UPT ;  /* 0x00000011ff0d7290 */ /* 0x000fe20008ffe4ff */
[----:B------:R-:W-:Y:S01]  /*4640*/  MOV.SPILL R40, UR69 ;  /* 0x0000004500287c02 */ /* 0x000fe20009000f00 */
[----:B------:R-:W-:Y:S01]  /*4650*/  ULEA UR11, UR55, UR63, 0x3 ;  /* 0x0000003f370b7291 */ /* 0x000fe2000f8e18ff */
[----:B------:R-:W-:Y:S01]  /*4660*/  MOV.SPILL R41, UR70 ;  /* 0x0000004600297c02 */ /* 0x000fe20009000f00 */
[----:B------:R-:W-:Y:S01]  /*4670*/  UIADD3 UR64, UPT, UPT, UR9, 0x8400, URZ ;  /* 0x0000840009407890 */ /* 0x000fe2000fffe0ff */
[----:B------:R-:W-:Y:S01]  /*4680*/  R2UR UR67, R9 ;  /* 0x00000000094372ca */ /* 0x000fe200000e0000 */
[----:B------:R-:W-:Y:S01]  /*4690*/  UPRMT UR7, UR7, 0x5410, URZ ;  /* 0x0000541007077896 */ /* 0x000fe200080000ff */
[----:B------:R-:W-:Y:S01]  /*46a0*/  R2UR UR68, R8 ;  /* 0x00000000084472ca */ /* 0x000fe200000e0000 */
[----:B------:R-:W-:Y:S01]  /*46b0*/  UIADD3 UR16, UPT, UPT, UR9, 0x8800, URZ ;  /* 0x0000880009107890 */ /* 0x000fe2000fffe0ff */
[----:B------:R-:W-:Y:S01]  /*46c0*/  R2UR UR69, R13 ;  /* 0x000000000d4572ca */ /* 0x000fe200000e0000 */
[----:B------:R-:W-:Y:S01]  /*46d0*/  UIADD3 UR24, UPT, UPT, UR9, 0x9000, URZ ;  /* 0x0000900009187890 */ /* 0x000fe2000fffe0ff */
[----:B------:R-:W-:Y:S01]  /*46e0*/  R2UR UR70, R10 ;  /* 0x000000000a4672ca */ /* 0x000fe200000e0000 */
[----:B------:R-:W-:Y:S01]  /*46f0*/  UMOV UR74, 0x0 ;  /* 0x00000000004a7882 */ /* 0x000fe20000000000 */
[----:B------:R-:W-:Y:S01]  /*4700*/  SHF.L.U32 R22, R21, 0x1f, RZ ;  /* 0x0000001f15167819 */ /* 0x000fe200000006ff */
[----:B------:R-:W-:Y:S01]  /*4710*/  UMOV UR75, 0x10000000 ;  /* 0x10000000004b7882 */ /* 0x000fe20000000000 */
[----:B------:R-:W-:Y:S01]  /*4720*/  UMOV UR14, UR65 ;  /* 0x00000041000e7c82 */ /* 0x000fe20008000000 */
[----:B------:R-:W-:Y:S01]  /*4730*/  MOV.SPILL R30, UR45 ;  /* 0x0000002d001e7c02 */ /* 0x000fe20009000f00 */
[----:B------:R1:W2:Y:S01]  /*4740*/  SYNCS.PHASECHK.TRANS64.TRYWAIT P0, [UR11+0x30], R22 ;  /* 0x00003016ff0075a7 */ /* 0x0002a2000800110b */
[----:B------:R-:W-:Y:S01]  /*4750*/  UMOV UR11, UR66 ;  /* 0x00000042000b7c82 */ /* 0x000fe20008000000 */
[----:B------:R-:W-:Y:S01]  /*4760*/  UMOV UR19, UR67 ;  /* 0x0000004300137c82 */ /* 0x000fe20008000000 */
[----:B------:R-:W-:Y:S01]  /*4770*/  UIADD3 UR18, UPT, UPT, UR11, 0x20, URZ ;  /* 0x000000200b127890 */ /* 0x000fe2000fffe0ff */
[----:B------:R-:W-:Y:S01]  /*4780*/  R2UR UR45, R11 ;  /* 0x000000000b2d72ca */ /* 0x000fe200000e0000 */
        /* <DEDUP_REMOVED lines=9> */
[----:B------:R-:W-:Y:S01]  /*4820*/  UIADD3 UR40, UPT, UPT, UR9, 0x9400, URZ ;  /* 0x0000940009287890 */ /* 0x000fe2000fffe0ff */
[----:B------:R4:W-:Y:S01]  /*4830*/  UTMALDG.5D.IM2COL.2CTA [UR16], [UR12], UR7, desc[UR74] ;  /* 0x00004a100c0073b4 */ /* 0x0009e20008261007 */
[----:B------:R-:W-:Y:S01]  /*4840*/  MOV.SPILL R29, UR44 ;  /* 0x0000002c001d7c02 */ /* 0x000fe20009000f00 */
[----:B------:R-:W-:Y:S01]  /*4850*/  UMOV UR41, UR14 ;  /* 0x0000000e00297c82 */ /* 0x000fe20008000000 */
[----:B------:R-:W-:Y:S01]  /*4860*/  MOV.SPILL R28, UR43 ;  /* 0x0000002b001c7c02 */ /* 0x000fe20009000f00 */
[----:B------:R-:W-:Y:S01]  /*4870*/  UMOV UR42, UR11 ;  /* 0x0000000b002a7c82 */ /* 0x000fe20008000000 */
[----:B------:R-:W-:Y:S01]  /*4880*/  R2UR UR43, R3 ;  /* 0x00000000032b72ca */ /* 0x000fe200000e0000 */
[----:B------:R-:W-:Y:S01]  /*4890*/  UIADD3 UR56, UPT, UPT, UR9, 0xa400, URZ ;  /* 0x0000a40009387890 */ /* 0x000fe2000fffe0ff */
[----:B------:R-:W-:Y:S01]  /*48a0*/  R2UR UR44, R2 ;  /* 0x00000000022c72ca */ /* 0x000fe200000e0000 */
[----:B------:R-:W-:Y:S01]  /*48b0*/  UMOV UR57, UR14 ;  /* 0x0000000e00397c82 */ /* 0x000fe20008000000 */
[----:B------:R-:W-:Y:S01]  /*48c0*/  UMOV UR58, UR11 ;  /* 0x0000000b003a7c82 */ /* 0x000fe20008000000 */
[----:B------:R-:W-:Y:S01]  /*48d0*/  UIADD3 UR48, UPT, UPT, UR9, 0xac00, URZ ;  /* 0x0000ac0009307890 */ /* 0x000fe2000fffe0ff */
[----:B------:R-:W-:Y:S01]  /*48e0*/  MOV.SPILL R37, UR71 ;  /* 0x0000004700257c02 */ /* 0x000fe20009000f00 */
[----:B------:R-:W-:Y:S01]  /*48f0*/  UMOV UR49, UR14 ;  /* 0x0000000e00317c82 */ /* 0x000fe20008000000 */
[----:B------:R-:W-:Y:S01]  /*4900*/  UMOV UR50, UR11 ;  /* 0x0000000b00327c82 */ /* 0x000fe20008000000 */
[----:B------:R-:W-:Y:S02]  /*4910*/  MOV.SPILL R32, UR47 ;  /* 0x0000002f00207c02 */ /* 0x000fe40009000f00 */
[----:B------:R-:W-:Y:S02]  /*4920*/  R2UR.FILL UR71, R37 ;  /* 0x00000000254772ca */ /* 0x000fe400004e0000 */
[----:B------:R-:W-:Y:S02]  /*4930*/  R2UR.FILL UR47, R32 ;  /* 0x00000000202f72ca */ /* 0x000fe400004e0000 */
[----:B---3--:R-:W-:Y:S01]  /*4940*/  R2UR.FILL UR70, R41 ;  /* 0x00000000294672ca */ /* 0x008fe200004e0000 */
[----:B------:R-:W-:Y:S01]  /*4950*/  UIADD3 UR64, UPT, UPT, UR9, 0x8c00, URZ ;  /* 0x00008c0009407890 */ /* 0x000fe2000fffe0ff */
[----:B------:R-:W-:Y:S01]  /*4960*/  R2UR.FILL UR69, R40 ;  /* 0x00000000284572ca */ /* 0x000fe200004e0000 */
[----:B------:R-:W-:Y:S01]  /*4970*/  UMOV UR65, UR14 ;  /* 0x0000000e00417c82 */ /* 0x000fe20008000000 */
[----:B------:R-:W-:Y:S01]  /*4980*/  R2UR.FILL UR68, R39 ;  /* 0x00000000274472ca */ /* 0x000fe200004e0000 */
[----:B------:R-:W-:Y:S01]  /*4990*/  UMOV UR66, UR11 ;  /* 0x0000000b00427c82 */ /* 0x000fe20008000000 */
[----:B------:R-:W-:Y:S01]  /*49a0*/  R2UR.FILL UR67, R38 ;  /* 0x00000000264372ca */ /* 0x000fe200004e0000 */
[----:B----4-:R-:W-:Y:S06]  /*49b0*/  UMOV UR20, UR44 ;  /* 0x0000002c00147c82 */ /* 0x010fec0008000000 */
[----:B------:R-:W-:Y:S02]  /*49c0*/  UMOV UR8, UR70 ;  /* 0x0000004600087c82 */ /* 0x000fe40008000000 */
        /* <DEDUP_REMOVED lines=8> */
[----:B------:R-:W-:Y:S01]  /*4a50*/  UIADD3 UR16, UPT, UPT, UR9, 0x9800, URZ ;  /* 0x0000980009107890 */ /* 0x000fe2000fffe0ff */
[----:B------:R-:W-:Y:S01]  /*4a60*/  UMOV UR19, UR43 ;  /* 0x0000002b00137c82 */ /* 0x000fe20008000000 */
[----:B------:R-:W-:Y:S01]  /*4a70*/  UMOV UR17, UR45 ;  /* 0x0000002d00117c82 */ /* 0x000fe20008000000 */
[----:B------:R4:W-:Y:S01]  /*4a80*/  UTMALDG.5D.IM2COL.2CTA [UR24], [UR12], UR7, desc[UR74] ;  /* 0x00004a180c0073b4 */ /* 0x0009e20008261007 */
[----:B------:R-:W-:Y:S01]  /*4a90*/  UMOV UR21, UR17 ;  /* 0x0000001100157c82 */ /* 0x000fe20008000000 */
[----:B------:R-:W-:Y:S01]  /*4aa0*/  UMOV UR17, UR14 ;  /* 0x0000000e00117c82 */ /* 0x000fe20008000000 */
[----:B------:R-:W-:Y:S02]  /*4ab0*/  UMOV UR8, UR46 ;  /* 0x0000002e00087c82 */ /* 0x000fe40008000000 */
[----:B------:R-:W-:Y:S01]  /*4ac0*/  UMOV UR22, UR8 ;  /* 0x0000000800167c82 */ /* 0x000fe20008000000 */
[----:B------:R-:W-:Y:S01]  /*4ad0*/  UIADD3 UR8, UPT, UPT, UR9, 0x22400, URZ ;  /* 0x0002240009087890 */ /* 0x000fe2000fffe0ff */
[----:B------:R5:W-:Y:S01]  /*4ae0*/  UTMALDG.5D.IM2COL.2CTA [UR40], [UR12], UR7, desc[UR74] ;  /* 0x00004a280c0073b4 */ /* 0x000be20008261007 */
[----:B------:R1:W-:Y:S01]  /*4af0*/  UTMALDG.5D.IM2COL.2CTA [UR16], [UR12], UR7, desc[UR74] ;  /* 0x00004a100c0073b4 */ /* 0x0003e20008261007 */
[----:B---3--:R-:W-:Y:S01]  /*4b00*/  R2UR.FILL UR70, R36 ;  /* 0x00000000244672ca */ /* 0x008fe200004e0000 */
[----:B------:R-:W-:Y:S01]  /*4b10*/  UIADD3 UR64, UPT, UPT, UR9, 0x9c00, URZ ;  /* 0x00009c0009407890 */ /* 0x000fe2000fffe0ff */
[----:B------:R-:W-:Y:S02]  /*4b20*/  R2UR.FILL UR69, R35 ;  /* 0x00000000234572ca */ /* 0x000fe400004e0000 */
[----:B------:R-:W-:Y:S02]  /*4b30*/  R2UR.FILL UR68, R34 ;  /* 0x00000000224472ca */ /* 0x000fe400004e0000 */
[----:B------:R-:W-:Y:S01]  /*4b40*/  R2UR.FILL UR67, R33 ;  /* 0x00000000214372ca */ /* 0x000fe200004e0000 */
[----:B----4-:R-:W-:Y:S06]  /*4b50*/  UIADD3 UR24, UPT, UPT, UR9, 0xa000, URZ ;  /* 0x0000a00009187890 */ /* 0x010fec000fffe0ff */
[----:B------:R-:W-:Y:S02]  /*4b60*/  UMOV UR30, UR70 ;  /* 0x00000046001e7c82 */ /* 0x000fe40008000000 */
[----:B------:R-:W-:Y:S01]  /*4b70*/  UMOV UR29, UR69 ;  /* 0x00000045001d7c82 */ /* 0x000fe20008000000 */
[----:B-----5:R-:W-:Y:S01]  /*4b80*/  R2UR.FILL UR46, R31 ;  /* 0x000000001f2e72ca */ /* 0x020fe200004e0000 */
[----:B------:R-:W-:Y:S01]  /*4b90*/  UMOV UR28, UR68 ;  /* 0x00000044001c7c82 */ /* 0x000fe20008000000 */
[----:B------:R-:W-:Y:S01]  /*4ba0*/  R2UR.FILL UR45, R30 ;  /* 0x000000001e2d72ca */ /* 0x000fe200004e0000 */
[----:B------:R3:W-:Y:S01]  /*4bb0*/  UTMALDG.5D.IM2COL.2CTA [UR64], [UR12], UR7, desc[UR74] ;  /* 0x00004a400c0073b4 */ /* 0x0007e20008261007 */
[----:B------:R-:W-:Y:S01]  /*4bc0*/  UMOV UR27, UR67 ;  /* 0x00000043001b7c82 */ /* 0x000fe20008000000 */
[----:B------:R-:W-:Y:S01]  /*4bd0*/  R2UR.FILL UR44, R29 ;  /* 0x000000001d2c72ca */ /* 0x000fe200004e0000 */
[----:B------:R-:W-:Y:S01]  /*4be0*/  UIADD3 UR40, UPT, UPT, UR9, 0xb400, URZ ;  /* 0x0000b40009287890 */ /* 0x000fe2000fffe0ff */
[----:B------:R-:W-:Y:S01]  /*4bf0*/  R2UR.FILL UR43, R28 ;  /* 0x000000001c2b72ca */ /* 0x000fe200004e0000 */
[----:B-1----:R-:W-:Y:S01]  /*4c00*/  UIADD3 UR16, UPT, UPT, UR9, 0xa800, URZ ;  /* 0x0000a80009107890 */ /* 0x002fe2000fffe0ff */
[----:B------:R-:W-:Y:S01]  /*4c10*/  UMOV UR19, UR59 ;  /* 0x0000003b00137c82 */ /* 0x000fe20008000000 */
[----:B------:R1:W-:Y:S01]  /*4c20*/  UTMALDG.5D.IM2COL.2CTA [UR24], [UR12], UR7, desc[UR74] ;  /* 0x00004a180c0073b4 */ /* 0x0003e20008261007 */
[----:B------:R-:W-:Y:S01]  /*4c30*/  UMOV UR20, UR60 ;  /* 0x0000003c00147c82 */ /* 0x000fe20008000000 */
[----:B------:R-:W-:Y:S01]  /*4c40*/  UMOV UR21, UR61 ;  /* 0x0000003d00157c82 */ /* 0x000fe20008000000 */
[----:B------:R-:W-:Y:S01]  /*4c50*/  UMOV UR22, UR62 ;  /* 0x0000003e00167c82 */ /* 0x000fe20008000000 */
[----:B------:R4:W-:Y:S03]  /*4c60*/  UTMALDG.5D.IM2COL.2CTA [UR56], [UR12], UR7, desc[UR74] ;  /* 0x00004a380c0073b4 */ /* 0x0009e60008261007 */
[----:B------:R5:W-:Y:S01]  /*4c70*/  UTMALDG.5D.IM2COL.2CTA [UR16], [UR12], UR7, desc[UR74] ;  /* 0x00004a100c0073b4 */ /* 0x000be20008261007 */
[----:B------:R-:W-:Y:S01]  /*4c80*/  UTMALDG.5D.IM2COL.2CTA [UR48], [UR12], UR7, desc[UR74] ;  /* 0x00004a300c0073b4 */ /* 0x000fe20008261007 */
[----:B---3--:R-:W-:Y:S01]  /*4c90*/  UMOV UR66, UR32 ;  /* 0x0000002000427c82 */ /* 0x008fe20008000000 */
[----:B------:R-:W-:Y:S01]  /*4ca0*/  UIADD3 UR32, UPT, UPT, UR9, 0xbc00, URZ ;  /* 0x0000bc0009207890 */ /* 0x000fe2000fffe0ff */
[----:B------:R-:W-:Y:S01]  /*4cb0*/  UMOV UR64, UR34 ;  /* 0x0000002200407c82 */ /* 0x000fe20008000000 */
[----:B------:R-:W-:Y:S01]  /*4cc0*/  UMOV UR34, UR11 ;  /* 0x0000000b00227c82 */ /* 0x000fe20008000000 */
[----:B------:R-:W-:Y:S01]  /*4cd0*/  UMOV UR65, UR33 ;  /* 0x0000002100417c82 */ /* 0x000fe20008000000 */
[----:B------:R-:W-:Y:S01]  /*4ce0*/  UMOV UR33, UR14 ;  /* 0x0000000e00217c82 */ /* 0x000fe20008000000 */
[----:B-1----:R-:W-:Y:S01]  /*4cf0*/  UIADD3 UR24, UPT, UPT, UR9, 0xb000, URZ ;  /* 0x0000b00009187890 */ /* 0x002fe2000fffe0ff */
[----:B------:R-:W-:Y:S01]  /*4d00*/  UMOV UR27, UR51 ;  /* 0x00000033001b7c82 */ /* 0x000fe20008000000 */
[----:B------:R-:W-:Y:S01]  /*4d10*/  UMOV UR28, UR52 ;  /* 0x00000034001c7c82 */ /* 0x000fe20008000000 */
[----:B------:R-:W-:Y:S01]  /*4d20*/  UMOV UR29, UR53 ;  /* 0x00000035001d7c82 */ /* 0x000fe20008000000 */
[----:B------:R-:W-:Y:S01]  /*4d30*/  UMOV UR30, UR54 ;  /* 0x00000036001e7c82 */ /* 0x000fe20008000000 */
[----:B----4-:R-:W1:Y:S04]  /*4d40*/  LDCU.64 UR56, c[0x0][0x348] ;  /* 0x00006900ff3877ac */ /* 0x010e680008000a00 */
[----:B------:R3:W-:Y:S01]  /*4d50*/  UTMALDG.5D.IM2COL.2CTA [UR24], [UR12], UR7, desc[UR74] ;  /* 0x00004a180c0073b4 */ /* 0x0007e20008261007 */
[----:B-----5:R-:W-:Y:S01]  /*4d60*/  UIADD3 UR16, UPT, UPT, UR9, 0xb800, URZ ;  /* 0x0000b80009107890 */ /* 0x020fe2000fffe0ff */
[----:B------:R-:W-:Y:S01]  /*4d70*/  UTMALDG.5D.IM2COL.2CTA [UR40], [UR12], UR7, desc[UR74] ;  /* 0x00004a280c0073b4 */ /* 0x000fe20008261007 */
[----:B------:R-:W-:Y:S01]  /*4d80*/  UMOV UR19, UR43 ;  /* 0x0000002b00137c82 */ /* 0x000fe20008000000 */
[----:B------:R-:W-:Y:S01]  /*4d90*/  UMOV UR20, UR44 ;  /* 0x0000002c00147c82 */ /* 0x000fe20008000000 */
[----:B------:R-:W-:Y:S01]  /*4da0*/  UMOV UR21, UR45 ;  /* 0x0000002d00157c82 */ /* 0x000fe20008000000 */
[----:B------:R-:W-:Y:S04]  /*4db0*/  UMOV UR22, UR46 ;  /* 0x0000002e00167c82 */ /* 0x000fe80008000000 */
[----:B------:R4:W-:Y:S01]  /*4dc0*/  UTMALDG.5D.IM2COL.2CTA [UR16], [UR12], UR7, desc[UR74] ;  /* 0x00004a100c0073b4 */ /* 0x0009e20008261007 */
[----:B------:R-:W-:Y:S01]  /*4dd0*/  UTMALDG.5D.IM2COL.2CTA [UR32], [UR12], UR7, desc[UR74] ;  /* 0x00004a200c0073b4 */ /* 0x000fe20008261007 */
[----:B---3--:R-:W-:Y:S01]  /*4de0*/  UIADD3 UR24, UPT, UPT, UR9, 0xc000, URZ ;  /* 0x0000c00009187890 */ /* 0x008fe2000fffe0ff */
[----:B------:R-:W-:Y:S01]  /*4df0*/  UMOV UR27, UR35 ;  /* 0x00000023001b7c82 */ /* 0x000fe20008000000 */
[----:B------:R-:W-:Y:S01]  /*4e00*/  UMOV UR28, UR36 ;  /* 0x00000024001c7c82 */ /* 0x000fe20008000000 */
[----:B------:R-:W-:Y:S01]  /*4e10*/  UMOV UR29, UR37 ;  /* 0x00000025001d7c82 */ /* 0x000fe20008000000 */
[----:B------:R-:W-:Y:S05]  /*4e20*/  UMOV UR30, UR38 ;  /* 0x00000026001e7c82 */ /* 0x000fea0008000000 */
[----:B------:R1:W-:Y:S01]  /*4e30*/  UTMALDG.5D.IM2COL.2CTA [UR24], [UR12], UR7, desc[UR74] ;  /* 0x00004a180c0073b4 */ /* 0x0003e20008261007 */
[----:B----4-:R-:W-:Y:S01]  /*4e40*/  UIADD3 UR16, UPT, UPT, UR9, 0x20400, URZ ;  /* 0x0002040009107890 */ /* 0x010fe2000fffe0ff */
[----:B------:R-:W-:Y:S01]  /*4e50*/  R2UR UR18, R14 ;  /* 0x000000000e1272ca */ /* 0x000fe200000e0000 */
[----:B------:R-:W-:Y:S01]  /*4e60*/  UMOV UR20, UR64 ;  /* 0x0000004000147c82 */ /* 0x000fe20008000000 */
[----:B------:R-:W-:Y:S01]  /*4e70*/  UMOV UR21, UR65 ;  /* 0x0000004100157c82 */ /* 0x000fe20008000000 */
[----:B------:R-:W-:Y:S01]  /*4e80*/  UMOV UR22, UR66 ;  /* 0x0000004200167c82 */ /* 0x000fe20008000000 */
[----:B------:R-:W-:Y:S01]  /*4e90*/  UMOV UR19, UR11 ;  /* 0x0000000b00137c82 */ /* 0x000fe20008000000 */
[----:B------:R-:W-:Y:S01]  /*4ea0*/  UMOV UR9, UR14 ;  /* 0x0000000e00097c82 */ /* 0x000fe20008000000 */
[----:B------:R-:W-:Y:S01]  /*4eb0*/  UMOV UR14, UR66 ;  /* 0x00000042000e7c82 */ /* 0x000fe20008000000 */
[----:B-1----:R-:W-:Y:S02]  /*4ec0*/  UIADD3 UR24, UP0, UPT, UR56, 0x200, URZ ;  /* 0x0000020038187890 */ /* 0x002fe4000ff1e0ff */
[----:B------:R-:W-:Y:S02]  /*4ed0*/  UIADD3 UR7, UPT, UPT, UR66, 0x1, URZ ;  /* 0x0000000142077890 */ /* 0x000fe4000fffe0ff */
[----:B------:R-:W-:Y:S01]  /*4ee0*/  UIADD3.X UR25, UPT, UPT, URZ, UR57, URZ, UP0, !UPT ;  /* 0x00000039ff197290 */ /* 0x000fe200087fe4ff */
[----:B------:R-:W-:Y:S01]  /*4ef0*/  UMOV UR12, UR64 ;  /* 0x00000040000c7c82 */ /* 0x000fe20008000000 */
[----:B------:R-:W-:Y:S07]  /*4f00*/  UMOV UR13, UR65 ;  /* 0x00000041000d7c82 */ /* 0x000fee0008000000 */
[----:B------:R-:W-:Y:S01]  /*4f10*/  UTMALDG.5D.2CTA [UR16], [UR24], desc[UR74] ;  /* 0x00004a10180075b4 */ /* 0x000fe20008221000 */
[----:B------:R1:W-:Y:S02]  /*4f20*/  UTMALDG.5D.2CTA [UR8], [UR24], desc[UR74] ;  /* 0x00004a08180075b4 */ /* 0x0003e40008221000 */
[----:B-1----:R-:W-:Y:S02]  /*4f30*/  UIADD3 UR9, UPT, UPT, UR64, 0x1, URZ ;  /* 0x0000000140097890 */ /* 0x002fe4000fffe0ff */
[----:B------:R-:W-:Y:S02]  /*4f40*/  UIADD3 UR8, UPT, UPT, UR65, 0x1, URZ ;  /* 0x0000000141087890 */ /* 0x000fe4000fffe0ff */
[----:B------:R-:W-:Y:S02]  /*4f50*/  UISETP.NE.AND UP2, UPT, UR9, UR71, UPT ;  /* 0x000000470900728c */ /* 0x000fe4000bf45270 */
[----:B------:R-:W-:Y:S02]  /*4f60*/  UIADD3 UR11, UPT, UPT, UR23, 0x1, URZ ;  /* 0x00000001170b7890 */ /* 0x000fe4000fffe0ff */
[----:B------:R-:W-:Y:S02]  /*4f70*/  USEL UR9, UR9, URZ, UP2 ;  /* 0x000000ff09097287 */ /* 0x000fe40009000000 */
[----:B------:R-:W-:Y:S04]  /*4f80*/  UIADD3 UR12, UPT, UPT, UR47, -0x1, URZ ;  /* 0xffffffff2f0c7890 */ /* 0x000fe8000fffe0ff */
[----:B------:R-:W-:Y:S01]  /*4f90*/  IMAD.U32 R21, RZ, RZ, UR9 ;  /* 0x00000009ff157e24 */ /* 0x000fe2000f8e00ff */
[----:B------:R-:W-:Y:S01]  /*4fa0*/  @UP2 UIADD3 UR8, UPT, UPT, UR65, URZ, URZ ;  /* 0x000000ff41082290 */ /* 0x000fe2000fffe0ff */
[----:B------:R-:W-:Y:S03]  /*4fb0*/  UMOV UR9, UR55 ;  /* 0x0000003700097c82 */ /* 0x000fe60008000000 */
        /* <DEDUP_REMOVED lines=8> */
[----:B------:R-:W-:Y:S03]  /*5040*/  UISETP.GT.U32.AND UP0, UPT, UR47, 0x1, UPT ;  /* 0x000000012f00788c */ /* 0x000fe6000bf04070 */
[----:B------:R-:W-:Y:S02]  /*5050*/  UMOV UR47, UR12 ;  /* 0x0000000c002f7c82 */ /* 0x000fe40008000000 */
[----:B------:R-:W-:Y:S04]  /*5060*/  UMOV UR23, UR11 ;  /* 0x0000000b00177c82 */ /* 0x000fe80008000000 */
[----:B--2---:R-:W-:Y:S05]  /*5070*/  BRA.U UP0, `(.L_x_35) ;  /* 0xfffffff100a87547 */ /* 0x004fea000b83ffff */
.L_x_29:
[----:B------:R-:W-:Y:S01]  /*5080*/  SHF.L.U32 R3, R0, 0x1f, RZ ;  /* 0x0000001f00037819 */ /* 0x000fe200000006ff */
[----:B------:R-:W-:-:S03]  /*5090*/  NOP ;  /* 0x0000000000007918 */ /* 0x000fc60000000000 */
[----:B---3--:R-:W3:Y:S02]  /*50a0*/  SYNCS.PHASECHK.TRANS64.TRYWAIT P0, [UR63+0xb0], R3 ;  /* 0x0000b003ff0075a7 */ /* 0x008ee4000800113f */
[----:B---3--:R-:W-:Y:S05]  /*50b0*/  @!P0 BRA `(.L_x_36) ;  /* 0x0000007400748947 */ /* 0x008fea0003800000 */
.L_x_147:
[----:B------:R-:W3:Y:S01]  /*50c0*/  LDS.128 R4, [UR63+0xf0] ;  /* 0x0000f03fff047984 */ /* 0x000ee20008000c00 */
[----:B------:R-:W-:Y:S01]  /*50d0*/  UIADD3 UR4, UPT, UPT, UR63, 0xb8, URZ ;  /* 0x000000b83f047890 */ /* 0x000fe2000fffe0ff */
[----:B------:R-:W-:Y:S01]  /*50e0*/  R2UR UR8, R20 ;  /* 0x00000000140872ca */ /* 0x000fe200000e0000 */
[----:B------:R-:W-:Y:S01]  /*50f0*/  UISETP.GE.AND UP0, UPT, UR39, 0x1, UPT ;  /* 0x000000012700788c */ /* 0x000fe2000bf06270 */
[----:B------:R-:W-:Y:S01]  /*5100*/  @!PT LDS RZ, [RZ] ;  /* 0x00000000fffff984 */ /* 0x000fe20000000800 */
[----:B------:R-:W-:Y:S01]  /*5110*/  @!PT LDS RZ, [RZ] ;  /* 0x00000000fffff984 */ /* 0x000fe20000000800 */
[----:B------:R-:W-:Y:S01]  /*5120*/  @!PT LDS RZ, [RZ] ;  /* 0x00000000fffff984 */ /* 0x000fe20000000800 */
[----:B------:R-:W-:Y:S01]  /*5130*/  @!PT LDS RZ, [RZ] ;  /* 0x00000000fffff984 */ /* 0x000fe20000000800 */
[----:B------:R4:W-:Y:S06]  /*5140*/  MEMBAR.ALL.CTA ;  /* 0x0000000000007992 */ /* 0x0009ec0000008000 */
[----:B----4-:R-:W4:Y:S01]  /*5150*/  FENCE.VIEW.ASYNC.S ;  /* 0x00000000000073c6 */ /* 0x010f220000000000 */
[----:B------:R-:W-:Y:S01]  /*5160*/  UPRMT UR4, URZ, 0x654, UR4 ;  /* 0x00000654ff047896 */ /* 0x000fe20008000004 */
[----:B------:R-:W-:-:S08]  /*5170*/  R2UR UR7, R19 ;  /* 0x00000000130772ca */ /* 0x000fd000000e0000 */
[----:B----4-:R-:W-:Y:S01]  /*5180*/  SYNCS.ARRIVE.TRANS64.RED.A1T0 RZ, [UR4], RZ ;  /* 0x000000ffffff79a7 */ /* 0x010fe20008100404 */
[----:B---3--:R-:W-:-:S13]  /*5190*/  LOP3.LUT P0, RZ, R6, 0x1, RZ, 0xc0, !PT ;  /* 0x0000000106ff7812 */ /* 0x008fda000780c0ff */
[----:B------:R-:W-:Y:S01]  /*51a0*/  VOTEU.ANY UP1, P0 ;  /* 0x0000000000ff7886 */ /* 0x000fe20000020100 */
[----:B------:R-:W-:-:S13]  /*51b0*/  PLOP3.LUT P0, PT, PT, PT, UP1, 0x80, 0x8 ;  /* 0x000000000008781c */ /* 0x000fda0003f0f018 */
[----:B--2---:R-:W-:Y:S02]  /*51c0*/  @P0 MOV R2, R4 ;  /* 0x0000000400020202 */ /* 0x004fe40000000f00 */
[----:B------:R-:W-:Y:S02]  /*51d0*/  @P0 LOP3.LUT R4, R5, 0xffff, RZ, 0xc0, !PT ;  /* 0x0000ffff05040812 */ /* 0x000fe400078ec0ff */
[----:B------:R-:W-:Y:S02]  /*51e0*/  @P0 R2UR UR6, R2 ;  /* 0x00000000020602ca */ /* 0x000fe400000e0000 */
[----:B------:R-:W-:-:S11]  /*51f0*/  @P0 R2UR UR5, R4 ;  /* 0x00000000040502ca */ /* 0x000fd600000e0000 */
[----:B------:R-:W-:Y:S02]  /*5200*/  @UP1 UMOV UR8, UR6 ;  /* 0x0000000600081c82 */ /* 0x000fe40008000000 */
[----:B------:R-:W-:Y:S01]  /*5210*/  @UP1 UMOV UR7, UR5 ;  /* 0x0000000500071c82 */ /* 0x000fe20008000000 */
[----:B------:R-:W-:Y:S02]  /*5220*/  IMAD.U32 R20, RZ, RZ, UR8 ;  /* 0x00000008ff147e24 */ /* 0x000fe4000f8e00ff */
[----:B------:R-:W-:Y:S01]  /*5230*/  IMAD.U32 R19, RZ, RZ, UR7 ;  /* 0x00000007ff137e24 */ /* 0x000fe2000f8e00ff */
[----:B------:R-:W-:Y:S06]  /*5240*/  BRA.U !UP0, `(.L_x_37) ;  /* 0x0000000108ec7547 */ /* 0x000fec000b800000 */
[----:B------:R-:W2:Y:S01]  /*5250*/  LDCU.128 UR16, c[0x0][0xc10] ;  /* 0x00018200ff1077ac */ /* 0x000ea20008000c00 */
[----:B------:R-:W-:Y:S02]  /*5260*/  R2UR UR8, R17 ;  /* 0x00000000110872ca */ /* 0x000fe400000e0000 */
[----:B------:R-:W-:Y:S01]  /*5270*/  R2UR UR9, R18 ;  /* 0x00000000120972ca */ /* 0x000fe200000e0000 */
[----:B------:R-:W3:Y:S01]  /*5280*/  LDCU UR20, c[0x0][0xc20] ;  /* 0x00018400ff1477ac */ /* 0x000ee20008000800 */
[----:B------:R-:W-:Y:S02]  /*5290*/  R2UR UR22, R19 ;  /* 0x00000000131672ca */ /* 0x000fe400000e0000 */
[----:B------:R-:W-:Y:S01]  /*52a0*/  R2UR UR21, R20 ;  /* 0x00000000141572ca */ /* 0x000fe200000e0000 */
[----:B------:R-:W4:Y:S01]  /*52b0*/  LDCU UR13, c[0x0][0xc0c] ;  /* 0x00018180ff0d77ac */ /* 0x000f220008000800 */
[----:B------:R-:W5:Y:S01]  /*52c0*/  LDCU.64 UR14, c[0x0][0xc28] ;  /* 0x00018500ff0e77ac */ /* 0x000f620008000a00 */
[----:B------:R-:W-:-:S04]  /*52d0*/  UISETP.NE.AND UP3, UPT, UR39, 0x1, UPT ;  /* 0x000000012700788c */ /* 0x000fc8000bf65270 */
[----:B--2---:R-:W-:Y:S02]  /*52e0*/  UIMAD.WIDE.U32 UR4, UR8, UR19, URZ ;  /* 0x00000013080472a5 */ /* 0x004fe4000f8e00ff */
[----:B------:R-:W-:Y:S02]  /*52f0*/  UIMAD.WIDE.U32 UR6, UR9, UR16, URZ ;  /* 0x00000010090672a5 */ /* 0x000fe4000f8e00ff */
[----:B------:R-:W-:Y:S02]  /*5300*/  UISETP.NE.AND UP0, UPT, UR18, 0x1, UPT ;  /* 0x000000011200788c */ /* 0x000fe4000bf05270 */
[----:B------:R-:W-:Y:S01]  /*5310*/  UIMAD.WIDE.U32 UR10, UR22, UR19, URZ ;  /* 0x00000013160a72a5 */ /* 0x000fe2000f8e00ff */
[----:B------:R-:W-:Y:S01]  /*5320*/  UMOV UR4, UR5 ;  /* 0x0000000500047c82 */ /* 0x000fe20008000000 */
[----:B----4-:R-:W-:Y:S02]  /*5330*/  UISETP.NE.AND UP2, UPT, UR13, 0x1, UPT ;  /* 0x000000010d00788c */ /* 0x010fe4000bf45270 */
[----:B---3--:R-:W-:-:S03]  /*5340*/  USHF.R.U32.HI UR5, URZ, UR20, UR4 ;  /* 0x00000014ff057299 */ /* 0x008fc60008011604 */
[----:B------:R-:W-:Y:S01]  /*5350*/  UMOV UR4, UR7 ;  /* 0x0000000700047c82 */ /* 0x000fe20008000000 */
[----:B------:R-:W-:Y:S02]  /*5360*/  USEL UR8, UR8, UR5, !UP0 ;  /* 0x0000000508087287 */ /* 0x000fe4000c000000 */
[----:B------:R-:W-:Y:S02]  /*5370*/  USHF.R.U32.HI UR4, URZ, UR17, UR4 ;  /* 0x00000011ff047299 */ /* 0x000fe40008011604 */
[----:B------:R-:W-:Y:S02]  /*5380*/  UIMAD.WIDE.U32 UR6, UR21, UR16, URZ ;  /* 0x00000010150672a5 */ /* 0x000fe4000f8e00ff */
[----:B------:R-:W-:Y:S02]  /*5390*/  USEL UR12, UR9, UR4, !UP2 ;  /* 0x00000004090c7287 */ /* 0x000fe4000d000000 */
[----:B-----5:R-:W-:Y:S01]  /*53a0*/  UIMAD.WIDE.U32 UR4, UR8, UR14, URZ ;  /* 0x0000000e080472a5 */ /* 0x020fe2000f8e00ff */
[----:B------:R-:W-:Y:S01]  /*53b0*/  UMOV UR9, UR11 ;  /* 0x0000000b00097c82 */ /* 0x000fe20008000000 */
[----:B------:R-:W-:-:S02]  /*53c0*/  UIMAD.WIDE.U32 UR10, UR12, UR14, URZ ;  /* 0x0000000e0c0a72a5 */ /* 0x000fc4000f8e00ff */
[----:B------:R-:W-:-:S03]  /*53d0*/  USHF.R.U32.HI UR9, URZ, UR20, UR9 ;  /* 0x00000014ff097299 */ /* 0x000fc60008011609 */
[----:B------:R-:W-:Y:S01]  /*53e0*/  UMOV UR4, UR5 ;  /* 0x0000000500047c82 */ /* 0x000fe20008000000 */
[----:B------:R-:W-:Y:S01]  /*53f0*/  UMOV UR6, UR7 ;  /* 0x0000000700067c82 */ /* 0x000fe20008000000 */
[----:B------:R-:W-:Y:S01]  /*5400*/  @UP3 USHF.R.U32.HI UR8, URZ, UR15, UR4 ;  /* 0x0000000fff083299 */ /* 0x000fe20008011604 */
[----:B------:R-:W-:Y:S01]  /*5410*/  UMOV UR5, UR11 ;  /* 0x0000000b00057c82 */ /* 0x000fe20008000000 */
[----:B------:R-:W-:Y:S02]  /*5420*/  USHF.R.U32.HI UR17, URZ, UR17, UR6 ;  /* 0x00000011ff117299 */ /* 0x000fe40008011606 */
[----:B------:R-:W-:Y:S02]  /*5430*/  USEL UR4, UR22, UR9, !UP0 ;  /* 0x0000000916047287 */ /* 0x000fe4000c000000 */
[----:B------:R-:W-:Y:S02]  /*5440*/  @UP3 USHF.R.U32.HI UR12, URZ, UR15, UR5 ;  /* 0x0000000fff0c3299 */ /* 0x000fe40008011605 */
[----:B------:R-:W-:-:S02]  /*5450*/  UIMAD UR6, UR39, UR8, URZ ;  /* 0x00000008270672a4 */ /* 0x000fc4000f8e02ff */
[----:B------:R-:W-:Y:S02]  /*5460*/  USEL UR5, UR21, UR17, !UP2 ;  /* 0x0000001115057287 */ /* 0x000fe4000d000000 */
[----:B------:R-:W-:Y:S02]  /*5470*/  UIMAD UR8, UR39, UR12, URZ ;  /* 0x0000000c270872a4 */ /* 0x000fe4000f8e02ff */
[----:B------:R-:W-:Y:S02]  /*5480*/  UISETP.GE.AND UP0, UPT, UR4, UR6, UPT ;  /* 0x000000060400728c */ /* 0x000fe4000bf06270 */
[----:B------:R-:W-:Y:S02]  /*5490*/  UIMAD.WIDE.U32 UR6, UR4, UR14, URZ ;  /* 0x0000000e040672a5 */ /* 0x000fe4000f8e00ff */
[----:B------:R-:W-:Y:S02]  /*54a0*/  UISETP.GE.OR UP0, UPT, UR5, UR8, UP0 ;  /* 0x000000080500728c */ /* 0x000fe40008706670 */
[----:B------:R-:W-:-:S02]  /*54b0*/  UIMAD.WIDE.U32 UR8, UR5, UR14, URZ ;  /* 0x0000000e050872a5 */ /* 0x000fc4000f8e00ff */
[----:B------:R-:W-:Y:S01]  /*54c0*/  UIADD3 UR10, UPT, UPT, -UR4, URZ, URZ ;  /* 0x000000ff040a7290 */ /* 0x000fe2000fffe1ff */
[----:B------:R-:W-:Y:S02]  /*54d0*/  UMOV UR6, UR7 ;  /* 0x0000000700067c82 */ /* 0x000fe40008000000 */
[----:B------:R-:W-:Y:S02]  /*54e0*/  USHF.R.U32.HI UR6, URZ, UR15, UR6 ;  /* 0x0000000fff067299 */ /* 0x000fe40008011606 */
[----:B------:R-:W-:Y:S02]  /*54f0*/  UIMAD UR10, UR18, UR10, UR22 ;  /* 0x0000000a120a72a4 */ /* 0x000fe4000f8e0216 */
[----:B------:R-:W-:Y:S01]  /*5500*/  USEL UR6, UR4, UR6, !UP3 ;  /* 0x0000000604067287 */ /* 0x000fe2000d800000 */
[----:B------:R-:W-:Y:S01]  /*5510*/  @!UP0 UMOV UR7, UR9 ;  /* 0x0000000900078c82 */ /* 0x000fe20008000000 */
[----:B------:R-:W-:Y:S02]  /*5520*/  UIADD3 UR9, UPT, UPT, -UR5, URZ, URZ ;  /* 0x000000ff05097290 */ /* 0x000fe4000fffe1ff */
[----:B------:R-:W-:-:S02]  /*5530*/  @!UP0 USHF.R.U32.HI UR7, URZ, UR15, UR7 ;  /* 0x0000000fff078299 */ /* 0x000fc40008011607 */
[----:B------:R-:W-:Y:S02]  /*5540*/  UIADD3 UR8, UPT, UPT, -UR6, URZ, URZ ;  /* 0x000000ff06087290 */ /* 0x000fe4000fffe1ff */
[----:B------:R-:W-:Y:S02]  /*5550*/  @!UP0 USEL UR7, UR5, UR7, !UP3 ;  /* 0x0000000705078287 */ /* 0x000fe4000d800000 */
[----:B------:R-:W-:Y:S02]  /*5560*/  UIMAD UR8, UR39, UR8, UR4 ;  /* 0x00000008270872a4 */ /* 0x000fe4000f8e0204 */
[----:B------:R-:W-:Y:S02]  /*5570*/  @!UP0 UIADD3 UR6, UPT, UPT, UR6, -UR7, URZ ;  /* 0x8000000706068290 */ /* 0x000fe4000fffe0ff */
[----:B------:R-:W-:Y:S02]  /*5580*/  @!UP0 UIMAD UR7, UR8, UR12, UR7 ;  /* 0x0000000c080782a4 */ /* 0x000fe4000f8e0207 */
[----:B------:R-:W-:-:S02]  /*5590*/  @!UP0 UIMAD UR4, UR39, UR6, UR5 ;  /* 0x00000006270482a4 */ /* 0x000fc4000f8e0205 */
[----:B------:R-:W-:Y:S02]  /*55a0*/  UIMAD UR6, UR13, UR9, UR21 ;  /* 0x000000090d0672a4 */ /* 0x000fe4000f8e0215 */
[----:B------:R-:W-:Y:S01]  /*55b0*/  UIMAD UR8, UR4, UR18, UR10 ;  /* 0x00000012040872a4 */ /* 0x000fe2000f8e020a */
[----:B------:R-:W-:Y:S02]  /*55c0*/  @!UP0 UMOV UR5, UR7 ;  /* 0x0000000700058c82 */ /* 0x000fe40008000000 */
[----:B------:R-:W-:-:S03]  /*55d0*/  UIMAD UR4, UR5, UR13, UR6 ;  /* 0x0000000d050472a4 */ /* 0x000fc6000f8e0206 */
[----:B------:R-:W-:-:S03]  /*55e0*/  IMAD.U32 R19, RZ, RZ, UR8 ;  /* 0x00000008ff137e24 */ /* 0x000fc6000f8e00ff */
[----:B------:R-:W-:-:S07]  /*55f0*/  IMAD.U32 R20, RZ, RZ, UR4 ;  /* 0x00000004ff147e24 */ /* 0x000fce000f8e00ff */
.L_x_37:
[----:B------:R-:W2:Y:S02]  /*5600*/  LDCU UR4, c[0x0][0xc30] ;  /* 0x00018600ff0477ac */ /* 0x000ea40008000800 */
[----:B--2---:R-:W-:-:S09]  /*5610*/  UISETP.NE.AND UP0, UPT, UR4, 0x1, UPT ;  /* 0x000000010400788c */ /* 0x004fd2000bf05270 */
[----:B------:R-:W-:Y:S05]  /*5620*/  BRA.U UP0, `(.L_x_38) ;  /* 0x0000000100547547 */ /* 0x000fea000b800000 */
[----:B------:R-:W2:Y:S01]  /*5630*/  LDCU.128 UR8, c[0x0][0xc10] ;  /* 0x00018200ff0877ac */ /* 0x000ea20008000c00 */
[----:B------:R-:W-:Y:S02]  /*5640*/  R2UR UR15, R19 ;  /* 0x00000000130f72ca */ /* 0x000fe400000e0000 */
[----:B------:R-:W-:Y:S01]  /*5650*/  R2UR UR14, R20 ;  /* 0x00000000140e72ca */ /* 0x000fe200000e0000 */
[----:B------:R-:W3:Y:S01]  /*5660*/  LDCU UR12, c[0x0][0xc0c] ;  /* 0x00018180ff0c77ac */ /* 0x000ee20008000800 */
[----:B------:R-:W4:Y:S11]  /*5670*/  LDCU UR13, c[0x0][0xc20] ;  /* 0x00018400ff0d77ac */ /* 0x000f360008000800 */
[----:B--2---:R-:W-:-:S02]  /*5680*/  UIMAD.WIDE.U32 UR6, UR14, UR8, URZ ;  /* 0x000000080e0672a5 */ /* 0x004fc4000f8e00ff */
[----:B------:R-:W-:Y:S02]  /*5690*/  UIMAD.WIDE.U32 UR4, UR15, UR11, URZ ;  /* 0x0000000b0f0472a5 */ /* 0x000fe4000f8e00ff */
[----:B---3--:R-:W-:Y:S02]  /*56a0*/  UISETP.NE.AND UP2, UPT, UR12, 0x1, UPT ;  /* 0x000000010c00788c */ /* 0x008fe4000bf45270 */
[----:B------:R-:W-:Y:S01]  /*56b0*/  UISETP.NE.AND UP0, UPT, UR10, 0x1, UPT ;  /* 0x000000010a00788c */ /* 0x000fe2000bf05270 */
[----:B------:R-:W-:Y:S02]  /*56c0*/  UMOV UR6, UR7 ;  /* 0x0000000700067c82 */ /* 0x000fe40008000000 */
[----:B------:R-:W-:Y:S01]  /*56d0*/  UMOV UR4, UR5 ;  /* 0x0000000500047c82 */ /* 0x000fe20008000000 */
[----:B------:R-:W-:Y:S02]  /*56e0*/  USHF.R.U32.HI UR6, URZ, UR9, UR6 ;  /* 0x00000009ff067299 */ /* 0x000fe40008011606 */
[----:B----4-:R-:W-:-:S02]  /*56f0*/  USHF.R.U32.HI UR4, URZ, UR13, UR4 ;  /* 0x0000000dff047299 */ /* 0x010fc40008011604 */
[----:B------:R-:W-:Y:S02]  /*5700*/  USEL UR5, UR14, UR6, !UP2 ;  /* 0x000000060e057287 */ /* 0x000fe4000d000000 */
[----:B------:R-:W-:-:S04]  /*5710*/  USEL UR4, UR15, UR4, !UP0 ;  /* 0x000000040f047287 */ /* 0x000fc8000c000000 */
[----:B------:R-:W-:Y:S02]  /*5720*/  UIADD3 UR6, UPT, UPT, UR5, -UR4, URZ ;  /* 0x8000000405067290 */ /* 0x000fe4000fffe0ff */
[----:B------:R-:W-:Y:S02]  /*5730*/  UIADD3 UR4, UPT, UPT, -UR5, UR4, URZ ;  /* 0x0000000405047290 */ /* 0x000fe4000fffe1ff */
[----:B------:R-:W-:Y:S02]  /*5740*/  UIMAD UR15, UR6, UR10, UR15 ;  /* 0x0000000a060f72a4 */ /* 0x000fe4000f8e020f */
[----:B------:R-:W-:-:S04]  /*5750*/  UIMAD UR14, UR4, UR12, UR14 ;  /* 0x0000000c040e72a4 */ /* 0x000fc8000f8e020e */
[----:B------:R-:W-:Y:S02]  /*5760*/  IMAD.U32 R19, RZ, RZ, UR15 ;  /* 0x0000000fff137e24 */ /* 0x000fe4000f8e00ff */
[----:B------:R-:W-:-:S07]  /*5770*/  IMAD.U32 R20, RZ, RZ, UR14 ;  /* 0x0000000eff147e24 */ /* 0x000fce000f8e00ff */
.L_x_38:
[----:B------:R-:W-:Y:S02]  /*5780*/  R2UR UR7, R65 ;  /* 0x00000000410772ca */ /* 0x000fe400000e0000 */
[----:B------:R-:W-:Y:S02]  /*5790*/  R2UR UR6, R20 ;  /* 0x00000000140672ca */ /* 0x000fe400000e0000 */
[----:B------:R-:W-:Y:S02]  /*57a0*/  R2UR UR5, R64 ;  /* 0x00000000400572ca */ /* 0x000fe400000e0000 */
[----:B------:R-:W-:Y:S02]  /*57b0*/  R2UR UR4, R19 ;  /* 0x00000000130472ca */ /* 0x000fe400000e0000 */
[----:B------:R-:W-:Y:S02]  /*57c0*/  R2UR UR47, R24 ;  /* 0x00000000182f72ca */ /* 0x000fe400000e0000 */
[----:B------:R-:W-:-:S02]  /*57d0*/  PLOP3.LUT P1, PT, PT, PT, PT, 0x80, 0x8 ;  /* 0x000000000008781c */ /* 0x000fc40003f2f070 */
[----:B------:R-:W-:-:S03]  /*57e0*/  LOP3.LUT R0, R0, 0x1, RZ, 0x3c, !PT ;  /* 0x0000000100007812 */ /* 0x000fc600078e3cff */
[----:B------:R-:W-:-:S04]  /*57f0*/  UIADD3 UR45, UPT, UPT, UR6, UR7, URZ ;  /* 0x00000007062d7290 */ /* 0x000fc8000fffe0ff */
[----:B------:R-:W-:Y:S01]  /*5800*/  UIADD3 UR19, UPT, UPT, UR4, UR5, URZ ;  /* 0x0000000504137290 */ /* 0x000fe2000fffe0ff */
[----:B------:R-:W-:Y:S11]  /*5810*/  BRA.U UP1, `(.L_x_39) ;  /* 0xffffffc101107547 */ /* 0x000ff6000b83ffff */
[----:B------:R-:W-:Y:S01]  /*5820*/  UIADD3 UR63, UPT, UPT, UR63, 0x30, URZ ;  /* 0x000000303f3f7890 */ /* 0x000fe2000fffe0ff */
[----:B------:R-:W-:-:S03]  /*5830*/  MOV R3, UR31 ;  /* 0x0000001f00037c02 */ /* 0x000fc60008000f00 */
[----:B------:R-:W-:Y:S01]  /*5840*/  ULEA UR4, UR55, UR63, 0x3 ;  /* 0x0000003f37047291 */ /* 0x000fe2000f8e18ff */
[----:B------:R-:W-:-:S08]  /*5850*/  SHF.L.U32 R3, R3, 0x1f, RZ ;  /* 0x0000001f03037819 */ /* 0x000fd000000006ff */
[----:B------:R-:W2:Y:S02]  /*5860*/  SYNCS.PHASECHK.TRANS64.TRYWAIT P0, [UR4], R3 ;  /* 0x00000003ff0075a7 */ /* 0x000ea40008001104 */
[----:B--2---:R-:W-:Y:S05]  /*5870*/  @!P0 BRA `(.L_x_40) ;  /* 0x0000006c009c8947 */ /* 0x004fea0003800000 */
.L_x_149:
[----:B------:R-:W-:-:S04]  /*5880*/  UIADD3 UR4, UPT, UPT, UR55, 0x1, URZ ;  /* 0x0000000137047890 */ /* 0x000fc8000fffe0ff */
[----:B------:R-:W-:-:S04]  /*5890*/  UISETP.NE.AND UP0, UPT, UR4, 0x6, UPT ;  /* 0x000000060400788c */ /* 0x000fc8000bf05270 */
[----:B------:R-:W-:Y:S02]  /*58a0*/  USEL UR5, URZ, 0x1, UP0 ;  /* 0x00000001ff057887 */ /* 0x000fe40008000000 */
[----:B------:R-:W-:Y:S02]  /*58b0*/  USEL UR4, UR4, URZ, UP0 ;  /* 0x000000ff04047287 */ /* 0x000fe40008000000 */
[----:B------:R-:W-:Y:S02]  /*58c0*/  ULOP3.LUT UR6, UR31, UR5, URZ, 0x3c, !UPT ;  /* 0x000000051f067292 */ /* 0x000fe4000f8e3cff */
[----:B------:R-:W-:-:S04]  /*58d0*/  ULEA UR5, UR4, UR63, 0x3 ;  /* 0x0000003f04057291 */ /* 0x000fc8000f8e18ff */
[----:B--2---:R-:W-:-:S04]  /*58e0*/  MOV R3, UR6 ;  /* 0x0000000600037c02 */ /* 0x004fc80008000f00 */
[----:B------:R-:W-:-:S04]  /*58f0*/  SHF.L.U32 R3, R3, 0x1f, RZ ;  /* 0x0000001f03037819 */ /* 0x000fc800000006ff */
[----:B------:R-:W2:Y:S02]  /*5900*/  SYNCS.PHASECHK.TRANS64.TRYWAIT P0, [UR5], R3 ;  /* 0x00000003ff0075a7 */ /* 0x000ea40008001105 */
[----:B--2---:R-:W-:Y:S05]  /*5910*/  @!P0 BRA `(.L_x_41) ;  /* 0x0000006c008c8947 */ /* 0x004fea0003800000 */
.L_x_151:
        /* <DEDUP_REMOVED lines=10> */
.L_x_153:
        /* <DEDUP_REMOVED lines=10> */
.L_x_155:
        /* <DEDUP_REMOVED lines=10> */
.L_x_157:
[----:B------:R-:W-:-:S04]  /*5b00*/  UIADD3 UR4, UPT, UPT, UR4, 0x1, URZ ;  /* 0x0000000104047890 */ /* 0x000fc8000fffe0ff */
[----:B------:R-:W-:-:S04]  /*5b10*/  UISETP.NE.AND UP0, UPT, UR4, 0x6, UPT ;  /* 0x000000060400788c */ /* 0x000fc8000bf05270 */
[----:B------:R-:W-:Y:S02]  /*5b20*/  USEL UR5, URZ, 0x1, UP0 ;  /* 0x00000001ff057887 */ /* 0x000fe40008000000 */
[----:B------:R-:W-:Y:S02]  /*5b30*/  USEL UR4, UR4, URZ, UP0 ;  /* 0x000000ff04047287 */ /* 0x000fe40008000000 */
[----:B------:R-:W-:Y:S02]  /*5b40*/  ULOP3.LUT UR5, UR6, UR5, URZ, 0x3c, !UPT ;  /* 0x0000000506057292 */ /* 0x000fe4000f8e3cff */
[----:B------:R-:W-:-:S04]  /*5b50*/  ULEA UR4, UR4, UR63, 0x3 ;  /* 0x0000003f04047291 */ /* 0x000fc8000f8e18ff */
[----:B------:R-:W-:Y:S02]  /*5b60*/  IMAD.U32 R2, RZ, RZ, UR5 ;  /* 0x00000005ff027e24 */ /* 0x000fe4000f8e00ff */
[----:B--2---:R-:W-:-:S03]  /*5b70*/  MOV R0, UR4 ;  /* 0x0000000400007c02 */ /* 0x004fc60008000f00 */
[----:B------:R-:W-:-:S07]  /*5b80*/  SHF.L.U32 R3, R2, 0x1f, RZ ;  /* 0x0000001f02037819 */ /* 0x000fce00000006ff */
.L_x_45:
[----:B--2---:R2:W3:Y:S02]  /*5b90*/  SYNCS.PHASECHK.TRANS64.TRYWAIT P0, [R0+URZ], R3 ;  /* 0x00000003000075a7 */ /* 0x0044e400080011ff */
[----:B---3--:R-:W-:Y:S05]  /*5ba0*/  @!P0 NANOSLEEP.SYNCS 0x989680 ;  /* 0x009896800000895d */ /* 0x008fea0003900000 */
[----:B------:R-:W3:Y:S02]  /*5bb0*/  @!P0 SYNCS.PHASECHK.TRANS64 P0, [R0+URZ], R3 ;  /* 0x00000003000085a7 */ /* 0x000ee400080010ff */
[----:B-1-3--:R-:W-:Y:S05]  /*5bc0*/  @P0 EXIT ;  /* 0x000000000000094d */ /* 0x00afea0003800000 */
[----:B------:R-:W-:Y:S05]  /*5bd0*/  BRA `(.L_x_45) ;  /* 0xfffffffc00ec7947 */ /* 0x000fea000383ffff */
.L_x_21:
[----:B------:R-:W2:Y:S02]  /*5be0*/  S2UR UR4, SR_CgaCtaId ;  /* 0x00000000000479c3 */ /* 0x000ea40000008800 */
[----:B--2---:R-:W-:-:S04]  /*5bf0*/  UISETP.NE.AND UP0, UPT, UR4, URZ, UPT ;  /* 0x000000ff0400728c */ /* 0x004fc8000bf05270 */
[----:B------:R-:W-:-:S09]  /*5c00*/  UISETP.NE.OR UP0, UPT, UR18, 0x1, UP0 ;  /* 0x000000011200788c */ /* 0x000fd20008705670 */
[----:B------:R-:W-:Y:S05]  /*5c10*/  BRA.U UP0, `(.L_x_46) ;  /* 0x0000000100b47547 */ /* 0x000fea000b800000 */
[----:B------:R-:W2:Y:S01]  /*5c20*/  S2UR UR5, SR_CgaCtaId ;  /* 0x00000000000579c3 */ /* 0x000ea20000008800 */
[----:B------:R-:W-:Y:S01]  /*5c30*/  UMOV UR4, 0x400 ;  /* 0x0000040000047882 */ /* 0x000fe20000000000 */
[----:B------:R-:W-:Y:S01]  /*5c40*/  HFMA2 R3, -RZ, RZ, 0, 5.9604644775390625e-08 ;  /* 0x00000001ff037431 */ /* 0x000fe200000001ff */
[----:B------:R-:W-:Y:S01]  /*5c50*/  ISETP.GE.U32.AND P0, PT, R0, 0x2, PT ;  /* 0x000000020000780c */ /* 0x000fe20003f06070 */
[----:B------:R-:W-:Y:S01]  /*5c60*/  IMAD.MOV.U32 R8, RZ, RZ, RZ ;  /* 0x000000ffff087224 */ /* 0x000fe200078e00ff */
[----:B--2---:R-:W-:-:S04]  /*5c70*/  ULEA UR4, UR5, UR4, 0x18 ;  /* 0x0000000405047291 */ /* 0x004fc8000f8ec0ff */
[----:B------:R-:W-:Y:S02]  /*5c80*/  UIADD3 UR5, UPT, UPT, UR4, 0xb8, URZ ;  /* 0x000000b804057890 */ /* 0x000fe4000fffe0ff */
[----:B------:R-:W-:Y:S02]  /*5c90*/  UIADD3 UR8, UPT, UPT, UR4, 0xb0, URZ ;  /* 0x000000b004087890 */ /* 0x000fe4000fffe0ff */
[----:B------:R-:W-:-:S12]  /*5ca0*/  UPRMT UR5, URZ, 0x654, UR5 ;  /* 0x00000654ff057896 */ /* 0x000fd80008000005 */
.L_x_49:
[----:B------:R-:W-:Y:S01]  /*5cb0*/  SHF.L.U32 R7, R3, 0x1f, RZ ;  /* 0x0000001f03077819 */ /* 0x000fe200000006ff */
[----:B------:R-:W-:Y:S02]  /*5cc0*/  IMAD.U32 R9, RZ, RZ, UR8 ;  /* 0x00000008ff097e24 */ /* 0x000fe4000f8e00ff */
[----:B------:R-:W-:Y:S01]  /*5cd0*/  @!P0 IMAD.MOV.U32 R5, RZ, RZ, 0x10 ;  /* 0x00000010ff058424 */ /* 0x000fe200078e00ff */
[----:B------:R-:W2:Y:S02]  /*5ce0*/  SYNCS.PHASECHK.TRANS64.TRYWAIT P1, [UR4+0xb8], R7 ;  /* 0x0000b807ff0075a7 */ /* 0x000ea40008021104 */
[----:B------:R-:W-:-:S04]  /*5cf0*/  PRMT R9, R0, 0x654, R9 ;  /* 0x0000065400097816 */ /* 0x000fc80000000009 */
[----:B------:R-:W-:Y:S01]  /*5d00*/  SEL R2, R9, R2, !P0 ;  /* 0x0000000209027207 */ /* 0x000fe20004000000 */
[----:B--2---:R-:W-:Y:S06]  /*5d10*/  @!P1 BRA `(.L_x_47) ;  /* 0x0000006800ec9947 */ /* 0x004fec0003800000 */
.L_x_159:
[----:B------:R-:W-:Y:S01]  /*5d20*/  UIADD3 UR6, UPT, UPT, UR4, 0xf0, URZ ;  /* 0x000000f004067890 */ /* 0x000fe2000fffe0ff */
[----:B------:R3:W-:Y:S01]  /*5d30*/  @!P0 SYNCS.ARRIVE.TRANS64.RED RZ, [R2+URZ], R5 ;  /* 0x0000000502ff89a7 */ /* 0x0007e200080004ff */
[----:B------:R-:W-:Y:S01]  /*5d40*/  UIADD3 UR7, UPT, UPT, UR4, 0xb0, URZ ;  /* 0x000000b004077890 */ /* 0x000fe2000fffe0ff */
[----:B------:R-:W-:-:S08]  /*5d50*/  LOP3.LUT R3, R3, 0x1, RZ, 0x3c, !PT ;  /* 0x0000000103037812 */ /* 0x000fd000078e3cff */
[----:B------:R-:W-:Y:S06]  /*5d60*/  UGETNEXTWORKID.BROADCAST [UR6], [UR7] ;  /* 0x00000000060073ca */ /* 0x000fec0008000100 */
[----:B---3--:R-:W-:-:S04]  /*5d70*/  SHF.L.U32 R5, R8, 0x1f, RZ ;  /* 0x0000001f08057819 */ /* 0x008fc800000006ff */
[----:B------:R-:W3:Y:S02]  /*5d80*/  SYNCS.PHASECHK.TRANS64.TRYWAIT P1, [UR4+0xb0], R5 ;  /* 0x0000b005ff0075a7 */ /* 0x000ee40008021104 */
[----:B---3--:R-:W-:Y:S05]  /*5d90*/  @!P1 BRA `(.L_x_48) ;  /* 0x0000006800e49947 */ /* 0x008fea0003800000 */
.L_x_161:
[----:B--2---:R-:W2:Y:S01]  /*5da0*/  LDS.128 R4, [UR4+0xf0] ;  /* 0x0000f004ff047984 */ /* 0x004ea20008000c00 */
[----:B------:R-:W-:Y:S01]  /*5db0*/  LOP3.LUT R8, R8, 0x1, RZ, 0x3c, !PT ;  /* 0x0000000108087812 */ /* 0x000fe200078e3cff */
[----:B------:R-:W-:Y:S01]  /*5dc0*/  @!PT LDS RZ, [RZ] ;  /* 0x00000000fffff984 */ /* 0x000fe20000000800 */
[----:B------:R-:W-:Y:S01]  /*5dd0*/  @!PT LDS RZ, [RZ] ;  /* 0x00000000fffff984 */ /* 0x000fe20000000800 */
[----:B------:R-:W-:Y:S01]  /*5de0*/  @!PT LDS RZ, [RZ] ;  /* 0x00000000fffff984 */ /* 0x000fe20000000800 */
[----:B------:R-:W-:Y:S01]  /*5df0*/  @!PT LDS RZ, [RZ] ;  /* 0x00000000fffff984 */ /* 0x000fe20000000800 */
[----:B------:R3:W-:Y:S06]  /*5e00*/  MEMBAR.ALL.CTA ;  /* 0x0000000000007992 */ /* 0x0007ec0000008000 */
[----:B---3--:R-:W3:Y:S02]  /*5e10*/  FENCE.VIEW.ASYNC.S ;  /* 0x00000000000073c6 */ /* 0x008ee40000000000 */
[----:B---3--:R-:W-:Y:S01]  /*5e20*/  SYNCS.ARRIVE.TRANS64.RED.A1T0 RZ, [UR5], RZ ;  /* 0x000000ffffff79a7 */ /* 0x008fe20008100405 */
[----:B--2---:R-:W-:-:S13]  /*5e30*/  LOP3.LUT P1, RZ, R6, 0x1, RZ, 0xc0, !PT ;  /* 0x0000000106ff7812 */ /* 0x004fda000782c0ff */
[----:B------:R-:W-:Y:S05]  /*5e40*/  @P1 BRA `(.L_x_49) ;  /* 0xfffffffc00981947 */ /* 0x000fea000383ffff */
[----:B------:R-:W-:-:S04]  /*5e50*/  SHF.L.U32 R0, R3, 0x1f, RZ ;  /* 0x0000001f03007819 */ /* 0x000fc800000006ff */
[----:B------:R-:W2:Y:S02]  /*5e60*/  SYNCS.PHASECHK.TRANS64 P0, [UR4+0xb8], R0 ;  /* 0x0000b800ff0075a7 */ /* 0x000ea40008001004 */
[----:B-12---:R-:W-:Y:S05]  /*5e70*/  @P0 EXIT ;  /* 0x000000000000094d */ /* 0x006fea0003800000 */
[----:B------:R-:W-:-:S07]  /*5e80*/  MOV R0, UR4 ;  /* 0x0000000400007c02 */ /* 0x000fce0008000f00 */
.L_x_50:
[----:B-1----:R-:W-:-:S04]  /*5e90*/  SHF.L.U32 R5, R3, 0x1f, RZ ;  /* 0x0000001f03057819 */ /* 0x002fc800000006ff */
[----:B------:R1:W2:Y:S03]  /*5ea0*/  SYNCS.PHASECHK.TRANS64.TRYWAIT P0, [R0+URZ+0xb8], R5 ;  /* 0x0000b805000075a7 */ /* 0x0002a600080011ff */
[----:B--2---:R-:W-:Y:S05]  /*5eb0*/  @!P0 NANOSLEEP.SYNCS 0x989680 ;  /* 0x009896800000895d */ /* 0x004fea0003900000 */
[----:B------:R-:W2:Y:S02]  /*5ec0*/  @!P0 SYNCS.PHASECHK.TRANS64 P0, [R0+URZ+0xb8], R5 ;  /* 0x0000b805000085a7 */ /* 0x000ea400080010ff */
[----:B--2---:R-:W-:Y:S05]  /*5ed0*/  @P0 EXIT ;  /* 0x000000000000094d */ /* 0x004fea0003800000 */
[----:B------:R-:W-:Y:S05]  /*5ee0*/  BRA `(.L_x_50) ;  /* 0xfffffffc00e87947 */ /* 0x000fea000383ffff */
.L_x_46:
[----:B------:R-:W-:Y:S05]  /*5ef0*/  BRA.U UP4, `(.L_x_51) ;  /* 0x0000001504247547 */ /* 0x000fea000b800000 */
[----:B------:R-:W2:Y:S01]  /*5f00*/  S2UR UR4, SR_CgaCtaId ;  /* 0x00000000000479c3 */ /* 0x000ea20000008800 */
[----:B------:R-:W-:Y:S01]  /*5f10*/  UMOV UR5, 0x40 ;  /* 0x0000004000057882 */ /* 0x000fe20000000000 */
[----:B------:R-:W-:Y:S01]  /*5f20*/  NOP ;  /* 0x0000000000007918 */ /* 0x000fe20000000000 */
[----:B------:R-:W-:Y:S01]  /*5f30*/  UMOV UR6, 0x400 ;  /* 0x0000040000067882 */ /* 0x000fe20000000000 */
[----:B--2---:R-:W-:Y:S02]  /*5f40*/  ULEA UR5, UR4, UR5, 0x18 ;  /* 0x0000000504057291 */ /* 0x004fe4000f8ec0ff */
[----:B------:R-:W-:-:S07]  /*5f50*/  ULEA UR6, UR4, UR6, 0x18 ;  /* 0x0000000604067291 */ /* 0x000fce000f8ec0ff */
[----:B------:R-:W2:Y:S02]  /*5f60*/  LDS.U8 R0, [UR5+0x1c] ;  /* 0x00001c05ff007984 */ /* 0x000ea40008000000 */
[----:B--2---:R-:W-:-:S13]  /*5f70*/  ISETP.NE.AND P0, PT, R0, RZ, PT ;  /* 0x000000ff0000720c */ /* 0x004fda0003f05270 */
[----:B------:R-:W-:Y:S05]  /*5f80*/  @P0 BRA `(.L_x_52) ;  /* 0x0000000400080947 */ /* 0x000fea0003800000 */
[----:B------:R-:W-:Y:S02]  /*5f90*/  UISETP.NE.U32.AND UP1, UPT, UR50, 0x1, UPT ;  /* 0x000000013200788c */ /* 0x000fe4000bf25070 */
[----:B------:R-:W-:-:S07]  /*5fa0*/  UIADD3 UR7, UPT, UPT, UR5, 0x8, URZ ;  /* 0x0000000805077890 */ /* 0x000fce000fffe0ff */
[----:B------:R-:W-:Y:S05]  /*5fb0*/  BRA.U !UP1, `(.L_x_53) ;  /* 0x00000001099c7547 */ /* 0x000fea000b800000 */
[----:B------:R-:W-:Y:S01]  /*5fc0*/  ELECT P0, URZ, PT ;  /* 0x0000000000ff782f */ /* 0x000fe20003800000 */
[----:B------:R-:W-:-:S12]  /*5fd0*/  BSSY B0, `(.L_x_53) ;  /* 0x0000025000007945 */ /* 0x000fd80003800000 */
[----:B------:R-:W-:Y:S05]  /*5fe0*/  @!P0 BRA `(.L_x_54) ;  /* 0x00000000008c8947 */ /* 0x000fea0003800000 */
[----:B------:R-:W-:-:S05]  /*5ff0*/  UMOV UR4, 0x10 ;  /* 0x0000001000047882 */ /* 0x000fca0000000000 */
[----:B------:R-:W-:Y:S04]  /*6000*/  DEPBAR.LE SB2, 0x36 ;  /* 0x0000ad800000791a */ /* 0x000fe80000000000 */
[----:B------:R-:W2:Y:S02]  /*6010*/  UTCATOMSWS.2CTA.FIND_AND_SET.ALIGN UP0, UR4, UR4 ;  /* 0x00000004000475e3 */ /* 0x000ea40008200800 */
[----:B--2---:R-:W-:Y:S01]  /*6020*/  MOV R11, UR4 ;  /* 0x00000004000b7c02 */ /* 0x004fe20008000f00 */
[----:B------:R-:W-:Y:S06]  /*6030*/  BRA.U UP0, `(.L_x_55) ;  /* 0x0000000100187547 */ /* 0x000fec000b800000 */
.L_x_56:
[----:B------:R-:W-:Y:S05]  /*6040*/  NANOSLEEP 0x64 ;  /* 0x000000640000795d */ /* 0x000fea0003800000 */
[----:B------:R-:W-:-:S05]  /*6050*/  UMOV UR4, 0x10 ;  /* 0x0000001000047882 */ /* 0x000fca0000000000 */
[----:B------:R-:W-:Y:S04]  /*6060*/  DEPBAR.LE SB2, 0x36 ;  /* 0x0000ad800000791a */ /* 0x000fe80000000000 */
[----:B------:R-:W2:Y:S02]  /*6070*/  UTCATOMSWS.2CTA.FIND_AND_SET.ALIGN UP0, UR4, UR4 ;  /* 0x00000004000475e3 */ /* 0x000ea40008200800 */
[----:B--2---:R-:W-:Y:S01]  /*6080*/  MOV R11, UR4 ;  /* 0x00000004000b7c02 */ /* 0x004fe20008000f00 */
[----:B------:R-:W-:Y:S05]  /*6090*/  BRA.U !UP0, `(.L_x_56) ;  /* 0xfffffffd08e87547 */ /* 0x000fea000b83ffff */
.L_x_55:
[----:B------:R-:W2:Y:S01]  /*60a0*/  LDS R7, [UR5+0x10] ;  /* 0x00001005ff077984 */ /* 0x000ea20008000800 */
[----:B------:R-:W-:Y:S01]  /*60b0*/  IMAD.U32 R5, RZ, RZ, UR6 ;  /* 0x00000006ff057e24 */ /* 0x000fe2000f8e00ff */
[----:B------:R-:W-:-:S03]  /*60c0*/  MOV R4, UR49 ;  /* 0x0000003100047c02 */ /* 0x000fc60008000f00 */
[----:B------:R-:W-:Y:S01]  /*60d0*/  VIADD R5, R5, 0x100 ;  /* 0x0000010005057836 */ /* 0x000fe20000000000 */
[----:B--2---:R-:W-:-:S04]  /*60e0*/  SHF.L.U32 R7, R7, 0x1f, RZ ;  /* 0x0000001f07077819 */ /* 0x004fc800000006ff */
[----:B------:R-:W2:Y:S02]  /*60f0*/  SYNCS.PHASECHK.TRANS64.TRYWAIT P0, [UR5+0x8], R7 ;  /* 0x00000807ff0075a7 */ /* 0x000ea40008001105 */
[----:B--2---:R-:W-:Y:S05]  /*6100*/  @P0 BRA `(.L_x_57) ;  /* 0x0000000000080947 */ /* 0x004fea0003800000 */
[----:B------:R-:W2:Y:S02]  /*6110*/  SYNCS.PHASECHK.TRANS64.TRYWAIT P0, [UR5+0x8], R7 ;  /* 0x00000807ff0075a7 */ /* 0x000ea40008001105 */
[----:B--2---:R-:W-:Y:S05]  /*6120*/  @!P0 BRA `(.L_x_58) ;  /* 0x0000006800188947 */ /* 0x004fea0003800000 */
.L_x_57:
[----:B--2---:R-:W-:Y:S01]  /*6130*/  HFMA2 R0, -RZ, RZ, 0, 5.9604644775390625e-08 ;  /* 0x00000001ff007431 */ /* 0x004fe200000001ff */
[----:B------:R-:W-:Y:S01]  /*6140*/  UPRMT UR4, UR49, 0x654, UR7 ;  /* 0x0000065431047896 */ /* 0x000fe20008000007 */
[----:B------:R-:W-:Y:S01]  /*6150*/  IMAD.MOV.U32 R8, RZ, RZ, 0xffff ;  /* 0x0000ffffff087424 */ /* 0x000fe200078e00ff */
[----:B------:R-:W-:Y:S01]  /*6160*/  PRMT R4, R4, 0x654, R5 ;  /* 0x0000065404047816 */ /* 0x000fe20000000005 */
[----:B------:R-:W-:Y:S02]  /*6170*/  IMAD.MOV.U32 R6, RZ, RZ, 0x4 ;  /* 0x00000004ff067424 */ /* 0x000fe400078e00ff */
[----:B------:R-:W-:Y:S01]  /*6180*/  IMAD.SHL.U32 R9, R11, 0x20, RZ ;  /* 0x000000200b097824 */ /* 0x000fe200078e00ff */
[----:B------:R-:W-:Y:S02]  /*6190*/  MOV R5, UR4 ;  /* 0x0000000400057c02 */ /* 0x000fe40008000f00 */
[-C--:B------:R-:W-:Y:S01]  /*61a0*/  SHF.L.U32 R8, R8, R11.reuse, RZ ;  /* 0x0000000b08087219 */ /* 0x080fe200000006ff */
[----:B------:R2:W-:Y:S01]  /*61b0*/  SYNCS.ARRIVE.TRANS64.RED RZ, [UR4], R6 ;  /* 0x00000006ffff79a7 */ /* 0x0005e20008000404 */
[----:B------:R-:W-:Y:S01]  /*61c0*/  SHF.L.U32 R7, R0, R11, RZ ;  /* 0x0000000b00077219 */ /* 0x000fe200000006ff */
[----:B------:R2:W-:Y:S04]  /*61d0*/  STS [UR6+0x100], R9 ;  /* 0x00010009ff007988 */ /* 0x0005e80008000806 */
[----:B------:R2:W-:Y:S04]  /*61e0*/  STAS [R4.64], R11 ;  /* 0x0000000b04007dbd */ /* 0x0005e8000c0008ff */
[----:B------:R2:W-:Y:S04]  /*61f0*/  ATOMS.OR RZ, [UR5+0x14], R8 ;  /* 0x00001408ffff798c */ /* 0x0005e8000b000005 */
[----:B------:R2:W-:Y:S04]  /*6200*/  ATOMS.OR RZ, [UR5+0x18], R7 ;  /* 0x00001807ffff798c */ /* 0x0005e8000b000005 */
[----:B------:R2:W-:Y:S02]  /*6210*/  ATOMS.XOR RZ, [UR5+0x10], R0 ;  /* 0x00001000ffff798c */ /* 0x0005e4000b800005 */
.L_x_54:
[----:B-1----:R-:W-:Y:S05]  /*6220*/  BSYNC B0 ;  /* 0x0000000000007941 */ /* 0x002fea0003800000 */
.L_x_53:
[----:B------:R-:W-:Y:S05]  /*6230*/  BRA.U UP1, `(.L_x_59) ;  /* 0x00000001016c7547 */ /* 0x000fea000b800000 */
[----:B------:R-:W-:-:S03]  /*6240*/  UMOV UR4, 0xffffffff ;  /* 0xffffffff00047882 */ /* 0x000fc60000000000 */
[----:B------:R-:W-:Y:S05]  /*6250*/  BRA.DIV UR4, `(.L_x_60) ;  /* 0x0000006604e47947 */ /* 0x000fea000b800000 */
[----:B------:R-:W-:-:S13]  /*6260*/  ELECT P0, URZ, PT ;  /* 0x0000000000ff782f */ /* 0x000fda0003800000 */
.L_x_164:
[----:B------:R-:W-:Y:S05]  /*6270*/  @!P0 BRA `(.L_x_59) ;  /* 0x00000000005c8947 */ /* 0x000fea0003800000 */
[----:B--2---:R-:W2:Y:S02]  /*6280*/  LDS R5, [UR5+0x10] ;  /* 0x00001005ff057984 */ /* 0x004ea40008000800 */
[----:B--2---:R-:W-:-:S04]  /*6290*/  SHF.L.U32 R5, R5, 0x1f, RZ ;  /* 0x0000001f05057819 */ /* 0x004fc800000006ff */
[----:B------:R-:W2:Y:S02]  /*62a0*/  SYNCS.PHASECHK.TRANS64.TRYWAIT P0, [UR5+0x8], R5 ;  /* 0x00000805ff0075a7 */ /* 0x000ea40008001105 */
[----:B--2---:R-:W-:Y:S05]  /*62b0*/  @P0 BRA `(.L_x_61) ;  /* 0x0000000000080947 */ /* 0x004fea0003800000 */
[----:B------:R-:W2:Y:S02]  /*62c0*/  SYNCS.PHASECHK.TRANS64.TRYWAIT P0, [UR5+0x8], R5 ;  /* 0x00000805ff0075a7 */ /* 0x000ea40008001105 */
[----:B--2---:R-:W-:Y:S05]  /*62d0*/  @!P0 BRA `(.L_x_62) ;  /* 0x0000006400e88947 */ /* 0x004fea0003800000 */
.L_x_61:
[----:B------:R-:W3:Y:S01]  /*62e0*/  LDS R7, [UR6+0x100] ;  /* 0x00010006ff077984 */ /* 0x000ee20008000800 */
[----:B--2---:R-:W-:Y:S02]  /*62f0*/  HFMA2 R0, -RZ, RZ, 0, 5.9604644775390625e-08 ;  /* 0x00000001ff007431 */ /* 0x004fe400000001ff */
[----:B------:R-:W-:Y:S01]  /*6300*/  IMAD.MOV.U32 R4, RZ, RZ, 0xffff ;  /* 0x0000ffffff047424 */ /* 0x000fe200078e00ff */
[----:B------:R-:W-:Y:S01]  /*6310*/  UPRMT UR4, UR49, 0x654, UR7 ;  /* 0x0000065431047896 */ /* 0x000fe20008000007 */
[----:B---3--:R-:W-:-:S03]  /*6320*/  IMAD.SHL.U32 R5, R7, 0x20, RZ ;  /* 0x0000002007057824 */ /* 0x008fc600078e00ff */
[-C--:B------:R-:W-:Y:S02]  /*6330*/  SHF.L.U32 R4, R4, R7.reuse, RZ ;  /* 0x0000000704047219 */ /* 0x080fe400000006ff */
[----:B------:R-:W-:Y:S01]  /*6340*/  SHF.L.U32 R7, R0, R7, RZ ;  /* 0x0000000700077219 */ /* 0x000fe200000006ff */
[----:B------:R3:W-:Y:S04]  /*6350*/  STS [UR6+0x100], R5 ;  /* 0x00010005ff007988 */ /* 0x0007e80008000806 */
[----:B------:R3:W-:Y:S04]  /*6360*/  ATOMS.OR RZ, [UR5+0x14], R4 ;  /* 0x00001404ffff798c */ /* 0x0007e8000b000005 */
[----:B------:R3:W-:Y:S01]  /*6370*/  ATOMS.OR RZ, [UR5+0x18], R7 ;  /* 0x00001807ffff798c */ /* 0x0007e2000b000005 */
[----:B------:R-:W-:Y:S03]  /*6380*/  SYNCS.ARRIVE.TRANS64.RED.A1T0 RZ, [UR4], RZ ;  /* 0x000000ffffff79a7 */ /* 0x000fe60008100404 */
[----:B------:R3:W-:Y:S01]  /*6390*/  ATOMS.XOR RZ, [UR5+0x10], R0 ;  /* 0x00001000ffff798c */ /* 0x0007e2000b800005 */
[----:B------:R-:W-:Y:S05]  /*63a0*/  BRA `(.L_x_59) ;  /* 0x0000000000107947 */ /* 0x000fea0003800000 */
.L_x_52:
[----:B------:R-:W-:Y:S02]  /*63b0*/  MOV R0, 0xffffffff ;  /* 0xffffffff00007802 */ /* 0x000fe40000000f00 */
[----:B------:R-:W-:-:S03]  /*63c0*/  MOV R4, 0x63f0 ;  /* 0x000063f000047802 */ /* 0x000fc60000000f00 */
[----:B------:R2:W-:Y:S04]  /*63d0*/  STS [UR6+0x100], R0 ;  /* 0x00010000ff007988 */ /* 0x0005e80008000806 */
[----:B-12--5:R-:W-:Y:S05]  /*63e0*/  CALL.REL.NOINC `($__internal_1_$__cuda_sm10x_tcgen05_guardrail_trap_phase_invalid_during_alloc) ;  /* 0x0000006c00987944 */ /* 0x026fea0003c00000 */
.L_x_59:
[----:B------:R-:W-:Y:S05]  /*63f0*/  WARPSYNC.ALL ;  /* 0x0000000000007948 */ /* 0x000fea0003800000 */
[----:B------:R-:W4:Y:S01]  /*6400*/  S2UR UR22, SR_CgaCtaId ;  /* 0x00000000001679c3 */ /* 0x000f220000008800 */
[----:B------:R-:W-:Y:S01]  /*6410*/  UMOV UR4, 0x400 ;  /* 0x0000040000047882 */ /* 0x000fe20000000000 */
[----:B------:R-:W-:-:S06]  /*6420*/  NOP ;  /* 0x0000000000007918 */ /* 0x000fcc0000000000 */
[----:B------:R-:W-:Y:S06]  /*6430*/  BAR.ARV 0x6, 0xa0 ;  /* 0x0182800000007b1d */ /* 0x000fec0000002000 */
[----:B------:R-:W1:Y:S01]  /*6440*/  LDCU.64 UR6, c[0x0][0x388] ;  /* 0x00007100ff0677ac */ /* 0x000e620008000a00 */
[----:B------:R-:W-:Y:S01]  /*6450*/  LOP3.LUT R3, R3, 0xffff, RZ, 0xc0, !PT ;  /* 0x0000ffff03037812 */ /* 0x000fe200078ec0ff */
[----:B--2---:R-:W-:Y:S01]  /*6460*/  IMAD.MOV.U32 R8, RZ, RZ, 0x1 ;  /* 0x00000001ff087424 */ /* 0x004fe200078e00ff */
[----:B------:R-:W-:Y:S01]  /*6470*/  LOP3.LUT R2, R2, 0xffff, RZ, 0xc0, !PT ;  /* 0x0000ffff02027812 */ /* 0x000fe200078ec0ff */
[----:B------:R-:W2:Y:S01]  /*6480*/  LDCU.64 UR8, c[0x0][0x390] ;  /* 0x00007200ff0877ac */ /* 0x000ea20008000a00 */
[----:B------:R-:W-:-:S02]  /*6490*/  R2UR UR23, R3 ;  /* 0x00000000031772ca */ /* 0x000fc400000e0000 */
[----:B------:R-:W-:Y:S02]  /*64a0*/  R2UR UR46, R2 ;  /* 0x00000000022e72ca */ /* 0x000fe400000e0000 */
[----:B------:R-:W-:Y:S01]  /*64b0*/  CS2R R2, SRZ ;  /* 0x0000000000027805 */ /* 0x000fe2000001ff00 */
[----:B------:R-:W-:Y:S01]  /*64c0*/  UMOV UR26, URZ ;  /* 0x000000ff001a7c82 */ /* 0x000fe20008000000 */
[----:B----4-:R-:W-:Y:S01]  /*64d0*/  ULEA UR22, UR22, UR4, 0x18 ;  /* 0x0000000416167291 */ /* 0x010fe2000f8ec0ff */
[----:B------:R-:W-:Y:S01]  /*64e0*/  UMOV UR21, URZ ;  /* 0x000000ff00157c82 */ /* 0x000fe20008000000 */
[----:B------:R-:W-:Y:S02]  /*64f0*/  UISETP.NE.AND UP3, UPT, UR50, URZ, UPT ;  /* 0x000000ff3200728c */ /* 0x000fe4000bf65270 */
[----:B------:R-:W-:Y:S01]  /*6500*/  UIADD3 UR42, UPT, UPT, UR22, 0xb8, URZ ;  /* 0x000000b8162a7890 */ /* 0x000fe2000fffe0ff */
[----:B------:R-:W-:Y:S01]  /*6510*/  UMOV UR44, 0x0 ;  /* 0x00000000002c7882 */ /* 0x000fe20000000000 */
[----:B-1----:R-:W-:-:S03]  /*6520*/  UIADD3 UR4, UPT, UPT, UR6, 0x3f, URZ ;  /* 0x0000003f06047890 */ /* 0x002fc6000fffe0ff */
[----:B---3--:R-:W1:Y:S01]  /*6530*/  LDS R0, [UR22+0x100] ;  /* 0x00010016ff007984 */ /* 0x008e620008000800 */
[----:B------:R-:W-:Y:S02]  /*6540*/  UIADD3 UR6, UPT, UPT, UR22, 0x8400, URZ ;  /* 0x0000840016067890 */ /* 0x000fe4000fffe0ff */
[----:B------:R-:W-:Y:S02]  /*6550*/  USHF.R.S32.HI UR5, URZ, 0x1f, UR4 ;  /* 0x0000001fff057899 */ /* 0x000fe40008011404 */
[----:B------:R-:W-:Y:S02]  /*6560*/  USHF.R.U32.HI UR6, URZ, 0x4, UR6 ;  /* 0x00000004ff067899 */ /* 0x000fe40008011606 */
[----:B------:R-:W-:Y:S02]  /*6570*/  ULEA.HI UR4, UR5, UR4, URZ, 0x6 ;  /* 0x0000000405047291 */ /* 0x000fe4000f8f30ff */
[----:B------:R-:W-:Y:S02]  /*6580*/  UIADD3 UR5, UPT, UPT, UR22, 0x20400, URZ ;  /* 0x0002040016057890 */ /* 0x000fe4000fffe0ff */
[----:B------:R-:W-:-:S02]  /*6590*/  USHF.R.S32.HI UR4, URZ, 0x6, UR4 ;  /* 0x00000006ff047899 */ /* 0x000fc40008011404 */
[----:B------:R-:W-:Y:S02]  /*65a0*/  USHF.R.U32.HI UR5, URZ, 0x4, UR5 ;  /* 0x00000004ff057899 */ /* 0x000fe40008011605 */
[----:B------:R-:W-:Y:S02]  /*65b0*/  UIMAD UR4, UR4, UR7, URZ ;  /* 0x00000007040472a4 */ /* 0x000fe4000f8e02ff */
[----:B------:R-:W-:Y:S02]  /*65c0*/  ULOP3.LUT UR6, UR6, 0x3fff, URZ, 0xc0, !UPT ;  /* 0x00003fff06067892 */ /* 0x000fe4000f8ec0ff */
[----:B--2---:R-:W-:Y:S02]  /*65d0*/  UIMAD UR4, UR4, UR8, URZ ;  /* 0x00000008040472a4 */ /* 0x004fe4000f8e02ff */
[----:B------:R-:W-:Y:S02]  /*65e0*/  ULOP3.LUT UR5, UR5, 0x3fff, URZ, 0xc0, !UPT ;  /* 0x00003fff05057892 */ /* 0x000fe4000f8ec0ff */
[----:B------:R-:W-:Y:S01]  /*65f0*/  UIMAD UR4, UR4, UR9, URZ ;  /* 0x00000009040472a4 */ /* 0x000fe2000f8e02ff */
[----:B------:R-:W-:Y:S01]  /*6600*/  UMOV UR45, 0x8210910 ;  /* 0x08210910002d7882 */ /* 0x000fe20000000000 */
        /* <DEDUP_REMOVED lines=8> */
[----:B------:R-:W-:-:S02]  /*6690*/  UPRMT UR42, URZ, 0x654, UR42 ;  /* 0x00000654ff2a7896 */ /* 0x000fc4000800002a */
[----:B------:R-:W-:Y:S02]  /*66a0*/  ULOP3.LUT UR24, UR6, 0x10000, URZ, 0xfc, !UPT ;  /* 0x0001000006187892 */ /* 0x000fe4000f8efcff */
[----:B------:R-:W-:Y:S01]  /*66b0*/  ULOP3.LUT UR25, UR5, 0x2000000, URZ, 0xfc, !UPT ;  /* 0x0200000005197892 */ /* 0x000fe2000f8efcff */
[C---:B-1----:R-:W-:Y:S01]  /*66c0*/  VIADD R5, R0.reuse, 0x40 ;  /* 0x0000004000057836 */ /* 0x042fe20000000000 */
[----:B------:R-:W-:Y:S01]  /*66d0*/  LOP3.LUT R4, R0, 0xffff, RZ, 0xc0, !PT ;  /* 0x0000ffff00047812 */ /* 0x000fe200078ec0ff */
[----:B------:R-:W-:Y:S02]  /*66e0*/  UIADD3 UR47, UPT, UPT, UR4, -0x1, URZ ;  /* 0xffffffff042f7890 */ /* 0x000fe4000fffe0ff */
[----:B------:R-:W-:Y:S01]  /*66f0*/  UISETP.GE.AND UP4, UPT, UR4, 0x1, UPT ;  /* 0x000000010400788c */ /* 0x000fe2000bf86270 */
[----:B------:R-:W-:Y:S01]  /*6700*/  LOP3.LUT R5, R5, 0xffff, RZ, 0xc0, !PT ;  /* 0x0000ffff05057812 */ /* 0x000fe200078ec0ff */
[----:B------:R-:W-:Y:S01]  /*6710*/  UMOV UR32, 0x0 ;  /* 0x0000000000207882 */ /* 0x000fe20000000000 */
[----:B------:R-:W-:Y:S01]  /*6720*/  UMOV UR33, 0x8210910 ;  /* 0x0821091000217882 */ /* 0x000fe20000000000 */
[----:B------:R-:W-:Y:S01]  /*6730*/  UMOV UR30, 0x0 ;  /* 0x00000000001e7882 */ /* 0x000fe20000000000 */
[----:B------:R-:W-:Y:S01]  /*6740*/  UMOV UR31, 0x8210910 ;  /* 0x08210910001f7882 */ /* 0x000fe20000000000 */
[----:B------:R1:W-:Y:S01]  /*6750*/  STL.64 [R1], R4 ;  /* 0x0000000401007387 */ /* 0x0003e20000100a00 */
[----:B------:R-:W-:Y:S01]  /*6760*/  UMOV UR28, 0x0 ;  /* 0x00000000001c7882 */ /* 0x000fe20000000000 */
[----:B------:R-:W-:-:S05]  /*6770*/  UMOV UR29, 0x8210910 ;  /* 0x08210910001d7882 */ /* 0x000fca0000000000 */
.L_x_71:
[----:B-1----:R-:W-:-:S04]  /*6780*/  SHF.L.U32 R5, R3, 0x1f, RZ ;  /* 0x0000001f03057819 */ /* 0x002fc800000006ff */
[----:B------:R-:W1:Y:S02]  /*6790*/  SYNCS.PHASECHK.TRANS64.TRYWAIT P0, [UR22+0xb0], R5 ;  /* 0x0000b005ff0075a7 */ /* 0x000e640008001116 */
[----:B-1-3--:R-:W-:Y:S05]  /*67a0*/  @!P0 BRA `(.L_x_63) ;  /* 0x0000006000cc8947 */ /* 0x00afea0003800000 */
.L_x_166:
[----:B-1----:R-:W1:Y:S01]  /*67b0*/  LDS.128 R4, [UR22+0xf0] ;  /* 0x0000f016ff047984 */ /* 0x002e620008000c00 */
[----:B------:R-:W-:Y:S01]  /*67c0*/  ULEA UR27, UR26, UR22, 0x3 ;  /* 0x000000161a1b7291 */ /* 0x000fe2000f8e18ff */
[----:B------:R-:W-:Y:S01]  /*67d0*/  @!PT LDS RZ, [RZ] ;  /* 0x00000000fffff984 */ /* 0x000fe20000000800 */
[----:B------:R-:W-:Y:S01]  /*67e0*/  @!PT LDS RZ, [RZ] ;  /* 0x00000000fffff984 */ /* 0x000fe20000000800 */
[----:B------:R-:W-:Y:S01]  /*67f0*/  @!PT LDS RZ, [RZ] ;  /* 0x00000000fffff984 */ /* 0x000fe20000000800 */
[----:B------:R-:W-:Y:S01]  /*6800*/  @!PT LDS RZ, [RZ] ;  /* 0x00000000fffff984 */ /* 0x000fe20000000800 */
[----:B------:R2:W-:Y:S06]  /*6810*/  MEMBAR.ALL.CTA ;  /* 0x0000000000007992 */ /* 0x0005ec0000008000 */
[----:B--2---:R-:W2:Y:S02]  /*6820*/  FENCE.VIEW.ASYNC.S ;  /* 0x00000000000073c6 */ /* 0x004ea40000000000 */
[----:B--2---:R-:W-:Y:S01]  /*6830*/  SYNCS.ARRIVE.TRANS64.RED.A1T0 RZ, [UR42], RZ ;  /* 0x000000ffffff79a7 */ /* 0x004fe2000810042a */
[----:B-1----:R-:W-:Y:S01]  /*6840*/  LOP3.LUT P3, RZ, R6, 0x1, RZ, 0xc0, !PT ;  /* 0x0000000106ff7812 */ /* 0x002fe2000786c0ff */
[----:B------:R-:W-:-:S12]  /*6850*/  BRA.U UP3, `(.L_x_64) ;  /* 0x00000001030c7547 */ /* 0x000fd8000b800000 */
[----:B------:R-:W-:-:S04]  /*6860*/  SHF.L.U32 R5, R8, 0x1f, RZ ;  /* 0x0000001f08057819 */ /* 0x000fc800000006ff */
[----:B------:R-:W1:Y:S02]  /*6870*/  SYNCS.PHASECHK.TRANS64.TRYWAIT P0, [UR27+0xd0], R5 ;  /* 0x0000d005ff0075a7 */ /* 0x000e64000800111b */
[----:B-1----:R-:W-:Y:S05]  /*6880*/  @!P0 BRA `(.L_x_65) ;  /* 0x0000006000ac8947 */ /* 0x002fea0003800000 */
.L_x_64:
[----:B------:R-:W-:Y:S05]  /*6890*/  BRA.U UP3, `(.L_x_66) ;  /* 0x0000000503647547 */ /* 0x000fea000b800000 */
[----:B------:R-:W-:Y:S05]  /*68a0*/  BRA.U !UP4, `(.L_x_67) ;  /* 0x000000050c547547 */ /* 0x000fea000b800000 */
[----:B------:R-:W-:Y:S01]  /*68b0*/  ULEA UR4, UR26, UR43, 0x2 ;  /* 0x0000002b1a047291 */ /* 0x000fe2000f8e10ff */
[----:B-1----:R-:W-:-:S08]  /*68c0*/  SHF.L.U32 R4, R2, 0x1f, RZ ;  /* 0x0000001f02047819 */ /* 0x002fd000000006ff */
[----:B------:R-:W5:Y:S01]  /*68d0*/  LDL R5, [UR4] ;  /* 0x00000004ff057983 */ /* 0x000f620008100800 */
[----:B------:R-:W-:Y:S02]  /*68e0*/  ULEA UR4, UR21, UR22, 0x3 ;  /* 0x0000001615047291 */ /* 0x000fe4000f8e18ff */
[----:B------:R-:W-:Y:S01]  /*68f0*/  UPLOP3.LUT UP2, UPT, UPT, UPT, UPT, 0x40, 0x4 ;  /* 0x000000000004789c */ /* 0x000fe20003f4e870 */
[----:B------:R-:W-:-:S06]  /*6900*/  UMOV UR19, UR47 ;  /* 0x0000002f00137c82 */ /* 0x000fcc0008000000 */
[----:B------:R1:W2:Y:S01]  /*6910*/  SYNCS.PHASECHK.TRANS64.TRYWAIT P2, [UR4], R4 ;  /* 0x00000004ff0075a7 */ /* 0x0002a20008041104 */
[----:B------:R-:W-:-:S05]  /*6920*/  UMOV UR4, UR21 ;  /* 0x0000001500047c82 */ /* 0x000fca0008000000 */
.L_x_70:
[----:B------:R-:W-:Y:S01]  /*6930*/  ULEA UR20, UR4, UR22, 0x3 ;  /* 0x0000001604147291 */ /* 0x000fe2000f8e18ff */
[----:B--23--:R-:W-:Y:S11]  /*6940*/  @P2 BRA `(.L_x_68) ;  /* 0x00000000000c2947 */ /* 0x00cff60003800000 */
[----:B------:R-:W-:Y:S04]  /*6950*/  SHF.L.U32 R7, R2, 0x1f, RZ ;  /* 0x0000001f02077819 */ /* 0x000fe800000006ff */
[----:B------:R-:W2:Y:S02]  /*6960*/  SYNCS.PHASECHK.TRANS64.TRYWAIT P0, [UR20], R7 ;  /* 0x00000007ff0075a7 */ /* 0x000ea40008001114 */
[----:B--2---:R-:W-:Y:S05]  /*6970*/  @!P0 BRA `(.L_x_69) ;  /* 0x0000006000888947 */ /* 0x004fea0003800000 */
.L_x_68:
[----:B------:R-:W-:Y:S01]  /*6980*/  UISETP.NE.AND UP0, UPT, UR19, URZ, UPT ;  /* 0x000000ff1300728c */ /* 0x000fe2000bf05270 */
[----:B------:R-:W-:Y:S01]  /*6990*/  PLOP3.LUT P2, PT, PT, PT, PT, 0x80, 0x8 ;  /* 0x000000000008781c */ /* 0x000fe20003f4f070 */
[----:B------:R-:W-:Y:S02]  /*69a0*/  UIADD3 UR5, UPT, UPT, UR4, 0x1, URZ ;  /* 0x0000000104057890 */ /* 0x000fe4000fffe0ff */
[----:B------:R-:W-:Y:S02]  /*69b0*/  ULEA UR16, UR4, UR25, 0xa ;  /* 0x0000001904107291 */ /* 0x000fe4000f8e50ff */
[----:B------:R-:W-:Y:S01]  /*69c0*/  UISETP.NE.AND UP1, UPT, UR5, 0x6, UPT ;  /* 0x000000060500788c */ /* 0x000fe2000bf25270 */
[----:B------:R-:W-:Y:S01]  /*69d0*/  PLOP3.LUT P0, PT, PT, PT, UP0, 0x80, 0x8 ;  /* 0x000000000008781c */ /* 0x000fe20003f0f008 */
[----:B------:R-:W-:Y:S02]  /*69e0*/  ULEA UR14, UR4, UR24, 0xa ;  /* 0x00000018040e7291 */ /* 0x000fe4000f8e50ff */
[----:B------:R-:W-:Y:S02]  /*69f0*/  USEL UR6, URZ, 0x1, UP1 ;  /* 0x00000001ff067887 */ /* 0x000fe40008800000 */
[----:B------:R-:W-:Y:S01]  /*6a00*/  USEL UR21, UR5, URZ, UP1 ;  /* 0x000000ff05157287 */ /* 0x000fe20008800000 */
[----:B------:R-:W-:Y:S11]  /*6a10*/  ELECT P1, URZ, PT ;  /* 0x0000000000ff782f */ /* 0x000ff60003820000 */
[----:B------:R-:W-:Y:S02]  /*6a20*/  @!UPT UIADD3 URZ, UPT, UPT, URZ, URZ, URZ ;  /* 0x000000fffffff290 */ /* 0x000fe4000fffe0ff */
[C---:B-----5:R-:W-:Y:S01]  /*6a30*/  @P1 R2UR.BROADCAST UR4, R5.reuse ;  /* 0x00000000050412ca */ /* 0x060fe200008e0000 */
[----:B------:R-:W-:Y:S01]  /*6a40*/  @UP0 ULEA UR5, UR21, UR22, 0x3 ;  /* 0x0000001615050291 */ /* 0x000fe2000f8e18ff */
[----:B------:R-:W-:Y:S01]  /*6a50*/  LOP3.LUT R2, R2, UR6, RZ, 0x3c, !PT ;  /* 0x0000000602027c12 */ /* 0x000fe2000f8e3cff */
[----:B------:R-:W-:Y:S02]  /*6a60*/  UIADD3 UR10, UPT, UPT, UR16, 0x40, URZ ;  /* 0x00000040100a7890 */ /* 0x000fe4000fffe0ff */
[----:B------:R-:W-:Y:S01]  /*6a70*/  UIADD3 UR6, UPT, UPT, UR14, 0x2, URZ ;  /* 0x000000020e067890 */ /* 0x000fe2000fffe0ff */
[----:B-1----:R-:W-:Y:S01]  /*6a80*/  @P0 SHF.L.U32 R4, R2, 0x1f, RZ ;  /* 0x0000001f02040819 */ /* 0x002fe200000006ff */
[----:B------:R-:W-:Y:S02]  /*6a90*/  UIADD3 UR8, UPT, UPT, UR16, 0x80, URZ ;  /* 0x0000008010087890 */ /* 0x000fe4000fffe0ff */
[----:B------:R-:W-:Y:S01]  /*6aa0*/  UIADD3 UR12, UPT, UPT, UR16, 0xc0, URZ ;  /* 0x000000c0100c7890 */ /* 0x000fe2000fffe0ff */
[----:B------:R3:W4:Y:S01]  /*6ab0*/  @P0 SYNCS.PHASECHK.TRANS64.TRYWAIT P2, [UR5], R4 ;  /* 0x00000004ff0005a7 */ /* 0x0007220008041105 */
[----:B------:R-:W-:Y:S11]  /*6ac0*/  ELECT P0, URZ, PT ;  /* 0x0000000000ff782f */ /* 0x000ff60003800000 */
[----:B------:R-:W-:Y:S02]  /*6ad0*/  @!UPT UIADD3 URZ, UPT, UPT, URZ, URZ, URZ ;  /* 0x000000fffffff290 */ /* 0x000fe4000fffe0ff */
[C---:B------:R-:W-:Y:S02]  /*6ae0*/  @P0 R2UR.BROADCAST UR18, R5.reuse ;  /* 0x00000000051202ca */ /* 0x040fe400008e0000 */
[----:B------:R-:W-:Y:S01]  /*6af0*/  ELECT P0, URZ, PT ;  /* 0x0000000000ff782f */ /* 0x000fe20003800000 */
[----:B------:R-:W-:Y:S01]  /*6b00*/  UMOV UR17, 0x20004020 ;  /* 0x2000402000117882 */ /* 0x000fe20000000000 */
[----:B------:R-:W-:Y:S01]  /*6b10*/  UMOV UR15, 0x40004080 ;  /* 0x40004080000f7882 */ /* 0x000fe20000000000 */
[----:B------:R-:W-:Y:S01]  /*6b20*/  UMOV UR11, 0x20004020 ;  /* 0x20004020000b7882 */ /* 0x000fe20000000000 */
[----:B------:R1:W-:Y:S01]  /*6b30*/  UTCHMMA.2CTA gdesc[UR14], gdesc[UR16], tmem[UR4], tmem[UR44], idesc[UR45], UP2 ;  /* 0x00ff2c100e0075ea */ /* 0x0003e20009200004 */
[----:B------:R-:W-:Y:S01]  /*6b40*/  UPLOP3.LUT UP2, UPT, UPT, UPT, UPT, 0x80, 0x8 ;  /* 0x000000000008789c */ /* 0x000fe20003f4f070 */
[----:B------:R-:W-:Y:S01]  /*6b50*/  UMOV UR7, 0x40004080 ;  /* 0x4000408000077882 */ /* 0x000fe20000000000 */
[----:B------:R-:W-:Y:S01]  /*6b60*/  UMOV UR9, 0x20004020 ;  /* 0x2000402000097882 */ /* 0x000fe20000000000 */
[----:B------:R-:W-:Y:S01]  /*6b70*/  UMOV UR5, 0x40004080 ;  /* 0x4000408000057882 */ /* 0x000fe20000000000 */
[----:B------:R-:W-:Y:S02]  /*6b80*/  UMOV UR13, 0x20004020 ;  /* 0x20004020000d7882 */ /* 0x000fe40000000000 */
[----:B------:R2:W-:Y:S01]  /*6b90*/  UTCHMMA.2CTA gdesc[UR6], gdesc[UR10], tmem[UR18], tmem[UR40], idesc[UR41], UPT ;  /* 0x00ff280a060075ea */ /* 0x0005e2000ba00012 */
[----:B-1----:R-:W-:Y:S01]  /*6ba0*/  UIADD3 UR4, UPT, UPT, UR14, 0x4, URZ ;  /* 0x000000040e047890 */ /* 0x002fe2000fffe0ff */
[C---:B------:R-:W-:Y:S02]  /*6bb0*/  @P0 R2UR.BROADCAST UR15, R5.reuse ;  /* 0x00000000050f02ca */ /* 0x040fe400008e0000 */
[----:B------:R-:W-:Y:S11]  /*6bc0*/  ELECT P0, URZ, PT ;  /* 0x0000000000ff782f */ /* 0x000ff60003800000 */
[----:B------:R-:W-:Y:S02]  /*6bd0*/  @!UPT UIADD3 URZ, UPT, UPT, URZ, URZ, URZ ;  /* 0x000000fffffff290 */ /* 0x000fe4000fffe0ff */
[C---:B------:R-:W-:Y:S02]  /*6be0*/  @P0 R2UR.BROADCAST UR17, R5.reuse ;  /* 0x00000000051102ca */ /* 0x040fe400008e0000 */
[----:B------:R-:W-:Y:S01]  /*6bf0*/  ELECT P0, URZ, PT ;  /* 0x0000000000ff782f */ /* 0x000fe20003800000 */
[----:B--2---:R-:W-:Y:S02]  /*6c00*/  UIADD3 UR6, UPT, UPT, UR14, 0x6, URZ ;  /* 0x000000060e067890 */ /* 0x004fe4000fffe0ff */
[----:B------:R-:W-:Y:S01]  /*6c10*/  UIADD3 UR10, UPT, UPT, UR16, 0x100, URZ ;  /* 0x00000100100a7890 */ /* 0x000fe2000fffe0ff */
[----:B------:R1:W-:Y:S07]  /*6c20*/  UTCHMMA.2CTA gdesc[UR4], gdesc[UR8], tmem[UR15], tmem[UR38], idesc[UR39], UPT ;  /* 0x00ff2608040075ea */ /* 0x0003ee000ba0000f */
[----:B------:R2:W-:Y:S01]  /*6c30*/  UTCHMMA.2CTA gdesc[UR6], gdesc[UR12], tmem[UR17], tmem[UR36], idesc[UR37], UPT ;  /* 0x00ff240c060075ea */ /* 0x0005e2000ba00011 */
[----:B-1----:R-:W-:Y:S01]  /*6c40*/  UIADD3 UR4, UPT, UPT, UR14, 0x40, URZ ;  /* 0x000000400e047890 */ /* 0x002fe2000fffe0ff */
[C---:B------:R-:W-:Y:S02]  /*6c50*/  @P0 R2UR.BROADCAST UR15, R5.reuse ;  /* 0x00000000050f02ca */ /* 0x040fe400008e0000 */
[----:B------:R-:W-:Y:S11]  /*6c60*/  ELECT P0, URZ, PT ;  /* 0x0000000000ff782f */ /* 0x000ff60003800000 */
[----:B------:R-:W-:Y:S02]  /*6c70*/  @!UPT UIADD3 URZ, UPT, UPT, URZ, URZ, URZ ;  /* 0x000000fffffff290 */ /* 0x000fe4000fffe0ff */
[C---:B--2---:R-:W-:Y:S01]  /*6c80*/  @P0 R2UR.BROADCAST UR17, R5.reuse ;  /* 0x00000000051102ca */ /* 0x044fe200008e0000 */
[----:B------:R-:W-:Y:S02]  /*6c90*/  UIADD3 UR8, UPT, UPT, UR16, 0x140, URZ ;  /* 0x0000014010087890 */ /* 0x000fe4000fffe0ff */
[----:B------:R-:W-:Y:S01]  /*6ca0*/  UIADD3 UR6, UPT, UPT, UR14, 0x42, URZ ;  /* 0x000000420e067890 */ /* 0x000fe2000fffe0ff */
[----:B------:R-:W-:Y:S01]  /*6cb0*/  ELECT P0, URZ, PT ;  /* 0x0000000000ff782f */ /* 0x000fe20003800000 */
[----:B------:R-:W-:Y:S01]  /*6cc0*/  UIADD3 UR12, UPT, UPT, UR16, 0x180, URZ ;  /* 0x00000180100c7890 */ /* 0x000fe2000fffe0ff */
[----:B------:R1:W-:Y:S07]  /*6cd0*/  UTCHMMA.2CTA gdesc[UR4], gdesc[UR10], tmem[UR15], tmem[UR34], idesc[UR35], UPT ;  /* 0x00ff220a040075ea */ /* 0x0003ee000ba0000f */
[----:B------:R2:W-:Y:S01]  /*6ce0*/  UTCHMMA.2CTA gdesc[UR6], gdesc[UR8], tmem[UR17], tmem[UR32], idesc[UR33], UPT ;  /* 0x00ff2008060075ea */ /* 0x0005e2000ba00011 */
[----:B-1----:R-:W-:Y:S03]  /*6cf0*/  UIADD3 UR4, UPT, UPT, UR14, 0x44, URZ ;  /* 0x000000440e047890 */ /* 0x002fe6000fffe0ff */
[C---:B------:R-:W-:Y:S02]  /*6d00*/  @P0 R2UR.BROADCAST UR15, R5.reuse ;  /* 0x00000000050f02ca */ /* 0x040fe400008e0000 */
[----:B------:R-:W-:Y:S11]  /*6d10*/  ELECT P0, URZ, PT ;  /* 0x0000000000ff782f */ /* 0x000ff60003800000 */
[----:B------:R-:W-:Y:S02]  /*6d20*/  @!UPT UIADD3 URZ, UPT, UPT, URZ, URZ, URZ ;  /* 0x000000fffffff290 */ /* 0x000fe4000fffe0ff */
[----:B--2---:R-:W-:Y:S01]  /*6d30*/  @P0 R2UR.BROADCAST UR9, R5 ;  /* 0x00000000050902ca */ /* 0x004fe200008e0000 */
[----:B------:R-:W-:Y:S02]  /*6d40*/  UIADD3 UR10, UPT, UPT, UR16, 0x1c0, URZ ;  /* 0x000001c0100a7890 */ /* 0x000fe4000fffe0ff */
[----:B------:R-:W-:Y:S02]  /*6d50*/  UIADD3 UR6, UPT, UPT, UR14, 0x46, URZ ;  /* 0x000000460e067890 */ /* 0x000fe4000fffe0ff */
[----:B------:R-:W-:Y:S01]  /*6d60*/  UIADD3 UR8, UPT, UPT, UR20, 0x30, URZ ;  /* 0x0000003014087890 */ /* 0x000fe2000fffe0ff */
[----:B------:R1:W-:Y:S07]  /*6d70*/  UTCHMMA.2CTA gdesc[UR4], gdesc[UR12], tmem[UR15], tmem[UR30], idesc[UR31], UPT ;  /* 0x00ff1e0c040075ea */ /* 0x0003ee000ba0000f */
[----:B------:R3:W-:Y:S01]  /*6d80*/  UTCHMMA.2CTA gdesc[UR6], gdesc[UR10], tmem[UR9], tmem[UR28], idesc[UR29], UPT ;  /* 0x00ff1c0a060075ea */ /* 0x0007e2000ba00009 */
[----:B------:R3:W-:Y:S01]  /*6d90*/  UTCBAR.2CTA.MULTICAST [UR8], URZ, UR23 ;  /* 0x000000ff080073e9 */ /* 0x0007e20008200817 */
[----:B-1----:R-:W-:Y:S02]  /*6da0*/  UIADD3 UR4, UPT, UPT, UR19, 0x1, URZ ;  /* 0x0000000113047890 */ /* 0x002fe4000fffe0ff */
[----:B------:R-:W-:Y:S02]  /*6db0*/  UIADD3 UR5, UPT, UPT, UR19, -0x1, URZ ;  /* 0xffffffff13057890 */ /* 0x000fe4000fffe0ff */
[----:B------:R-:W-:Y:S03]  /*6dc0*/  UISETP.GT.U32.AND UP0, UPT, UR4, 0x1, UPT ;  /* 0x000000010400788c */ /* 0x000fe6000bf04070 */
[----:B------:R-:W-:Y:S02]  /*6dd0*/  UMOV UR4, UR21 ;  /* 0x0000001500047c82 */ /* 0x000fe40008000000 */
[----:B------:R-:W-:Y:S04]  /*6de0*/  UMOV UR19, UR5 ;  /* 0x0000000500137c82 */ /* 0x000fe80008000000 */
[----:B----4-:R-:W-:Y:S05]  /*6df0*/  BRA.U UP0, `(.L_x_70) ;  /* 0xfffffff900cc7547 */ /* 0x010fea000b83ffff */
.L_x_67:
[----:B------:R-:W-:-:S09]  /*6e00*/  UIADD3 UR4, UPT, UPT, UR27, 0xc0, URZ ;  /* 0x000000c01b047890 */ /* 0x000fd2000fffe0ff */
[----:B------:R2:W-:Y:S01]  /*6e10*/  UTCBAR.2CTA.MULTICAST [UR4], URZ, UR46 ;  /* 0x000000ff040073e9 */ /* 0x0005e2000820082e */
[----:B------:R-:W-:Y:S02]  /*6e20*/  NOP ;  /* 0x0000000000007918 */ /* 0x000fe40000000000 */
.L_x_66:
[----:B--2---:R-:W-:Y:S01]  /*6e30*/  UIADD3 UR4, UPT, UPT, UR26, 0x1, URZ ;  /* 0x000000011a047890 */ /* 0x004fe2000fffe0ff */
[----:B------:R-:W-:-:S03]  /*6e40*/  LOP3.LUT R3, R3, 0x1, RZ, 0x3c, !PT ;  /* 0x0000000103037812 */ /* 0x000fc600078e3cff */
[----:B------:R-:W-:-:S04]  /*6e50*/  UISETP.NE.AND UP0, UPT, UR4, 0x2, UPT ;  /* 0x000000020400788c */ /* 0x000fc8000bf05270 */
[----:B------:R-:W-:Y:S02]  /*6e60*/  USEL UR5, URZ, 0x1, UP0 ;  /* 0x00000001ff057887 */ /* 0x000fe40008000000 */
[----:B------:R-:W-:-:S04]  /*6e70*/  USEL UR26, UR4, URZ, UP0 ;  /* 0x000000ff041a7287 */ /* 0x000fc80008000000 */
[----:B------:R-:W-:Y:S01]  /*6e80*/  LOP3.LUT R8, R8, UR5, RZ, 0x3c, !PT ;  /* 0x0000000508087c12 */ /* 0x000fe2000f8e3cff */
[----:B------:R-:W-:Y:S07]  /*6e90*/  @P3 BRA `(.L_x_71) ;  /* 0xfffffff800383947 */ /* 0x000fee000383ffff */
[----:B---3--:R-:W2:Y:S01]  /*6ea0*/  S2UR UR8, SR_CgaCtaId ;  /* 0x00000000000879c3 */ /* 0x008ea20000008800 */
[----:B------:R-:W-:Y:S01]  /*6eb0*/  ELECT P0, URZ, PT ;  /* 0x0000000000ff782f */ /* 0x000fe20003800000 */
[----:B------:R-:W-:Y:S01]  /*6ec0*/  HFMA2 R2, -RZ, RZ, 0, 5.9604644775390625e-08 ;  /* 0x00000001ff027431 */ /* 0x000fe200000001ff */
[----:B------:R-:W-:-:S05]  /*6ed0*/  UMOV UR4, 0x40 ;  /* 0x0000004000047882 */ /* 0x000fca0000000000 */
[----:B------:R-:W-:Y:S01]  /*6ee0*/  UVIRTCOUNT.DEALLOC.SMPOOL 0x80 ;  /* 0x000000800000784c */ /* 0x000fe20000000000 */
[----:B------:R-:W-:Y:S02]  /*6ef0*/  UISETP.NE.AND UP0, UPT, UR50, URZ, UPT ;  /* 0x000000ff3200728c */ /* 0x000fe4000bf05270 */
[----:B--2---:R-:W-:-:S09]  /*6f00*/  ULEA UR8, UR8, UR4, 0x18 ;  /* 0x0000000408087291 */ /* 0x004fd2000f8ec0ff */
[----:B------:R2:W-:Y:S01]  /*6f10*/  @P0 STS.U8 [UR8+0x1c], R2 ;  /* 0x00001c02ff000988 */ /* 0x0005e20008000008 */
[----:B------:R-:W-:Y:S05]  /*6f20*/  BRA.U UP0, `(.L_x_72) ;  /* 0x0000000100587547 */ /* 0x000fea000b800000 */
[----:B------:R-:W-:Y:S01]  /*6f30*/  UIADD3 UR5, UPT, UPT, UR22, 0xd0, URZ ;  /* 0x000000d016057890 */ /* 0x000fe2000fffe0ff */
[----:B------:R-:W-:-:S03]  /*6f40*/  SHF.L.U32 R3, R8, 0x1f, RZ ;  /* 0x0000001f08037819 */ /* 0x000fc600000006ff */
[----:B------:R-:W-:-:S09]  /*6f50*/  ULEA UR4, UR26, UR5, 0x3 ;  /* 0x000000051a047291 */ /* 0x000fd2000f8e18ff */
[----:B------:R-:W3:Y:S02]  /*6f60*/  SYNCS.PHASECHK.TRANS64.TRYWAIT P0, [UR4], R3 ;  /* 0x00000003ff0075a7 */ /* 0x000ee40008001104 */
[----:B---3--:R-:W-:Y:S05]  /*6f70*/  @!P0 BRA `(.L_x_73) ;  /* 0x0000005c00208947 */ /* 0x008fea0003800000 */
.L_x_170:
[----:B------:R-:W-:-:S04]  /*6f80*/  UIADD3 UR4, UPT, UPT, UR26, 0x1, URZ ;  /* 0x000000011a047890 */ /* 0x000fc8000fffe0ff */
[----:B------:R-:W-:-:S04]  /*6f90*/  UISETP.NE.AND UP1, UPT, UR4, 0x2, UPT ;  /* 0x000000020400788c */ /* 0x000fc8000bf25270 */
[----:B------:R-:W-:Y:S02]  /*6fa0*/  USEL UR6, URZ, 0x1, UP1 ;  /* 0x00000001ff067887 */ /* 0x000fe40008800000 */
[----:B------:R-:W-:-:S04]  /*6fb0*/  USEL UR4, UR4, URZ, UP1 ;  /* 0x000000ff04047287 */ /* 0x000fc80008800000 */
[----:B------:R-:W-:Y:S01]  /*6fc0*/  ULEA UR4, UR4, UR5, 0x3 ;  /* 0x0000000504047291 */ /* 0x000fe2000f8e18ff */
[----:B--2---:R-:W-:-:S04]  /*6fd0*/  LOP3.LUT R3, R8, UR6, RZ, 0x3c, !PT ;  /* 0x0000000608037c12 */ /* 0x004fc8000f8e3cff */
[----:B------:R-:W-:Y:S01]  /*6fe0*/  SHF.L.U32 R3, R3, 0x1f, RZ ;  /* 0x0000001f03037819 */ /* 0x000fe200000006ff */
[----:B------:R-:W-:-:S04]  /*6ff0*/  IMAD.U32 R2, RZ, RZ, UR4 ;  /* 0x00000004ff027e24 */ /* 0x000fc8000f8e00ff */
[----:B------:R2:W3:Y:S03]  /*7000*/  SYNCS.PHASECHK.TRANS64.TRYWAIT P0, [R2+URZ], R3 ;  /* 0x00000003020075a7 */ /* 0x0004e600080011ff */
[----:B---3--:R-:W-:Y:S05]  /*7010*/  @!P0 NANOSLEEP.SYNCS 0x989680 ;  /* 0x009896800000895d */ /* 0x008fea0003900000 */
[----:B------:R-:W3:Y:S02]  /*7020*/  @!P0 SYNCS.PHASECHK.TRANS64 P0, [R2+URZ], R3 ;  /* 0x00000003020085a7 */ /* 0x000ee400080010ff */
[----:B---3--:R-:W-:Y:S05]  /*7030*/  @P0 BRA `(.L_x_74) ;  /* 0x0000000000200947 */ /* 0x008fea0003800000 */
.L_x_75:
[----:B---3--:R3:W4:Y:S02]  /*7040*/  SYNCS.PHASECHK.TRANS64.TRYWAIT P0, [R2+URZ], R3 ;  /* 0x00000003020075a7 */ /* 0x00872400080011ff */
[----:B----4-:R-:W-:Y:S05]  /*7050*/  @!P0 NANOSLEEP.SYNCS 0x989680 ;  /* 0x009896800000895d */ /* 0x010fea0003900000 */
[----:B------:R-:W4:Y:S02]  /*7060*/  @!P0 SYNCS.PHASECHK.TRANS64 P0, [R2+URZ], R3 ;  /* 0x00000003020085a7 */ /* 0x000f2400080010ff */
[----:B----4-:R-:W-:Y:S05]  /*7070*/  @!P0 BRA `(.L_x_75) ;  /* 0xfffffffc00f08947 */ /* 0x010fea000383ffff */
[----:B------:R-:W-:Y:S05]  /*7080*/  BRA `(.L_x_74) ;  /* 0x00000000000c7947 */ /* 0x000fea0003800000 */
.L_x_72:
[----:B------:R-:W-:-:S04]  /*7090*/  UIADD3 UR4, UPT, UPT, UR22, 0xe0, URZ ;  /* 0x000000e016047890 */ /* 0x000fc8000fffe0ff */
[----:B------:R-:W-:-:S09]  /*70a0*/  UPRMT UR4, UR49, 0x654, UR4 ;  /* 0x0000065431047896 */ /* 0x000fd20008000004 */
[----:B------:R-:W-:Y:S03]  /*70b0*/  SYNCS.ARRIVE.TRANS64.RED.A1T0 RZ, [UR4], RZ ;  /* 0x000000ffffff79a7 */ /* 0x000fe60008100404 */
.L_x_74:
[----:B--23--:R-:W-:Y:S01]  /*70c0*/  SHF.L.U32 R3, RZ, 0x1f, RZ ;  /* 0x0000001fff037819 */ /* 0x00cfe200000006ff */
[----:B------:R-:W-:Y:S01]  /*70d0*/  UIADD3 UR4, UPT, UPT, UR22, 0xe0, URZ ;  /* 0x000000e016047890 */ /* 0x000fe2000fffe0ff */
[----:B------:R-:W-:Y:S02]  /*70e0*/  PLOP3.LUT P0, PT, PT, PT, UP0, 0x80, 0x8 ;  /* 0x000000000008781c */ /* 0x000fe40003f0f008 */
[----:B------:R-:W2:Y:S02]  /*70f0*/  SYNCS.PHASECHK.TRANS64.TRYWAIT P1, [UR22+0xe0], R3 ;  /* 0x0000e003ff0075a7 */ /* 0x000ea40008021116 */
[----:B--2---:R-:W-:Y:S09]  /*7100*/  @!P1 BRA `(.L_x_76) ;  /* 0x0000005800d49947 */ /* 0x004ff20003800000 */
.L_x_172:
[----:B------:R-:W-:Y:S01]  /*7110*/  @!UP0 UPRMT UR4, UR49, 0x654, UR4 ;  /* 0x0000065431048896 */ /* 0x000fe20008000004 */
[----:B------:R-:W-:Y:S01]  /*7120*/  LOP3.LUT R0, R0, 0xffff, RZ, 0xc0, !PT ;  /* 0x0000ffff00007812 */ /* 0x000fe200078ec0ff */
[----:B--2---:R-:W-:Y:S02]  /*7130*/  IMAD.MOV.U32 R3, RZ, RZ, 0xffff ;  /* 0x0000ffffff037424 */ /* 0x004fe400078e00ff */
[----:B-1----:R-:W-:Y:S01]  /*7140*/  IMAD.MOV.U32 R5, RZ, RZ, 0x1 ;  /* 0x00000001ff057424 */ /* 0x002fe200078e00ff */
[----:B------:R-:W-:-:S04]  /*7150*/  SHF.R.U32.HI R0, RZ, 0x5, R0 ;  /* 0x00000005ff007819 */ /* 0x000fc80000011600 */
[----:B------:R-:W-:Y:S01]  /*7160*/  @!P0 SYNCS.ARRIVE.TRANS64.RED.A1T0 RZ, [UR4], RZ ;  /* 0x000000ffffff89a7 */ /* 0x000fe20008100404 */
[----:B------:R-:W-:Y:S01]  /*7170*/  NOP ;  /* 0x0000000000007918 */ /* 0x000fe20000000000 */
[----:B------:R-:W1:Y:S01]  /*7180*/  LDS R2, [UR8+0x14] ;  /* 0x00001408ff027984 */ /* 0x000e620008000800 */
[-C--:B------:R-:W-:Y:S02]  /*7190*/  SHF.L.U32 R3, R3, R0.reuse, RZ ;  /* 0x0000000003037219 */ /* 0x080fe400000006ff */
[----:B------:R-:W-:Y:S02]  /*71a0*/  SHF.L.U32 R5, R5, R0, RZ ;  /* 0x0000000005057219 */ /* 0x000fe400000006ff */
[----:B-1----:R-:W-:-:S04]  /*71b0*/  LOP3.LUT R2, R2, R3, RZ, 0xc0, !PT ;  /* 0x0000000302027212 */ /* 0x002fc800078ec0ff */
[----:B------:R-:W-:-:S13]  /*71c0*/  ISETP.NE.AND P0, PT, R2, R3, PT ;  /* 0x000000030200720c */ /* 0x000fda0003f05270 */
[----:B------:R-:W-:Y:S05]  /*71d0*/  @P0 BRA `(.L_x_77) ;  /* 0x00000000005c0947 */ /* 0x000fea0003800000 */
[----:B------:R-:W1:Y:S02]  /*71e0*/  LDS R0, [UR8+0x18] ;  /* 0x00001808ff007984 */ /* 0x000e640008000800 */
[----:B-1----:R-:W-:-:S04]  /*71f0*/  LOP3.LUT R0, R0, R5, RZ, 0xc0, !PT ;  /* 0x0000000500007212 */ /* 0x002fc800078ec0ff */
[----:B------:R-:W-:-:S13]  /*7200*/  ISETP.NE.AND P0, PT, R0, R5, PT ;  /* 0x000000050000720c */ /* 0x000fda0003f05270 */
[----:B------:R-:W-:Y:S05]  /*7210*/  @P0 BRA `(.L_x_78) ;  /* 0x0000000000400947 */ /* 0x000fea0003800000 */
[----:B------:R-:W-:Y:S01]  /*7220*/  R2UR UR4, R3 ;  /* 0x00000000030472ca */ /* 0x000fe200000e0000 */
[----:B------:R-:W1:Y:S01]  /*7230*/  S2R R2, SR_LANEID ;  /* 0x0000000000027919 */ /* 0x000e620000000000 */
[----:B------:R-:W-:-:S04]  /*7240*/  LOP3.LUT R5, RZ, R5, RZ, 0x33, !PT ;  /* 0x00000005ff057212 */ /* 0x000fc800078e33ff */
[----:B------:R-:W2:Y:S07]  /*7250*/  REDUX UR6, R5 ;  /* 0x00000000050673c4 */ /* 0x000eae0000000000 */
[----:B------:R-:W-:-:S03]  /*7260*/  ULOP3.LUT UR5, URZ, UR4, URZ, 0x33, !UPT ;  /* 0x00000004ff057292 */ /* 0x000fc6000f8e33ff */
[----:B------:R-:W-:Y:S02]  /*7270*/  VOTEU.ANY UR4, UPT, PT ;  /* 0x0000000000047886 */ /* 0x000fe400038e0100 */
[----:B------:R-:W-:Y:S01]  /*7280*/  UFLO.U32 UR4, UR4 ;  /* 0x00000004000472bd */ /* 0x000fe200080e0000 */
[----:B------:R-:W-:-:S04]  /*7290*/  IMAD.U32 R0, RZ, RZ, UR5 ;  /* 0x00000005ff007e24 */ /* 0x000fc8000f8e00ff */
[----:B------:R-:W3:Y:S02]  /*72a0*/  REDUX UR7, R0 ;  /* 0x00000000000773c4 */ /* 0x000ee40000000000 */
[----:B------:R4:W-:Y:S01]  /*72b0*/  UTCATOMSWS.AND URZ, UR5 ;  /* 0x0000000500ff79e3 */ /* 0x0009e20008000000 */
[----:B-1----:R-:W-:Y:S01]  /*72c0*/  ISETP.EQ.U32.AND P0, PT, R2, UR4, PT ;  /* 0x0000000402007c0c */ /* 0x002fe2000bf02070 */
[----:B--2---:R-:W-:Y:S02]  /*72d0*/  IMAD.U32 R2, RZ, RZ, UR6 ;  /* 0x00000006ff027e24 */ /* 0x004fe4000f8e00ff */
[----:B---3--:R-:W-:-:S10]  /*72e0*/  IMAD.U32 R3, RZ, RZ, UR7 ;  /* 0x00000007ff037e24 */ /* 0x008fd4000f8e00ff */
[----:B------:R4:W-:Y:S04]  /*72f0*/  @P0 ATOMS.AND RZ, [UR8+0x14], R3 ;  /* 0x00001403ffff098c */ /* 0x0009e8000a800008 */
[----:B------:R4:W-:Y:S01]  /*7300*/  @P0 ATOMS.AND RZ, [UR8+0x18], R2 ;  /* 0x00001802ffff098c */ /* 0x0009e2000a800008 */
[----:B------:R-:W-:Y:S05]  /*7310*/  BRA `(.L_x_79) ;  /* 0x0000000000147947 */ /* 0x000fea0003800000 */
.L_x_78:
[----:B------:R-:W-:Y:S02]  /*7320*/  MOV R2, 0x7340 ;  /* 0x0000734000027802 */ /* 0x000fe40000000f00 */
[----:B-----5:R-:W-:Y:S05]  /*7330*/  CALL.REL.NOINC `($__internal_0_$__cuda_sm10x_tcgen05_guardrail_trap_col_being_dealloced_not_returned_by_alloc) ;  /* 0x0000005c00b87944 */ /* 0x020fea0003c00000 */
[----:B------:R-:W-:Y:S05]  /*7340*/  BRA `(.L_x_79) ;  /* 0x0000000000087947 */ /* 0x000fea0003800000 */
.L_x_77:
[----:B------:R-:W-:Y:S02]  /*7350*/  MOV R2, 0x7370 ;  /* 0x0000737000027802 */ /* 0x000fe40000000f00 */
[----:B-----5:R-:W-:Y:S05]  /*7360*/  CALL.REL.NOINC `($__internal_2_$__cuda_sm10x_tcgen05_guardrail_trap_unallocated_columns_being_dealloced) ;  /* 0x0000005c00c47944 */ /* 0x020fea0003c00000 */
.L_x_79:
[----:B------:R-:W-:Y:S01]  /*7370*/  NOP ;  /* 0x0000000000007918 */ /* 0x000fe20000000000 */
[----:B----4-:R-:W-:Y:S05]  /*7380*/  EXIT ;  /* 0x000000000000794d */ /* 0x010fea0003800000 */
.L_x_51:
[----:B------:R-:W-:-:S09]  /*7390*/  UISETP.NE.OR UP0, UPT, UR18, 0x3, !UP3 ;  /* 0x000000031200788c */ /* 0x000fd2000df05670 */
[----:B------:R-:W-:Y:S05]  /*73a0*/  BRA.U UP0, `(.L_x_80) ;  /* 0x0000001500607547 */ /* 0x000fea000b800000 */
[----:B------:R-:W2:Y:S01]  /*73b0*/  LDCU.64 UR4, c[0x0][0x988] ;  /* 0x00013100ff0477ac */ /* 0x000ea20008000a00 */
[----:B------:R-:W3:Y:S01]  /*73c0*/  S2UR UR10, SR_CgaCtaId ;  /* 0x00000000000a79c3 */ /* 0x000ee20000008800 */
[----:B------:R-:W-:Y:S01]  /*73d0*/  HFMA2 R10, -RZ, RZ, 0, 5.9604644775390625e-08 ;  /* 0x00000001ff0a7431 */ /* 0x000fe200000001ff */
[----:B------:R-:W-:Y:S01]  /*73e0*/  MOV R8, RZ ;  /* 0x000000ff00087202 */ /* 0x000fe20000000f00 */
[----:B------:R-:W4:Y:S01]  /*73f0*/  LDCU UR49, c[0x0][0x370] ;  /* 0x00006e00ff3177ac */ /* 0x000f220008000800 */
[----:B------:R-:W-:Y:S01]  /*7400*/  HFMA2 R3, -RZ, RZ, 0, 0.0078125 ;  /* 0x00002000ff037431 */ /* 0x000fe200000001ff */
[----:B------:R-:W4:Y:S03]  /*7410*/  LDCU.128 UR52, c[0x0][0xc10] ;  /* 0x00018200ff3477ac */ /* 0x000f260008000c00 */
[----:B------:R-:W1:Y:S01]  /*7420*/  LDC.64 R12, c[0x0][0x348] ;  /* 0x0000d200ff0c7b82 */ /* 0x000e620000000a00 */
[----:B------:R-:W3:Y:S01]  /*7430*/  LDCU UR44, c[0x0][0x374] ;  /* 0x00006e80ff2c77ac */ /* 0x000ee20008000800 */
[----:B------:R-:W3:Y:S01]  /*7440*/  LDCU.64 UR46, c[0x0][0x990] ;  /* 0x00013200ff2e77ac */ /* 0x000ee20008000a00 */
[----:B------:R-:W3:Y:S01]  /*7450*/  LDCU UR31, c[0x0][0xc0c] ;  /* 0x00018180ff1f77ac */ /* 0x000ee20008000800 */
[----:B--2---:R-:W-:Y:S01]  /*7460*/  UISETP.NE.U32.AND UP0, UPT, UR4, URZ, UPT ;  /* 0x000000ff0400728c */ /* 0x004fe2000bf05070 */
[----:B------:R-:W2:Y:S01]  /*7470*/  LDCU.128 UR56, c[0x0][0xa80] ;  /* 0x00015000ff3877ac */ /* 0x000ea20008000c00 */
[----:B------:R-:W2:Y:S01]  /*7480*/  LDCU UR70, c[0x0][0xc20] ;  /* 0x00018400ff4677ac */ /* 0x000ea20008000800 */
[----:B------:R-:W1:Y:S01]  /*7490*/  LDCU UR4, c[0x0][0xc30] ;  /* 0x00018600ff0477ac */ /* 0x000e620008000800 */
[----:B------:R-:W1:Y:S01]  /*74a0*/  LDCU.128 UR60, c[0x0][0xa90] ;  /* 0x00015200ff3c77ac */ /* 0x000e620008000c00 */
[----:B------:R-:W-:Y:S01]  /*74b0*/  UMOV UR42, 0x400 ;  /* 0x00000400002a7882 */ /* 0x000fe20000000000 */
[----:B----4-:R-:W-:-:S02]  /*74c0*/  UIMAD.WIDE.U32 UR6, UR49, UR52, URZ ;  /* 0x00000034310672a5 */ /* 0x010fc4000f8e00ff */
[----:B---3--:R-:W-:Y:S02]  /*74d0*/  UIMAD.WIDE.U32 UR8, UR44, UR55, URZ ;  /* 0x000000372c0872a5 */ /* 0x008fe4000f8e00ff */
[----:B------:R-:W-:Y:S02]  /*74e0*/  UISETP.NE.AND.EX UP6, UPT, UR5, URZ, UPT, UP0 ;  /* 0x000000ff0500728c */ /* 0x000fe4000bfc5300 */
[----:B------:R-:W-:Y:S02]  /*74f0*/  ULEA UR42, UR10, UR42, 0x18 ;  /* 0x0000002a0a2a7291 */ /* 0x000fe4000f8ec0ff */
[----:B------:R-:W-:Y:S02]  /*7500*/  UISETP.NE.AND UP0, UPT, UR39, 0x1, UPT ;  /* 0x000000012700788c */ /* 0x000fe4000bf05270 */
[----:B------:R-:W-:Y:S02]  /*7510*/  UISETP.NE.U32.AND UP0, UPT, UR46, URZ, UPT ;  /* 0x000000ff2e00728c */ /* 0x000fe4000bf05070 */
[----:B------:R-:W-:-:S02]  /*7520*/  UIADD3 UR51, UPT, UPT, UR42, 0x78, URZ ;  /* 0x000000782a337890 */ /* 0x000fc4000fffe0ff */
[----:B------:R-:W-:Y:S02]  /*7530*/  UIADD3 UR50, UPT, UPT, UR42, 0xb8, URZ ;  /* 0x000000b82a327890 */ /* 0x000fe4000fffe0ff */
[----:B------:R-:W-:Y:S02]  /*7540*/  UIADD3 UR43, UPT, UPT, UR42, 0x60, URZ ;  /* 0x000000602a2b7890 */ /* 0x000fe4000fffe0ff */
[----:B------:R-:W-:Y:S02]  /*7550*/  UIADD3 UR33, UPT, UPT, UR42, 0x68, URZ ;  /* 0x000000682a217890 */ /* 0x000fe4000fffe0ff */
[----:B------:R-:W-:Y:S02]  /*7560*/  UIADD3 UR25, UPT, UPT, UR42, 0x70, URZ ;  /* 0x000000702a197890 */ /* 0x000fe4000fffe0ff */
[----:B------:R-:W-:Y:S02]  /*7570*/  UISETP.GE.AND UP3, UPT, UR39, 0x1, UPT ;  /* 0x000000012700788c */ /* 0x000fe4000bf66270 */
[----:B------:R-:W-:-:S02]  /*7580*/  UISETP.NE.AND UP3, UPT, UR31, 0x1, UPT ;  /* 0x000000011f00788c */ /* 0x000fc4000bf65270 */
[----:B------:R-:W-:Y:S01]  /*7590*/  UISETP.NE.AND.EX UP5, UPT, UR47, URZ, UPT, UP0 ;  /* 0x000000ff2f00728c */ /* 0x000fe2000bfa5300 */
[----:B------:R-:W-:Y:S01]  /*75a0*/  UMOV UR68, UR7 ;  /* 0x0000000700447c82 */ /* 0x000fe20008000000 */
[----:B------:R-:W-:Y:S01]  /*75b0*/  UMOV UR67, UR9 ;  /* 0x0000000900437c82 */ /* 0x000fe20008000000 */
[----:B------:R-:W-:Y:S02]  /*75c0*/  UISETP.NE.AND UP3, UPT, UR54, 0x1, UPT ;  /* 0x000000013600788c */ /* 0x000fe4000bf65270 */
[----:B--2---:R-:W-:Y:S01]  /*75d0*/  UISETP.NE.AND UP0, UPT, UR56, 0x1, UPT ;  /* 0x000000013800788c */ /* 0x004fe2000bf05270 */
[----:B------:R-:W2:Y:S01]  /*75e0*/  LDCU UR71, c[0x0][0xaa0] ;  /* 0x00015400ff4777ac */ /* 0x000ea20008000800 */
[----:B------:R-:W-:Y:S01]  /*75f0*/  UPLOP3.LUT UP2, UPT, UPT, UPT, UPT, 0x40, 0x4 ;  /* 0x000000000004789c */ /* 0x000fe20003f4e870 */
[----:B------:R-:W3:Y:S01]  /*7600*/  LDCU.64 UR40, c[0x0][0xc28] ;  /* 0x00018500ff2877ac */ /* 0x000ee20008000a00 */
[----:B------:R-:W-:Y:S02]  /*7610*/  UPRMT UR51, UR10, 0x654, UR51 ;  /* 0x000006540a337896 */ /* 0x000fe40008000033 */
[----:B------:R-:W-:-:S02]  /*7620*/  UPRMT UR50, URZ, 0x654, UR50 ;  /* 0x00000654ff327896 */ /* 0x000fc40008000032 */
[----:B------:R-:W-:Y:S02]  /*7630*/  UPRMT UR66, UR10, 0x654, UR43 ;  /* 0x000006540a427896 */ /* 0x000fe4000800002b */
[----:B------:R-:W-:Y:S02]  /*7640*/  UPRMT UR65, UR10, 0x654, UR33 ;  /* 0x000006540a417896 */ /* 0x000fe40008000021 */
[----:B------:R-:W-:Y:S02]  /*7650*/  UPRMT UR64, UR10, 0x654, UR25 ;  /* 0x000006540a407896 */ /* 0x000fe40008000019 */
[----:B------:R-:W-:Y:S02]  /*7660*/  USHF.R.U32.HI UR68, URZ, UR53, UR68 ;  /* 0x00000035ff447299 */ /* 0x000fe40008011644 */
[----:B------:R-:W-:Y:S02]  /*7670*/  USHF.R.U32.HI UR67, URZ, UR70, UR67 ;  /* 0x00000046ff437299 */ /* 0x000fe40008011643 */
[----:B-1----:R-:W-:-:S02]  /*7680*/  UISETP.NE.AND UP4, UPT, UR4, 0x1, UPT ;  /* 0x000000010400788c */ /* 0x002fc4000bf85270 */
[----:B------:R-:W-:Y:S02]  /*7690*/  UISETP.NE.AND UP3, UPT, UR59, 0x1, UPT ;  /* 0x000000013b00788c */ /* 0x000fe4000bf65270 */
[----:B--23--:R-:W-:-:S11]  /*76a0*/  UISETP.NE.AND UP0, UPT, UR62, 0x1, UPT ;  /* 0x000000013e00788c */ /* 0x00cfd6000bf05270 */
.L_x_91:
[----:B------:R-:W-:Y:S04]  /*76b0*/  SHF.L.U32 R5, R8, 0x1f, RZ ;  /* 0x0000001f08057819 */ /* 0x000fe800000006ff */
[----:B------:R-:W1:Y:S02]  /*76c0*/  SYNCS.PHASECHK.TRANS64.TRYWAIT P0, [UR42+0xb0], R5 ;  /* 0x0000b005ff0075a7 */ /* 0x000e64000800112a */
[----:B-12---:R-:W-:Y:S05]  /*76d0*/  @!P0 BRA `(.L_x_81) ;  /* 0x0000005400788947 */ /* 0x006fea0003800000 */
.L_x_174:
[----:B-1----:R-:W1:Y:S01]  /*76e0*/  LDS.128 R4, [UR42+0xf0] ;  /* 0x0000f02aff047984 */ /* 0x002e620008000c00 */
[----:B------:R-:W-:Y:S01]  /*76f0*/  UISETP.GE.AND UP0, UPT, UR39, 0x1, UPT ;  /* 0x000000012700788c */ /* 0x000fe2000bf06270 */
[----:B------:R-:W-:Y:S01]  /*7700*/  @!PT LDS RZ, [RZ] ;  /* 0x00000000fffff984 */ /* 0x000fe20000000800 */
[----:B------:R-:W-:Y:S01]  /*7710*/  @!PT LDS RZ, [RZ] ;  /* 0x00000000fffff984 */ /* 0x000fe20000000800 */
[----:B------:R-:W-:Y:S01]  /*7720*/  @!PT LDS RZ, [RZ] ;  /* 0x00000000fffff984 */ /* 0x000fe20000000800 */
[----:B------:R-:W-:Y:S01]  /*7730*/  @!PT LDS RZ, [RZ] ;  /* 0x00000000fffff984 */ /* 0x000fe20000000800 */
[----:B------:R2:W-:Y:S06]  /*7740*/  MEMBAR.ALL.CTA ;  /* 0x0000000000007992 */ /* 0x0005ec0000008000 */
[----:B--2---:R-:W2:Y:S02]  /*7750*/  FENCE.VIEW.ASYNC.S ;  /* 0x00000000000073c6 */ /* 0x004ea40000000000 */
[----:B--2---:R-:W-:Y:S01]  /*7760*/  SYNCS.ARRIVE.TRANS64.RED.A1T0 RZ, [UR50], RZ ;  /* 0x000000ffffff79a7 */ /* 0x004fe20008100432 */
[----:B-1----:R-:W-:Y:S11]  /*7770*/  LOP3.LUT P0, RZ, R6, 0x1, RZ, 0xc0, !PT ;  /* 0x0000000106ff7812 */ /* 0x002ff6000780c0ff */
[----:B------:R-:W-:Y:S02]  /*7780*/  @!UPT UIADD3 URZ, UPT, UPT, URZ, URZ, URZ ;  /* 0x000000fffffff290 */ /* 0x000fe4000fffe0ff */
[----:B------:R-:W-:Y:S01]  /*7790*/  VOTEU.ANY UP3, P0 ;  /* 0x0000000000ff7886 */ /* 0x000fe20000060100 */
[----:B------:R-:W-:Y:S11]  /*77a0*/  PLOP3.LUT P0, PT, PT, PT, UP3, 0x80, 0x8 ;  /* 0x000000000008781c */ /* 0x000ff60003f0f038 */
[----:B------:R-:W-:Y:S02]  /*77b0*/  @!UPT UIADD3 URZ, UPT, UPT, URZ, URZ, URZ ;  /* 0x000000fffffff290 */ /* 0x000fe4000fffe0ff */
[----:B------:R-:W-:Y:S02]  /*77c0*/  @P0 MOV R2, R4 ;  /* 0x0000000400020202 */ /* 0x000fe40000000f00 */
[----:B------:R-:W-:Y:S02]  /*77d0*/  @P0 LOP3.LUT R0, R5, 0xffff, RZ, 0xc0, !PT ;  /* 0x0000ffff05000812 */ /* 0x000fe400078ec0ff */
[----:B------:R-:W-:Y:S02]  /*77e0*/  @P0 R2UR UR5, R2 ;  /* 0x00000000020502ca */ /* 0x000fe400000e0000 */
[----:B------:R-:W-:Y:S11]  /*77f0*/  @P0 R2UR UR4, R0 ;  /* 0x00000000000402ca */ /* 0x000ff600000e0000 */
[----:B------:R-:W-:Y:S02]  /*7800*/  @UP3 UMOV UR23, UR5 ;  /* 0x0000000500173c82 */ /* 0x000fe40008000000 */
[----:B------:R-:W-:Y:S01]  /*7810*/  @UP3 UMOV UR15, UR4 ;  /* 0x00000004000f3c82 */ /* 0x000fe20008000000 */
[----:B------:R-:W-:Y:S05]  /*7820*/  BRA.U !UP0, `(.L_x_82) ;  /* 0x0000000108c07547 */ /* 0x000fea000b800000 */
[----:B------:R-:W-:Y:S02]  /*7830*/  UIMAD.WIDE.U32 UR8, UR15, UR55, URZ ;  /* 0x000000370f0872a5 */ /* 0x000fe4000f8e00ff */
[----:B------:R-:W-:Y:S02]  /*7840*/  UP2UR UR14, UPR, URZ, 0x4 ;  /* 0x00000004ff0e7883 */ /* 0x000fe40008000000 */
[----:B------:R-:W-:Y:S02]  /*7850*/  UISETP.NE.AND UP2, UPT, UR54, 0x1, UPT ;  /* 0x000000013600788c */ /* 0x000fe4000bf45270 */
[----:B------:R-:W-:Y:S02]  /*7860*/  UIMAD.WIDE.U32 UR10, UR23, UR52, URZ ;  /* 0x00000034170a72a5 */ /* 0x000fe4000f8e00ff */
[----:B------:R-:W-:Y:S02]  /*7870*/  USEL UR4, UR44, UR67, !UP2 ;  /* 0x000000432c047287 */ /* 0x000fe4000d000000 */
[----:B------:R-:W-:Y:S02]  /*7880*/  UISETP.NE.AND UP0, UPT, UR31, 0x1, UPT ;  /* 0x000000011f00788c */ /* 0x000fe4000bf05270 */
[----:B------:R-:W-:Y:S02]  /*7890*/  UP2UR UR18, UPR, URZ, 0x2 ;  /* 0x00000002ff127883 */ /* 0x000fe40008000000 */
[----:B------:R-:W-:Y:S02]  /*78a0*/  UISETP.NE.AND UP1, UPT, UR39, 0x1, UPT ;  /* 0x000000012700788c */ /* 0x000fe4000bf25270 */
[----:B------:R-:W-:Y:S02]  /*78b0*/  UIMAD.WIDE.U32 UR12, UR4, UR40, URZ ;  /* 0x00000028040c72a5 */ /* 0x000fe4000f8e00ff */
[----:B------:R-:W-:Y:S01]  /*78c0*/  USEL UR7, UR49, UR68, !UP0 ;  /* 0x0000004431077287 */ /* 0x000fe2000c000000 */
[----:B------:R-:W-:Y:S02]  /*78d0*/  UMOV UR5, UR9 ;  /* 0x0000000900057c82 */ /* 0x000fe40008000000 */
[----:B------:R-:W-:Y:S02]  /*78e0*/  USHF.R.U32.HI UR6, URZ, UR70, UR5 ;  /* 0x00000046ff067299 */ /* 0x000fe40008011605 */
[----:B------:R-:W-:Y:S02]  /*78f0*/  UIMAD.WIDE.U32 UR16, UR7, UR40, URZ ;  /* 0x00000028071072a5 */ /* 0x000fe4000f8e00ff */
[----:B------:R-:W-:Y:S02]  /*7900*/  USEL UR6, UR15, UR6, !UP2 ;  /* 0x000000060f067287 */ /* 0x000fe4000d000000 */
[----:B------:R-:W-:Y:S01]  /*7910*/  UISETP.NE.AND UP2, UPT, UR14, URZ, UPT ;  /* 0x000000ff0e00728c */ /* 0x000fe2000bf45270 */
[----:B------:R-:W-:Y:S01]  /*7920*/  UMOV UR5, UR11 ;  /* 0x0000000b00057c82 */ /* 0x000fe20008000000 */
[----:B------:R-:W-:Y:S02]  /*7930*/  UIMAD.WIDE.U32 UR10, UR6, UR40, URZ ;  /* 0x00000028060a72a5 */ /* 0x000fe4000f8e00ff */
[----:B------:R-:W-:Y:S03]  /*7940*/  USHF.R.U32.HI UR8, URZ, UR53, UR5 ;  /* 0x00000035ff087299 */ /* 0x000fe60008011605 */
[----:B------:R-:W-:Y:S02]  /*7950*/  UMOV UR5, UR13 ;  /* 0x0000000d00057c82 */ /* 0x000fe40008000000 */
[----:B------:R-:W-:Y:S03]  /*7960*/  @UP1 USHF.R.U32.HI UR4, URZ, UR41, UR5 ;  /* 0x00000029ff041299 */ /* 0x000fe60008011605 */
[----:B------:R-:W-:Y:S01]  /*7970*/  UMOV UR5, UR17 ;  /* 0x0000001100057c82 */ /* 0x000fe20008000000 */
[----:B------:R-:W-:Y:S02]  /*7980*/  UIMAD UR4, UR39, UR4, URZ ;  /* 0x00000004270472a4 */ /* 0x000fe4000f8e02ff */
[----:B------:R-:W-:Y:S02]  /*7990*/  @UP1 USHF.R.U32.HI UR7, URZ, UR41, UR5 ;  /* 0x00000029ff071299 */ /* 0x000fe40008011605 */
[----:B------:R-:W-:Y:S02]  /*79a0*/  USEL UR5, UR23, UR8, !UP0 ;  /* 0x0000000817057287 */ /* 0x000fe4000c000000 */
[----:B------:R-:W-:Y:S02]  /*79b0*/  UIMAD UR8, UR39, UR7, URZ ;  /* 0x00000007270872a4 */ /* 0x000fe4000f8e02ff */
[----:B------:R-:W-:Y:S03]  /*79c0*/  UISETP.GE.AND UP0, UPT, UR6, UR4, UPT ;  /* 0x000000040600728c */ /* 0x000fe6000bf06270 */
[----:B------:R-:W-:Y:S01]  /*79d0*/  UMOV UR4, UR11 ;  /* 0x0000000b00047c82 */ /* 0x000fe20008000000 */
[----:B------:R-:W-:Y:S02]  /*79e0*/  UISETP.GE.OR UP0, UPT, UR5, UR8, UP0 ;  /* 0x000000080500728c */ /* 0x000fe40008706670 */
[----:B------:R-:W-:Y:S02]  /*79f0*/  USHF.R.U32.HI UR4, URZ, UR41, UR4 ;  /* 0x00000029ff047299 */ /* 0x000fe40008011604 */
[----:B------:R-:W-:Y:S02]  /*7a00*/  UIMAD.WIDE.U32 UR8, UR5, UR40, URZ ;  /* 0x00000028050872a5 */ /* 0x000fe4000f8e00ff */
[----:B------:R-:W-:Y:S04]  /*7a10*/  USEL UR10, UR6, UR4, !UP1 ;  /* 0x00000004060a7287 */ /* 0x000fe8000c800000 */
[----:B------:R-:W-:Y:S01]  /*7a20*/  UIADD3 UR11, UPT, UPT, -UR10, URZ, URZ ;  /* 0x000000ff0a0b7290 */ /* 0x000fe2000fffe1ff */
[----:B------:R-:W-:Y:S02]  /*7a30*/  @!UP0 UMOV UR4, UR9 ;  /* 0x0000000900048c82 */ /* 0x000fe40008000000 */
[----:B------:R-:W-:Y:S02]  /*7a40*/  @!UP0 USHF.R.U32.HI UR4, URZ, UR41, UR4 ;  /* 0x00000029ff048299 */ /* 0x000fe40008011604 */
[----:B------:R-:W-:Y:S02]  /*7a50*/  UIMAD UR8, UR39, UR11, UR6 ;  /* 0x0000000b270872a4 */ /* 0x000fe4000f8e0206 */
[----:B------:R-:W-:Y:S02]  /*7a60*/  @!UP0 USEL UR4, UR5, UR4, !UP1 ;  /* 0x0000000405048287 */ /* 0x000fe4000c800000 */
[----:B------:R-:W-:Y:S02]  /*7a70*/  UISETP.NE.AND UP1, UPT, UR18, URZ, UPT ;  /* 0x000000ff1200728c */ /* 0x000fe4000bf25270 */
[----:B------:R-:W-:Y:S02]  /*7a80*/  @!UP0 UIMAD UR7, UR7, UR8, UR4 ;  /* 0x00000008070782a4 */ /* 0x000fe4000f8e0204 */
[----:B------:R-:W-:Y:S02]  /*7a90*/  @!UP0 UIADD3 UR9, UPT, UPT, UR10, -UR4, URZ ;  /* 0x800000040a098290 */ /* 0x000fe4000fffe0ff */
[----:B------:R-:W-:Y:S02]  /*7aa0*/  UIADD3 UR8, UPT, UPT, -UR6, URZ, URZ ;  /* 0x000000ff06087290 */ /* 0x000fe4000fffe1ff */
[----:B------:R-:W-:Y:S02]  /*7ab0*/  UIADD3 UR4, UPT, UPT, -UR5, URZ, URZ ;  /* 0x000000ff05047290 */ /* 0x000fe4000fffe1ff */
[----:B------:R-:W-:Y:S03]  /*7ac0*/  @!UP0 UIMAD UR6, UR9, UR39, UR5 ;  /* 0x00000027090682a4 */ /* 0x000fe6000f8e0205 */
[----:B------:R-:W-:Y:S01]  /*7ad0*/  @!UP0 UMOV UR5, UR7 ;  /* 0x0000000700058c82 */ /* 0x000fe20008000000 */
[----:B------:R-:W-:Y:S02]  /*7ae0*/  UIMAD UR7, UR31, UR4, UR23 ;  /* 0x000000041f0772a4 */ /* 0x000fe4000f8e0217 */
[----:B------:R-:W-:Y:S02]  /*7af0*/  UIMAD UR4, UR54, UR8, UR15 ;  /* 0x00000008360472a4 */ /* 0x000fe4000f8e020f */
[----:B------:R-:W-:Y:S02]  /*7b00*/  UIMAD UR23, UR5, UR31, UR7 ;  /* 0x0000001f051772a4 */ /* 0x000fe4000f8e0207 */
[----:B------:R-:W-:Y:S11]  /*7b10*/  UIMAD UR15, UR6, UR54, UR4 ;  /* 0x00000036060f72a4 */ /* 0x000ff6000f8e0204 */
[----:B------:R-:W-:Y:S01]  /*7b20*/  @!UPT UIADD3 URZ, UPT, UPT, URZ, URZ, URZ ;  /* 0x000000fffffff290 */ /* 0x000fe2000fffe0ff */
.L_x_82:
[----:B------:R-:W1:Y:S01]  /*7b30*/  @!UP4 LDCU.128 UR8, c[0x0][0xc10] ;  /* 0x00018200ff08c7ac */ /* 0x000e620008000c00 */
[----:B------:R-:W-:Y:S02]  /*7b40*/  ISETP.NE.U32.AND P1, PT, RZ, UR46, PT ;  /* 0x0000002eff007c0c */ /* 0x000fe4000bf25070 */
[----:B------:R-:W-:Y:S02]  /*7b50*/  SHF.L.U32 R9, R10, 0x1f, RZ ;  /* 0x0000001f0a097819 */ /* 0x000fe400000006ff */
[----:B------:R-:W-:Y:S01]  /*7b60*/  ISETP.NE.AND.EX P1, PT, RZ, UR47, PT, P1 ;  /* 0x0000002fff007c0c */ /* 0x000fe2000bf25310 */
[----:B------:R-:W2:Y:S01]  /*7b70*/  @!UP4 LDCU UR5, c[0x0][0xc0c] ;  /* 0x00018180ff05c7ac */ /* 0x000ea20008000800 */
[----:B-1----:R-:W-:Y:S07]  /*7b80*/  UIMAD.WIDE.U32 UR6, UR23, UR8, URZ ;  /* 0x00000008170672a5 */ /* 0x002fee000f8e00ff */
[----:B------:R-:W-:Y:S01]  /*7b90*/  @!UP4 UMOV UR4, UR7 ;  /* 0x000000070004cc82 */ /* 0x000fe20008000000 */
[----:B--2---:R-:W-:Y:S02]  /*7ba0*/  @!UP4 UISETP.NE.AND UP0, UPT, UR5, 0x1, UPT ;  /* 0x000000010500c88c */ /* 0x004fe4000bf05270 */
[----:B------:R-:W-:Y:S02]  /*7bb0*/  @!UP4 USHF.R.U32.HI UR4, URZ, UR9, UR4 ;  /* 0x00000009ff04c299 */ /* 0x000fe40008011604 */
[----:B------:R-:W-:Y:S02]  /*7bc0*/  UIMAD.WIDE.U32 UR6, UR15, UR11, URZ ;  /* 0x0000000b0f0672a5 */ /* 0x000fe4000f8e00ff */
[----:B------:R-:W-:Y:S02]  /*7bd0*/  @!UP4 USEL UR8, UR23, UR4, !UP0 ;  /* 0x000000041708c287 */ /* 0x000fe4000c000000 */
[----:B------:R-:W-:Y:S03]  /*7be0*/  @!UP4 UISETP.NE.AND UP0, UPT, UR10, 0x1, UPT ;  /* 0x000000010a00c88c */ /* 0x000fe6000bf05270 */
[----:B------:R-:W-:Y:S01]  /*7bf0*/  @!UP4 UMOV UR6, UR7 ;  /* 0x000000070006cc82 */ /* 0x000fe20008000000 */
[----:B------:R-:W-:Y:S01]  /*7c00*/  USHF.L.U32 UR7, UR19, 0x7, URZ ;  /* 0x0000000713077899 */ /* 0x000fe200080006ff */
[----:B------:R-:W1:Y:S02]  /*7c10*/  @!UP4 LDCU UR4, c[0x0][0xc20] ;  /* 0x00018400ff04c7ac */ /* 0x000e640008000800 */
[----:B-1----:R-:W-:Y:S04]  /*7c20*/  @!UP4 USHF.R.U32.HI UR6, URZ, UR4, UR6 ;  /* 0x00000004ff06c299 */ /* 0x002fe80008011606 */
[----:B------:R-:W-:Y:S04]  /*7c30*/  @!UP4 USEL UR6, UR15, UR6, !UP0 ;  /* 0x000000060f06c287 */ /* 0x000fe8000c000000 */
[----:B------:R-:W-:Y:S02]  /*7c40*/  @!UP4 UIADD3 UR4, UPT, UPT, -UR8, UR6, URZ ;  /* 0x000000060804c290 */ /* 0x000fe4000fffe1ff */
[----:B------:R-:W-:Y:S02]  /*7c50*/  @!UP4 UIADD3 UR6, UPT, UPT, UR8, -UR6, URZ ;  /* 0x800000060806c290 */ /* 0x000fe4000fffe0ff */
[----:B------:R-:W-:Y:S02]  /*7c60*/  @!UP4 UIMAD UR23, UR4, UR5, UR23 ;  /* 0x000000050417c2a4 */ /* 0x000fe4000f8e0217 */
[----:B------:R-:W-:Y:S01]  /*7c70*/  @!UP4 UIMAD UR15, UR6, UR10, UR15 ;  /* 0x0000000a060fc2a4 */ /* 0x000fe2000f8e020f */
[----:B------:R-:W-:Y:S11]  /*7c80*/  BRA.U UP2, `(.L_x_83) ;  /* 0x0000000102107547 */ /* 0x000ff6000b800000 */
[----:B------:R-:W-:Y:S04]  /*7c90*/  MOV R0, UR69 ;  /* 0x0000004500007c02 */ /* 0x000fe80008000f00 */
[----:B------:R-:W-:Y:S04]  /*7ca0*/  SHF.L.U32 R11, R0, 0x1f, RZ ;  /* 0x0000001f000b7819 */ /* 0x000fe800000006ff */
[----:B------:R-:W1:Y:S02]  /*7cb0*/  SYNCS.PHASECHK.TRANS64.TRYWAIT P2, [UR42+0xa8], R11 ;  /* 0x0000a80bff0075a7 */ /* 0x000e64000804112a */
[----:B-1----:R-:W-:Y:S05]  /*7cc0*/  @!P2 BRA `(.L_x_84) ;  /* 0x000000500014a947 */ /* 0x002fea0003800000 */
.L_x_83:
[----:B------:R-:W-:Y:S05]  /*7cd0*/  BRA.U !UP5, `(.L_x_85) ;  /* 0x000000010d387547 */ /* 0x000fea000b800000 */
[----:B------:R-:W-:Y:S01]  /*7ce0*/  UPLOP3.LUT UP1, UPT, UPT, UPT, UP6, 0x80, 0x8 ;  /* 0x000000000008789c */ /* 0x000fe20003f2f060 */
[----:B-1----:R-:W-:Y:S01]  /*7cf0*/  HFMA2 R0, -RZ, RZ, 0, 5.9604644775390625e-08 ;  /* 0x00000001ff007431 */ /* 0x002fe200000001ff */
[----:B------:R-:W1:Y:S01]  /*7d00*/  LDCU.64 UR8, c[0x0][0x358] ;  /* 0x00006b00ff0877ac */ /* 0x000e620008000a00 */
[----:B------:R-:W-:Y:S03]  /*7d10*/  IMAD.MOV.U32 R62, RZ, RZ, 0x1 ;  /* 0x00000001ff3e7424 */ /* 0x000fe600078e00ff */
[----:B------:R-:W-:Y:S05]  /*7d20*/  PLOP3.LUT P2, PT, PT, PT, UP1, 0x80, 0x8 ;  /* 0x000000000008781c */ /* 0x000fea0003f4f018 */
[----:B------:R-:W2:Y:S01]  /*7d30*/  @UP1 LDCU.64 UR4, c[0x0][0x988] ;  /* 0x00013100ff0417ac */ /* 0x000ea20008000a00 */
[----:B------:R-:W-:Y:S07]  /*7d40*/  @UP1 UIMAD UR6, UR48, UR46, URZ ;  /* 0x0000002e300612a4 */ /* 0x000fee000f8e02ff */
[----:B------:R-:W-:Y:S01]  /*7d50*/  @!P2 PRMT R62, R0, 0x7610, R62 ;  /* 0x00007610003ea816 */ /* 0x000fe2000000003e */
[----:B--2---:R-:W-:Y:S06]  /*7d60*/  @UP1 UIMAD.WIDE UR4, UR6, 0x4, UR4 ;  /* 0x00000004060418a5 */ /* 0x004fec000f8e0204 */
[----:B------:R-:W-:Y:S01]  /*7d70*/  IMAD.U32 R14, RZ, RZ, UR4 ;  /* 0x00000004ff0e7e24 */ /* 0x000fe2000f8e00ff */
[----:B------:R-:W-:Y:S04]  /*7d80*/  MOV R15, UR5 ;  /* 0x00000005000f7c02 */ /* 0x000fe80008000f00 */
[----:B------:R-:W2:Y:S01]  /*7d90*/  @!UP1 LDCU UR4, c[0x0][0x980] ;  /* 0x00013000ff0497ac */ /* 0x000ea20008000800 */
[----:B-1---5:R3:W5:Y:S02]  /*7da0*/  @P2 LDG.E R27, desc[UR8][R14.64] ;  /* 0x000000080e1b2981 */ /* 0x022764000c1e1900 */
[----:B--23--:R-:W-:Y:S07]  /*7db0*/  @!P2 IMAD.U32 R27, RZ, RZ, UR4 ;  /* 0x00000004ff1bae24 */ /* 0x00cfee000f8e00ff */
.L_x_85:
[----:B-----5:R-:W-:Y:S01]  /*7dc0*/  @!P1 FSETP.EQ.AND P3, PT, R27, RZ, PT ;  /* 0x000000ff1b00920b */ /* 0x020fe20003f62000 */
[----:B------:R-:W-:Y:S01]  /*7dd0*/  @!UPT UIADD3 URZ, UPT, UPT, URZ, URZ, URZ ;  /* 0x000000fffffff290 */ /* 0x000fe2000fffe0ff */
[----:B------:R-:W-:Y:S11]  /*7de0*/  @!P1 BRA `(.L_x_86) ;  /* 0x0000000000149947 */ /* 0x000ff60003800000 */
[----:B------:R-:W-:Y:S02]  /*7df0*/  LOP3.LUT P1, RZ, R62, 0xff, RZ, 0xc0, !PT ;  /* 0x000000ff3eff7812 */ /* 0x000fe4000782c0ff */
[----:B------:R-:W-:Y:S04]  /*7e00*/  PLOP3.LUT P3, PT, PT, PT, UP1, 0x80, 0x8 ;  /* 0x000000000008781c */ /* 0x000fe80003f6f018 */
[----:B------:R-:W-:Y:S07]  /*7e10*/  PLOP3.LUT P3, PT, P3, PT, PT, 0x8, 0x80 ;  /* 0x000000000080781c */ /* 0x000fee0001f6e170 */
[----:B------:R-:W-:Y:S11]  /*7e20*/  @P1 FSETP.EQ.AND P3, PT, R27, RZ, PT ;  /* 0x000000ff1b00120b */ /* 0x000ff60003f62000 */
[----:B------:R-:W-:Y:S02]  /*7e30*/  @!UPT UIADD3 URZ, UPT, UPT, URZ, URZ, URZ ;  /* 0x000000fffffff290 */ /* 0x000fe4000fffe0ff */
.L_x_86:
[----:B------:R-:W-:Y:S01]  /*7e40*/  USHF.L.U32 UR11, UR45, 0x6, URZ ;  /* 0x000000062d0b7899 */ /* 0x000fe200080006ff */
[----:B------:R-:W2:Y:S01]  /*7e50*/  SYNCS.PHASECHK.TRANS64.TRYWAIT P1, [UR42+0x80], R9 ;  /* 0x00008009ff0075a7 */ /* 0x000ea2000802112a */
[----:B------:R-:W-:Y:S02]  /*7e60*/  UISETP.NE.AND UP0, UPT, UR56, 0x1, UPT ;  /* 0x000000013800788c */ /* 0x000fe4000bf05270 */
[----:B------:R-:W-:Y:S01]  /*7e70*/  UIMAD.WIDE.U32 UR4, UR11, UR57, URZ ;  /* 0x000000390b0472a5 */ /* 0x000fe2000f8e00ff */
[----:B------:R-:W-:Y:S04]  /*7e80*/  ELECT P2, URZ, PT ;  /* 0x0000000000ff782f */ /* 0x000fe80003840000 */
[----:B------:R-:W-:Y:S02]  /*7e90*/  PLOP3.LUT P2, PT, P3, P2, PT, 0xf2, 0x2f ;  /* 0x00000000002f781c */ /* 0x000fe40001f45e72 */
[----:B------:R-:W-:Y:S02]  /*7ea0*/  UMOV UR4, UR5 ;  /* 0x0000000500047c82 */ /* 0x000fe40008000000 */
[----:B------:R-:W-:Y:S04]  /*7eb0*/  USHF.R.U32.HI UR4, URZ, UR58, UR4 ;  /* 0x0000003aff047299 */ /* 0x000fe80008011604 */
[----:B------:R-:W-:Y:S02]  /*7ec0*/  USEL UR12, UR11, UR4, !UP0 ;  /* 0x000000040b0c7287 */ /* 0x000fe4000c000000 */
[----:B------:R-:W-:Y:S02]  /*7ed0*/  UISETP.NE.AND UP0, UPT, UR59, 0x1, UPT ;  /* 0x000000013b00788c */ /* 0x000fe4000bf05270 */
[----:B------:R-:W-:Y:S02]  /*7ee0*/  UIMAD.WIDE.U32 UR4, UR12, UR60, URZ ;  /* 0x0000003c0c0472a5 */ /* 0x000fe4000f8e00ff */
[----:B------:R-:W-:Y:S01]  /*7ef0*/  UIADD3 UR6, UPT, UPT, -UR12, URZ, URZ ;  /* 0x000000ff0c067290 */ /* 0x000fe2000fffe1ff */
[----:B-1----:R-:W-:Y:S03]  /*7f00*/  @!P2 IMAD.MOV.U32 R0, RZ, 0x20, RZ ;  /* 0x00000020ff00a824 */ /* 0x002fe600078e00ff */
[----:B------:R-:W-:Y:S01]  /*7f10*/  UIMAD UR11, UR56, UR6, UR11 ;  /* 0x00000006380b72a4 */ /* 0x000fe2000f8e020b */
[----:B------:R-:W-:Y:S01]  /*7f20*/  @!P2 IMAD.MOV.U32 R0, RZ, 0x400, R0 ;  /* 0x00000400ff00a824 */ /* 0x000fe200078e0000 */
[----:B------:R-:W-:Y:S02]  /*7f30*/  UMOV UR4, UR5 ;  /* 0x0000000500047c82 */ /* 0x000fe40008000000 */
[----:B------:R-:W-:Y:S04]  /*7f40*/  USHF.R.U32.HI UR4, URZ, UR61, UR4 ;  /* 0x0000003dff047299 */ /* 0x000fe80008011604 */
[----:B------:R-:W-:Y:S02]  /*7f50*/  USEL UR13, UR12, UR4, !UP0 ;  /* 0x000000040c0d7287 */ /* 0x000fe4000c000000 */
[----:B------:R-:W-:Y:S02]  /*7f60*/  UISETP.NE.AND UP0, UPT, UR62, 0x1, UPT ;  /* 0x000000013e00788c */ /* 0x000fe4000bf05270 */
[----:B------:R-:W-:Y:S07]  /*7f70*/  UIMAD.WIDE.U32 UR4, UR13, UR63, URZ ;  /* 0x0000003f0d0472a5 */ /* 0x000fee000f8e00ff */
[----:B------:R-:W-:Y:S02]  /*7f80*/  UMOV UR4, UR5 ;  /* 0x0000000500047c82 */ /* 0x000fe40008000000 */
[----:B------:R-:W-:Y:S04]  /*7f90*/  USHF.R.U32.HI UR4, URZ, UR71, UR4 ;  /* 0x00000047ff047299 */ /* 0x000fe80008011604 */
[----:B------:R-:W-:Y:S02]  /*7fa0*/  USEL UR14, UR13, UR4, !UP0 ;  /* 0x000000040d0e7287 */ /* 0x000fe4000c000000 */
[----:B------:R-:W-:Y:S02]  /*7fb0*/  UIADD3 UR4, UPT, UPT, -UR13, URZ, URZ ;  /* 0x000000ff0d047290 */ /* 0x000fe4000fffe1ff */
[----:B------:R-:W-:Y:S02]  /*7fc0*/  UIADD3 UR5, UPT, UPT, -UR14, URZ, URZ ;  /* 0x000000ff0e057290 */ /* 0x000fe4000fffe1ff */
[----:B------:R-:W-:Y:S02]  /*7fd0*/  UIMAD UR12, UR59, UR4, UR12 ;  /* 0x000000043b0c72a4 */ /* 0x000fe4000f8e020c */
[----:B------:R-:W-:Y:S01]  /*7fe0*/  UIMAD UR13, UR62, UR5, UR13 ;  /* 0x000000053e0d72a4 */ /* 0x000fe2000f8e020d */
[----:B--2---:R-:W-:Y:S11]  /*7ff0*/  @!P1 BRA `(.L_x_87) ;  /* 0x0000004c00609947 */ /* 0x004ff60003800000 */
.L_x_177:
[----:B-1----:R-:W-:Y:S01]  /*8000*/  @!P2 IADD3 R2, P1, PT, R12, 0x680, RZ ;  /* 0x000006800c02a810 */ /* 0x002fe20007f3e0ff */
[----:B------:R-:W-:Y:S01]  /*8010*/  VOTEU.ALL UP0, P2 ;  /* 0x0000000000ff7886 */ /* 0x000fe20001000000 */
[----:B------:R-:W-:Y:S02]  /*8020*/  @!P2 R2UR UR6, R0 ;  /* 0x000000000006a2ca */ /* 0x000fe400000e0000 */
[----:B------:R-:W-:Y:S01]  /*8030*/  @!P2 R2UR UR5, R2 ;  /* 0x000000000205a2ca */ /* 0x000fe200000e0000 */
[----:B------:R-:W-:Y:S01]  /*8040*/  @!P2 IMAD.X R0, RZ, RZ, R13, P1 ;  /* 0x000000ffff00a224 */ /* 0x000fe200008e060d */
[----:B------:R-:W-:Y:S02]  /*8050*/  @!UP0 UIADD3 UR8, UPT, UPT, UR42, 0x200, URZ ;  /* 0x000002002a088890 */ /* 0x000fe4000fffe0ff */
[----:B------:R-:W-:Y:S02]  /*8060*/  @!UP0 UIADD3 UR17, UPT, UPT, UR42, 0x1200, URZ ;  /* 0x000012002a118890 */ /* 0x000fe4000fffe0ff */
[----:B------:R-:W-:Y:S01]  /*8070*/  @!P2 R2UR UR4, R0 ;  /* 0x000000000004a2ca */ /* 0x000fe200000e0000 */
[----:B------:R-:W-:Y:S01]  /*8080*/  @!UP0 UIADD3 UR16, UPT, UPT, UR7, 0x40, URZ ;  /* 0x0000004007108890 */ /* 0x000fe2000fffe0ff */
[----:B------:R-:W-:Y:S03]  /*8090*/  @!P2 IMAD.MOV.U32 R0, RZ, RZ, 0x2000 ;  /* 0x00002000ff00a424 */ /* 0x000fe600078e00ff */
[----:B------:R-:W-:Y:S02]  /*80a0*/  @!UP0 UPRMT UR6, UR6, 0x5410, URZ ;  /* 0x0000541006068896 */ /* 0x000fe400080000ff */
[----:B------:R-:W-:Y:S01]  /*80b0*/  IMAD.U32 R14, RZ, RZ, UR5 ;  /* 0x00000005ff0e7e24 */ /* 0x000fe2000f8e00ff */
[----:B------:R-:W-:Y:S05]  /*80c0*/  VOTEU.ALL UP0, P2 ;  /* 0x0000000000ff7886 */ /* 0x000fea0001000000 */
[----:B------:R-:W-:Y:S01]  /*80d0*/  IMAD.U32 R15, RZ, RZ, UR4 ;  /* 0x00000004ff0f7e24 */ /* 0x000fe2000f8e00ff */
[----:B------:R-:W-:Y:S01]  /*80e0*/  @!P2 R2UR UR4, R14 ;  /* 0x000000000e04a2ca */ /* 0x000fe200000e0000 */
[----:B------:R-:W-:Y:S01]  /*80f0*/  @!UP0 UMOV UR9, UR43 ;  /* 0x0000002b00098c82 */ /* 0x000fe20008000000 */
[----:B------:R-:W-:Y:S02]  /*8100*/  @!UP0 UMOV UR10, UR7 ;  /* 0x00000007000a8c82 */ /* 0x000fe40008000000 */
[----:B------:R-:W-:Y:S11]  /*8110*/  @!P2 R2UR UR5, R15 ;  /* 0x000000000f05a2ca */ /* 0x000ff600000e0000 */
[----:B------:R-:W-:Y:S02]  /*8120*/  @!UPT UIADD3 URZ, UPT, UPT, URZ, URZ, URZ ;  /* 0x000000fffffff290 */ /* 0x000fe4000fffe0ff */
[----:B------:R1:W-:Y:S01]  /*8130*/  @!UP0 UTMALDG.5D.IM2COL [UR8], [UR4], UR6 ;  /* 0x00000008040083b4 */ /* 0x0003e20008060006 */
[----:B------:R-:W-:Y:S05]  /*8140*/  VOTEU.ALL UP0, P2 ;  /* 0x0000000000ff7886 */ /* 0x000fea0001000000 */
[----:B-1----:R-:W-:Y:S01]  /*8150*/  @!UP0 UMOV UR8, UR17 ;  /* 0x0000001100088c82 */ /* 0x002fe20008000000 */
[----:B------:R-:W-:Y:S01]  /*8160*/  @!UP0 UMOV UR9, UR43 ;  /* 0x0000002b00098c82 */ /* 0x000fe20008000000 */
[----:B------:R-:W-:Y:S02]  /*8170*/  @!UP0 UMOV UR10, UR16 ;  /* 0x00000010000a8c82 */ /* 0x000fe40008000000 */
[----:B------:R1:W-:Y:S01]  /*8180*/  @!UP0 UTMALDG.5D.IM2COL [UR8], [UR4], UR6 ;  /* 0x00000008040083b4 */ /* 0x0003e20008060006 */
[----:B------:R2:W-:Y:S01]  /*8190*/  @!P2 SYNCS.ARRIVE.TRANS64.RED.A0TR RZ, [UR42+0x60], R0 ;  /* 0x00006000ffffa9a7 */ /* 0x0005e2000830042a */
[----:B------:R-:W-:Y:S01]  /*81a0*/  SYNCS.ARRIVE.TRANS64.RED.A1T0 RZ, [UR66], RZ ;  /* 0x000000ffffff79a7 */ /* 0x000fe20008100442 */
[----:B--2---:R-:W-:Y:S01]  /*81b0*/  @!P2 IMAD.MOV.U32 R0, RZ, 0x20, RZ ;  /* 0x00000020ff00a824 */ /* 0x004fe200078e00ff */
[----:B------:R-:W2:Y:S03]  /*81c0*/  SYNCS.PHASECHK.TRANS64.TRYWAIT P1, [UR42+0x88], R9 ;  /* 0x00008809ff0075a7 */ /* 0x000ea6000802112a */
[----:B------:R-:W-:Y:S01]  /*81d0*/  @!P2 IMAD.MOV.U32 R0, RZ, 0x400, R0 ;  /* 0x00000400ff00a824 */ /* 0x000fe200078e0000 */
[----:B-12---:R-:W-:Y:S06]  /*81e0*/  @!P1 BRA `(.L_x_88) ;  /* 0x0000004800fc9947 */ /* 0x006fec0003800000 */
.L_x_179:
[----:B------:R-:W-:Y:S01]  /*81f0*/  @!P2 R2UR UR4, R0 ;  /* 0x000000000004a2ca */ /* 0x000fe200000e0000 */
[----:B------:R-:W-:Y:S01]  /*8200*/  VOTEU.ALL UP0, P2 ;  /* 0x0000000000ff7886 */ /* 0x000fe20001000000 */
[----:B-1----:R-:W-:Y:S01]  /*8210*/  @!P2 IADD3 R2, P1, PT, R12, 0x680, RZ ;  /* 0x000006800c02a810 */ /* 0x002fe20007f3e0ff */
[----:B------:R-:W-:Y:S01]  /*8220*/  UMOV UR35, UR11 ;  /* 0x0000000b00237c82 */ /* 0x000fe20008000000 */
[----:B------:R-:W-:Y:S01]  /*8230*/  UMOV UR36, UR12 ;  /* 0x0000000c00247c82 */ /* 0x000fe20008000000 */
[----:B------:R-:W-:Y:S01]  /*8240*/  UMOV UR37, UR13 ;  /* 0x0000000d00257c82 */ /* 0x000fe20008000000 */
[----:B------:R-:W-:Y:S01]  /*8250*/  @!P2 R2UR UR5, R2 ;  /* 0x000000000205a2ca */ /* 0x000fe200000e0000 */
[----:B------:R-:W-:Y:S01]  /*8260*/  @!P2 IMAD.X R0, RZ, RZ, R13, P1 ;  /* 0x000000ffff00a224 */ /* 0x000fe200008e060d */
[----:B------:R-:W-:Y:S02]  /*8270*/  @!UP0 UIADD3 UR34, UPT, UPT, UR7, 0x10, URZ ;  /* 0x0000001007228890 */ /* 0x000fe4000fffe0ff */
[----:B------:R-:W-:Y:S02]  /*8280*/  @!UP0 UIADD3 UR32, UPT, UPT, UR42, 0x2200, URZ ;  /* 0x000022002a208890 */ /* 0x000fe4000fffe0ff */
[----:B------:R-:W-:Y:S02]  /*8290*/  @!UP0 UIADD3 UR10, UPT, UPT, UR7, 0x50, URZ ;  /* 0x00000050070a8890 */ /* 0x000fe4000fffe0ff */
[----:B------:R-:W-:Y:S01]  /*82a0*/  @!UP0 UPRMT UR6, UR4, 0x5410, URZ ;  /* 0x0000541004068896 */ /* 0x000fe200080000ff */
[----:B------:R-:W-:Y:S01]  /*82b0*/  @!P2 R2UR UR4, R0 ;  /* 0x000000000004a2ca */ /* 0x000fe200000e0000 */
[----:B------:R-:W-:Y:S01]  /*82c0*/  @!UP0 UIADD3 UR8, UPT, UPT, UR42, 0x3200, URZ ;  /* 0x000032002a088890 */ /* 0x000fe2000fffe0ff */
[----:B------:R-:W-:Y:S01]  /*82d0*/  @!P2 IMAD.MOV.U32 R0, RZ, RZ, 0x2000 ;  /* 0x00002000ff00a424 */ /* 0x000fe200078e00ff */
[----:B------:R-:W-:Y:S01]  /*82e0*/  VOTEU.ALL UP0, P2 ;  /* 0x0000000000ff7886 */ /* 0x000fe20001000000 */
[----:B------:R-:W-:Y:S01]  /*82f0*/  IMAD.U32 R14, RZ, RZ, UR5 ;  /* 0x00000005ff0e7e24 */ /* 0x000fe2000f8e00ff */
[----:B------:R-:W-:Y:S01]  /*8300*/  UMOV UR38, UR14 ;  /* 0x0000000e00267c82 */ /* 0x000fe20008000000 */
[----:B------:R-:W-:Y:S07]  /*8310*/  UMOV UR9, UR33 ;  /* 0x0000002100097c82 */ /* 0x000fee0008000000 */
[----:B------:R-:W-:Y:S01]  /*8320*/  IMAD.U32 R15, RZ, RZ, UR4 ;  /* 0x00000004ff0f7e24 */ /* 0x000fe2000f8e00ff */
[----:B------:R-:W-:Y:S04]  /*8330*/  @!P2 R2UR UR4, R14 ;  /* 0x000000000e04a2ca */ /* 0x000fe800000e0000 */
[----:B------:R-:W-:Y:S11]  /*8340*/  @!P2 R2UR UR5, R15 ;  /* 0x000000000f05a2ca */ /* 0x000ff600000e0000 */
[----:B------:R-:W-:Y:S02]  /*8350*/  @!UPT UIADD3 URZ, UPT, UPT, URZ, URZ, URZ ;  /* 0x000000fffffff290 */ /* 0x000fe4000fffe0ff */
[----:B------:R1:W-:Y:S01]  /*8360*/  @!UP0 UTMALDG.5D.IM2COL [UR32], [UR4], UR6 ;  /* 0x00000020040083b4 */ /* 0x0003e20008060006 */
[----:B------:R-:W-:Y:S05]  /*8370*/  VOTEU.ALL UP0, P2 ;  /* 0x0000000000ff7886 */ /* 0x000fea0001000000 */
[----:B------:R1:W-:Y:S01]  /*8380*/  @!UP0 UTMALDG.5D.IM2COL [UR8], [UR4], UR6 ;  /* 0x00000008040083b4 */ /* 0x0003e20008060006 */
[----:B------:R2:W-:Y:S01]  /*8390*/  @!P2 SYNCS.ARRIVE.TRANS64.RED.A0TR RZ, [UR42+0x68], R0 ;  /* 0x00006800ffffa9a7 */ /* 0x0005e2000830042a */
[----:B------:R-:W-:Y:S01]  /*83a0*/  SYNCS.ARRIVE.TRANS64.RED.A1T0 RZ, [UR65], RZ ;  /* 0x000000ffffff79a7 */ /* 0x000fe20008100441 */
[----:B--2---:R-:W-:Y:S01]  /*83b0*/  @!P2 IMAD.MOV.U32 R0, RZ, 0x20, RZ ;  /* 0x00000020ff00a824 */ /* 0x004fe200078e00ff */
[----:B------:R-:W2:Y:S03]  /*83c0*/  SYNCS.PHASECHK.TRANS64.TRYWAIT P1, [UR42+0x90], R9 ;  /* 0x00009009ff0075a7 */ /* 0x000ea6000802112a */
[----:B------:R-:W-:Y:S01]  /*83d0*/  @!P2 IMAD.MOV.U32 R0, RZ, 0x400, R0 ;  /* 0x00000400ff00a824 */ /* 0x000fe200078e0000 */
[----:B-12---:R-:W-:Y:S06]  /*83e0*/  @!P1 BRA `(.L_x_89) ;  /* 0x0000004800949947 */ /* 0x006fec0003800000 */
.L_x_181:
        /* <DEDUP_REMOVED lines=8> */
[----:B------:R-:W-:Y:S01]  /*8470*/  @!UP0 UIADD3 UR26, UPT, UPT, UR7, 0x20, URZ ;  /* 0x00000020071a8890 */ /* 0x000fe2000fffe0ff */
[----:B------:R-:W-:Y:S01]  /*8480*/  @P0 SHF.R.U32.HI R4, RZ, 0x10, R5 ;  /* 0x00000010ff040819 */ /* 0x000fe20000011605 */
[----:B------:R-:W-:Y:S02]  /*8490*/  @!UP0 UIADD3 UR24, UPT, UPT, UR42, 0x4200, URZ ;  /* 0x000042002a188890 */ /* 0x000fe4000fffe0ff */
[----:B------:R-:W-:Y:S01]  /*84a0*/  @!UP0 UIADD3 UR10, UPT, UPT, UR7, 0x60, URZ ;  /* 0x00000060070a8890 */ /* 0x000fe2000fffe0ff */
[----:B------:R-:W-:Y:S01]  /*84b0*/  @P0 R2UR UR48, R4 ;  /* 0x00000000043002ca */ /* 0x000fe200000e0000 */
        /* <DEDUP_REMOVED lines=17> */
[----:B------:R-:W2:Y:S02]  /*85d0*/  SYNCS.PHASECHK.TRANS64.TRYWAIT P1, [UR42+0x98], R9 ;  /* 0x00009809ff0075a7 */ /* 0x000ea4000802112a */
[----:B-12---:R-:W-:Y:S05]  /*85e0*/  @!P1 BRA `(.L_x_90) ;  /* 0x00000048002c9947 */ /* 0x006fea0003800000 */
.L_x_183:
[----:B------:R-:W-:Y:S01]  /*85f0*/  UPLOP3.LUT UP2, UPT, UPT, UPT, UPT, 0x80, 0x8 ;  /* 0x000000000008789c */ /* 0x000fe20003f4f070 */
[----:B-1----:R-:W-:Y:S01]  /*8600*/  @!P2 IMAD.MOV.U32 R0, RZ, 0x20, RZ ;  /* 0x00000020ff00a824 */ /* 0x002fe200078e00ff */
[----:B------:R-:W-:Y:S01]  /*8610*/  @!P2 IADD3 R2, P0, PT, R12, 0x680, RZ ;  /* 0x000006800c02a810 */ /* 0x000fe20007f1e0ff */
[----:B------:R-:W-:Y:S01]  /*8620*/  UMOV UR19, UR11 ;  /* 0x0000000b00137c82 */ /* 0x000fe20008000000 */
[----:B------:R-:W-:Y:S01]  /*8630*/  VOTEU.ALL UP0, P2 ;  /* 0x0000000000ff7886 */ /* 0x000fe20001000000 */
[----:B------:R-:W-:Y:S01]  /*8640*/  @!P2 IMAD.MOV.U32 R0, RZ, 0x400, R0 ;  /* 0x00000400ff00a824 */ /* 0x000fe200078e0000 */
[----:B------:R-:W-:Y:S01]  /*8650*/  @!P2 R2UR UR5, R2 ;  /* 0x000000000205a2ca */ /* 0x000fe200000e0000 */
[----:B------:R-:W-:Y:S01]  /*8660*/  UMOV UR20, UR12 ;  /* 0x0000000c00147c82 */ /* 0x000fe20008000000 */
[----:B------:R-:W-:Y:S01]  /*8670*/  UMOV UR21, UR13 ;  /* 0x0000000d00157c82 */ /* 0x000fe20008000000 */
[----:B------:R-:W-:Y:S01]  /*8680*/  @!UP0 UIADD3 UR18, UPT, UPT, UR7, 0x30, URZ ;  /* 0x0000003007128890 */ /* 0x000fe2000fffe0ff */
[----:B------:R-:W-:Y:S01]  /*8690*/  @!P2 R2UR UR4, R0 ;  /* 0x000000000004a2ca */ /* 0x000fe200000e0000 */
[----:B------:R-:W-:Y:S01]  /*86a0*/  @!P2 IMAD.X R0, RZ, RZ, R13, P0 ;  /* 0x000000ffff00a224 */ /* 0x000fe200000e060d */
[----:B------:R-:W-:Y:S01]  /*86b0*/  @!UP0 UIADD3 UR16, UPT, UPT, UR42, 0x6200, URZ ;  /* 0x000062002a108890 */ /* 0x000fe2000fffe0ff */
[----:B------:R-:W-:Y:S01]  /*86c0*/  R2UR UR26, R64 ;  /* 0x00000000401a72ca */ /* 0x000fe200000e0000 */
[----:B------:R-:W-:Y:S01]  /*86d0*/  @!UP0 UIADD3 UR17, UPT, UPT, UR42, 0x78, URZ ;  /* 0x000000782a118890 */ /* 0x000fe2000fffe0ff */
[----:B------:R-:W-:Y:S01]  /*86e0*/  R2UR UR24, R65 ;  /* 0x00000000411872ca */ /* 0x000fe200000e0000 */
[----:B------:R-:W-:Y:S01]  /*86f0*/  @!UP0 UIADD3 UR10, UPT, UPT, UR7, 0x70, URZ ;  /* 0x00000070070a8890 */ /* 0x000fe2000fffe0ff */
[----:B------:R-:W-:Y:S01]  /*8700*/  LOP3.LUT R10, R10, 0x1, RZ, 0x3c, !PT ;  /* 0x000000010a0a7812 */ /* 0x000fe200078e3cff */
[----:B------:R-:W-:Y:S01]  /*8710*/  @!UP0 UIADD3 UR8, UPT, UPT, UR42, 0x7200, URZ ;  /* 0x000072002a088890 */ /* 0x000fe2000fffe0ff */
[----:B------:R-:W-:Y:S01]  /*8720*/  IMAD.U32 R4, RZ, RZ, UR5 ;  /* 0x00000005ff047e24 */ /* 0x000fe2000f8e00ff */
[----:B------:R-:W-:Y:S01]  /*8730*/  UMOV UR22, UR14 ;  /* 0x0000000e00167c82 */ /* 0x000fe20008000000 */
[----:B------:R-:W-:Y:S01]  /*8740*/  UMOV UR9, UR17 ;  /* 0x0000001100097c82 */ /* 0x000fe20008000000 */
[----:B------:R-:W-:Y:S01]  /*8750*/  LOP3.LUT R8, R8, 0x1, RZ, 0x3c, !PT ;  /* 0x0000000108087812 */ /* 0x000fe200078e3cff */
[----:B------:R-:W-:Y:S01]  /*8760*/  @!UP0 UPRMT UR6, UR4, 0x5410, URZ ;  /* 0x0000541004068896 */ /* 0x000fe200080000ff */
[----:B------:R-:W-:Y:S01]  /*8770*/  @!P2 R2UR UR4, R0 ;  /* 0x000000000004a2ca */ /* 0x000fe200000e0000 */
[----:B------:R-:W-:Y:S03]  /*8780*/  VOTEU.ALL UP0, P2 ;  /* 0x0000000000ff7886 */ /* 0x000fe60001000000 */
[----:B------:R-:W-:Y:S09]  /*8790*/  UIADD3 UR45, UPT, UPT, UR23, UR24, URZ ;  /* 0x00000018172d7290 */ /* 0x000ff2000fffe0ff */
        /* <DEDUP_REMOVED lines=9> */
[----:B-1----:R-:W-:Y:S01]  /*8830*/  UIADD3 UR19, UPT, UPT, UR15, UR26, URZ ;  /* 0x0000001a0f137290 */ /* 0x002fe2000fffe0ff */
[----:B------:R-:W-:Y:S11]  /*8840*/  BRA.U UP3, `(.L_x_91) ;  /* 0xffffffed03987547 */ /* 0x000ff6000b83ffff */
[----:B--2---:R-:W-:-:S04]  /*8850*/  SHF.L.U32 R3, R10, 0x1f, RZ ;  /* 0x0000001f0a037819 */ /* 0x004fc800000006ff */
[----:B------:R-:W1:Y:S02]  /*8860*/  SYNCS.PHASECHK.TRANS64.TRYWAIT P0, [UR42+0x80], R3 ;  /* 0x00008003ff0075a7 */ /* 0x000e64000800112a */
[----:B-1----:R-:W-:Y:S05]  /*8870*/  @!P0 BRA `(.L_x_92) ;  /* 0x0000004400a08947 */ /* 0x002fea0003800000 */
.L_x_185:
[----:B------:R-:W2:Y:S02]  /*8880*/  SYNCS.PHASECHK.TRANS64.TRYWAIT P0, [UR42+0x88], R3 ;  /* 0x00008803ff0075a7 */ /* 0x000ea4000800112a */
[----:B--2---:R-:W-:Y:S05]  /*8890*/  @!P0 BRA `(.L_x_93) ;  /* 0x0000004400b08947 */ /* 0x004fea0003800000 */
.L_x_187:
[----:B------:R-:W2:Y:S02]  /*88a0*/  SYNCS.PHASECHK.TRANS64.TRYWAIT P0, [UR42+0x90], R3 ;  /* 0x00009003ff0075a7 */ /* 0x000ea4000800112a */
[----:B--2---:R-:W-:Y:S05]  /*88b0*/  @!P0 BRA `(.L_x_94) ;  /* 0x0000004400c08947 */ /* 0x004fea0003800000 */
.L_x_189:
[----:B-1----:R-:W-:-:S07]  /*88c0*/  MOV R0, UR42 ;  /* 0x0000002a00007c02 */ /* 0x002fce0008000f00 */
.L_x_95:
[----:B-1----:R-:W-:-:S04]  /*88d0*/  SHF.L.U32 R3, R10, 0x1f, RZ ;  /* 0x0000001f0a037819 */ /* 0x002fc800000006ff */
[----:B------:R1:W2:Y:S03]  /*88e0*/  SYNCS.PHASECHK.TRANS64.TRYWAIT P0, [R0+URZ+0x98], R3 ;  /* 0x00009803000075a7 */ /* 0x0002a600080011ff */
[----:B--2---:R-:W-:Y:S05]  /*88f0*/  @!P0 NANOSLEEP.SYNCS 0x989680 ;  /* 0x009896800000895d */ /* 0x004fea0003900000 */
[----:B------:R-:W2:Y:S02]  /*8900*/  @!P0 SYNCS.PHASECHK.TRANS64 P0, [R0+URZ+0x98], R3 ;  /* 0x00009803000085a7 */ /* 0x000ea400080010ff */
[----:B--2---:R-:W-:Y:S05]  /*8910*/  @P0 EXIT ;  /* 0x000000000000094d */ /* 0x004fea0003800000 */
[----:B------:R-:W-:Y:S05]  /*8920*/  BRA `(.L_x_95) ;  /* 0xfffffffc00e87947 */ /* 0x000fea000383ffff */
.L_x_80:
[----:B------:R-:W-:-:S06]  /*8930*/  UISETP.GE.AND UP0, UPT, UR18, 0x4, UPT ;  /* 0x000000041200788c */ /* 0x000fcc000bf06270 */
[----:B------:R-:W-:-:S13]  /*8940*/  PLOP3.LUT P0, PT, PT, PT, UP0, 0x80, 0x8 ;  /* 0x000000000008781c */ /* 0x000fda0003f0f008 */
[----:B-1----:R-:W-:Y:S05]  /*8950*/  @!P0 EXIT ;  /* 0x000000000000894d */ /* 0x002fea0003800000 */
[----:B------:R-:W1:Y:S08]  /*8960*/  S2UR UR4, SR_CgaCtaId ;  /* 0x00000000000479c3 */ /* 0x000e700000008800 */
[----:B------:R-:W-:Y:S01]  /*8970*/  BAR.SYNC.DEFER_BLOCKING 0x6, 0xa0 ;  /* 0x0182800000007b1d */ /* 0x000fe20000010000 */
[C---:B------:R-:W-:Y:S01]  /*8980*/  IMAD.SHL.U32 R0, R74.reuse, 0x10, RZ ;  /* 0x000000104a007824 */ /* 0x040fe200078e00ff */
[C---:B------:R-:W-:Y:S01]  /*8990*/  SHF.L.U32 R23, R74.reuse, 0x10, RZ ;  /* 0x000000104a177819 */ /* 0x040fe200000006ff */
[C---:B------:R-:W-:Y:S01]  /*89a0*/  IMAD.SHL.U32 R3, R63.reuse, 0x200, RZ ;  /* 0x000002003f037824 */ /* 0x040fe200078e00ff */
[C---:B------:R-:W-:Y:S01]  /*89b0*/  LOP3.LUT R75, R74.reuse, 0x60, RZ, 0xc0, !PT ;  /* 0x000000604a4b7812 */ /* 0x040fe200078ec0ff */
[----:B------:R-:W-:Y:S01]  /*89c0*/  IMAD.SHL.U32 R5, R74, 0x2, RZ ;  /* 0x000000024a057824 */ /* 0x000fe200078e00ff */
[----:B------:R-:W-:Y:S01]  /*89d0*/  UMOV UR44, 0x400 ;  /* 0x00000400002c7882 */ /* 0x000fe20000000000 */
[C---:B------:R-:W-:Y:S01]  /*89e0*/  LOP3.LUT R4, R0.reuse, 0x590, RZ, 0xc0, !PT ;  /* 0x0000059000047812 */ /* 0x040fe200078ec0ff */
[----:B------:R-:W2:Y:S01]  /*89f0*/  LDC.64 R60, c[0x0][0x9b0] ;  /* 0x00026c00ff3c7b82 */ /* 0x000ea20000000a00 */
[----:B------:R-:W-:Y:S01]  /*8a00*/  LOP3.LUT R0, R0, 0x60, RZ, 0xc0, !PT ;  /* 0x0000006000007812 */ /* 0x000fe200078ec0ff */
[----:B------:R-:W3:Y:S01]  /*8a10*/  LDCU.128 UR8, c[0x0][0xb80] ;  /* 0x00017000ff0877ac */ /* 0x000ee20008000c00 */
[----:B------:R-:W-:Y:S01]  /*8a20*/  LOP3.LUT R4, R4, 0x200, R3, 0xf8, !PT ;  /* 0x0000020004047812 */ /* 0x000fe200078ef803 */
[----:B------:R-:W-:Y:S01]  /*8a30*/  HFMA2 R70, -RZ, RZ, 0, 5.9604644775390625e-08 ;  /* 0x00000001ff467431 */ /* 0x000fe200000001ff */
[----:B------:R-:W-:Y:S01]  /*8a40*/  LOP3.LUT R5, R0, 0xc, R5, 0xf8, !PT ;  /* 0x0000000c00057812 */ /* 0x000fe200078ef805 */
[----:B------:R-:W-:Y:S01]  /*8a50*/  IMAD.SHL.U32 R0, R63, 0x200000, RZ ;  /* 0x002000003f007824 */ /* 0x000fe200078e00ff */
[C---:B------:R-:W-:Y:S01]  /*8a60*/  LOP3.LUT R72, R74.reuse, 0x2, RZ, 0xc0, !PT ;  /* 0x000000024a487812 */ /* 0x040fe200078ec0ff */
[----:B------:R-:W4:Y:S01]  /*8a70*/  LDC.64 R42, c[0x0][0x9a8] ;  /* 0x00026a00ff2a7b82 */ /* 0x000f220000000a00 */
[----:B------:R-:W-:Y:S01]  /*8a80*/  LOP3.LUT R74, R74, 0x4, RZ, 0xc0, !PT ;  /* 0x000000044a4a7812 */ /* 0x000fe200078ec0ff */
[----:B------:R-:W-:Y:S01]  /*8a90*/  IMAD.MOV.U32 R22, RZ, RZ, RZ ;  /* 0x000000ffff167224 */ /* 0x000fe200078e00ff */
[----:B------:R-:W-:-:S02]  /*8aa0*/  LOP3.LUT R0, R0, 0x200000, RZ, 0xc0, !PT ;  /* 0x0020000000007812 */ /* 0x000fc400078ec0ff */
[----:B------:R-:W-:Y:S01]  /*8ab0*/  CS2R R68, SRZ ;  /* 0x0000000000447805 */ /* 0x000fe2000001ff00 */
[----:B------:R-:W2:Y:S01]  /*8ac0*/  LDCU UR57, c[0x0][0x370] ;  /* 0x00006e00ff3977ac */ /* 0x000ea20008000800 */
[----:B------:R-:W-:Y:S01]  /*8ad0*/  LOP3.LUT R23, R0, 0x400000, R23, 0xf8, !PT ;  /* 0x0040000000177812 */ /* 0x000fe200078ef817 */
[----:B-1----:R-:W-:Y:S01]  /*8ae0*/  ULEA UR44, UR4, UR44, 0x18 ;  /* 0x0000002c042c7291 */ /* 0x002fe2000f8ec0ff */
[----:B------:R-:W-:Y:S01]  /*8af0*/  LOP3.LUT R0, R4, R5, RZ, 0xfc, !PT ;  /* 0x0000000504007212 */ /* 0x000fe200078efcff */
[----:B------:R-:W1:Y:S01]  /*8b00*/  LDCU.64 UR62, c[0x0][0x348] ;  /* 0x00006900ff3e77ac */ /* 0x000e620008000a00 */
[----:B---3--:R-:W-:Y:S01]  /*8b10*/  IMAD.U32 R79, RZ, RZ, UR8 ;  /* 0x00000008ff4f7e24 */ /* 0x008fe2000f8e00ff */
[----:B------:R-:W-:Y:S01]  /*8b20*/  MOV R77, UR10 ;  /* 0x0000000a004d7c02 */ /* 0x000fe20008000f00 */
[----:B------:R-:W-:Y:S01]  /*8b30*/  IMAD.U32 R78, RZ, RZ, UR9 ;  /* 0x00000009ff4e7e24 */ /* 0x000fe2000f8e00ff */
[----:B------:R-:W-:Y:S01]  /*8b40*/  UIADD3 UR4, UPT, UPT, UR44, 0x200, URZ ;  /* 0x000002002c047890 */ /* 0x000fe2000fffe0ff */
[----:B------:R-:W-:Y:S01]  /*8b50*/  IMAD.U32 R76, RZ, RZ, UR11 ;  /* 0x0000000bff4c7e24 */ /* 0x000fe2000f8e00ff */
[----:B------:R-:W3:Y:S01]  /*8b60*/  LDCU UR42, c[0x0][0xc0c] ;  /* 0x00018180ff2a77ac */ /* 0x000ee20008000800 */
[----:B------:R-:W1:Y:S03]  /*8b70*/  LDS R2, [UR44+0x100] ;  /* 0x0001002cff027984 */ /* 0x000e660008000800 */
[----:B------:R-:W-:Y:S01]  /*8b80*/  IMAD.U32 R67, RZ, RZ, UR4 ;  /* 0x00000004ff437e24 */ /* 0x000fe2000f8e00ff */
[----:B------:R-:W1:Y:S03]  /*8b90*/  LDCU UR38, c[0x0][0xc30] ;  /* 0x00018600ff2677ac */ /* 0x000e660008000800 */
[----:B------:R-:W-:Y:S01]  /*8ba0*/  IMAD R73, R0, 0x4, R67 ;  /* 0x0000000400497824 */ /* 0x000fe200078e0243 */
[----:B------:R-:W1:Y:S03]  /*8bb0*/  LDCU.64 UR50, c[0x0][0x988] ;  /* 0x00013100ff3277ac */ /* 0x000e660008000a00 */
[--C-:B------:R-:W-:Y:S01]  /*8bc0*/  IMAD R72, R72, -0x10, R73.reuse ;  /* 0xfffffff048487824 */ /* 0x100fe200078e0249 */
[----:B------:R-:W1:Y:S01]  /*8bd0*/  LDCU.64 UR40, c[0x0][0xc28] ;  /* 0x00018500ff2877ac */ /* 0x000e620008000a00 */
[----:B------:R-:W-:Y:S01]  /*8be0*/  IMAD R71, R74, -0x10, R73 ;  /* 0xfffffff04a477824 */ /* 0x000fe200078e0249 */
[----:B------:R-:W1:Y:S01]  /*8bf0*/  LDCU.64 UR60, c[0x0][0x990] ;  /* 0x00013200ff3c77ac */ /* 0x000e620008000a00 */
[----:B------:R-:W1:Y:S01]  /*8c00*/  LDCU.128 UR52, c[0x0][0xc10] ;  /* 0x00018200ff3477ac */ /* 0x000e620008000c00 */
[----:B------:R-:W1:Y:S01]  /*8c10*/  LDCU UR56, c[0x0][0x374] ;  /* 0x00006e80ff3877ac */ /* 0x000e620008000800 */
[----:B------:R-:W-:Y:S01]  /*8c20*/  UMOV UR49, URZ ;  /* 0x000000ff00317c82 */ /* 0x000fe20008000000 */
[----:B------:R-:W-:Y:S01]  /*8c30*/  UMOV UR47, URZ ;  /* 0x000000ff002f7c82 */ /* 0x000fe20008000000 */
[C---:B-1----:R-:W-:Y:S01]  /*8c40*/  VIADD R3, R2.reuse, 0x40 ;  /* 0x0000004002037836 */ /* 0x042fe20000000000 */
[----:B------:R-:W-:-:S04]  /*8c50*/  LOP3.LUT R2, R2, 0xffff, RZ, 0xc0, !PT ;  /* 0x0000ffff02027812 */ /* 0x000fc800078ec0ff */
[----:B------:R-:W-:-:S05]  /*8c60*/  LOP3.LUT R3, R3, 0xffff, RZ, 0xc0, !PT ;  /* 0x0000ffff03037812 */ /* 0x000fca00078ec0ff */
[----:B--234-:R1:W-:Y:S02]  /*8c70*/  STL.64 [R1], R2 ;  /* 0x0000000201007387 */ /* 0x01c3e40000100a00 */
.L_x_139:
[----:B-1----:R-:W-:Y:S04]  /*8c80*/  SHF.L.U32 R3, R68, 0x1f, RZ ;  /* 0x0000001f44037819 */ /* 0x002fe800000006ff */
[----:B------:R-:W1:Y:S02]  /*8c90*/  SYNCS.PHASECHK.TRANS64.TRYWAIT P0, [UR44+0xb0], R3 ;  /* 0x0000b003ff0075a7 */ /* 0x000e64000800112c */
[----:B-1-3--:R-:W-:Y:S05]  /*8ca0*/  @!P0 BRA `(.L_x_96) ;  /* 0x0000004000dc8947 */ /* 0x00afea0003800000 */
.L_x_191:
[----:B------:R-:W-:Y:S01]  /*8cb0*/  LEA R2, R22, UR43, 0x2 ;  /* 0x0000002b16027c11 */ /* 0x000fe2000f8e10ff */
[----:B------:R-:W2:Y:S01]  /*8cc0*/  LDS.128 R4, [UR44+0xf0] ;  /* 0x0000f02cff047984 */ /* 0x000ea20008000c00 */
[----:B------:R-:W-:Y:S02]  /*8cd0*/  UIADD3 UR4, UPT, UPT, UR44, 0xb8, URZ ;  /* 0x000000b82c047890 */ /* 0x000fe4000fffe0ff */
[----:B------:R-:W-:Y:S01]  /*8ce0*/  UISETP.GE.AND UP0, UPT, UR39, 0x1, UPT ;  /* 0x000000012700788c */ /* 0x000fe2000bf06270 */
[----:B------:R-:W-:Y:S01]  /*8cf0*/  @!PT LDS RZ, [RZ] ;  /* 0x00000000fffff984 */ /* 0x000fe20000000800 */
[----:B------:R-:W-:Y:S01]  /*8d00*/  @!PT LDS RZ, [RZ] ;  /* 0x00000000fffff984 */ /* 0x000fe20000000800 */
[----:B------:R-:W-:Y:S01]  /*8d10*/  @!PT LDS RZ, [RZ] ;  /* 0x00000000fffff984 */ /* 0x000fe20000000800 */
[----:B------:R-:W-:Y:S01]  /*8d20*/  @!PT LDS RZ, [RZ] ;  /* 0x00000000fffff984 */ /* 0x000fe20000000800 */
[----:B------:R3:W-:Y:S06]  /*8d30*/  MEMBAR.ALL.CTA ;  /* 0x0000000000007992 */ /* 0x0007ec0000008000 */
[----:B---3--:R-:W3:Y:S01]  /*8d40*/  FENCE.VIEW.ASYNC.S ;  /* 0x00000000000073c6 */ /* 0x008ee20000000000 */
[----:B------:R-:W-:Y:S09]  /*8d50*/  UPRMT UR4, URZ, 0x654, UR4 ;  /* 0x00000654ff047896 */ /* 0x000ff20008000004 */
[----:B---3--:R-:W-:Y:S01]  /*8d60*/  SYNCS.ARRIVE.TRANS64.RED.A1T0 RZ, [UR4], RZ ;  /* 0x000000ffffff79a7 */ /* 0x008fe20008100404 */
[----:B------:R-:W5:Y:S01]  /*8d70*/  LDL R2, [R2] ;  /* 0x0000000002027983 */ /* 0x000f620000100800 */
[----:B--2---:R-:W-:Y:S11]  /*8d80*/  LOP3.LUT P0, RZ, R6, 0x1, RZ, 0xc0, !PT ;  /* 0x0000000106ff7812 */ /* 0x004ff6000780c0ff */
[----:B------:R-:W-:Y:S02]  /*8d90*/  @!UPT UIADD3 URZ, UPT, UPT, URZ, URZ, URZ ;  /* 0x000000fffffff290 */ /* 0x000fe4000fffe0ff */
[----:B------:R-:W-:Y:S01]  /*8da0*/  VOTEU.ANY UP1, P0 ;  /* 0x0000000000ff7886 */ /* 0x000fe20000020100 */
[----:B------:R-:W-:Y:S01]  /*8db0*/  PLOP3.LUT P0, PT, PT, PT, UP1, 0x80, 0x8 ;  /* 0x000000000008781c */ /* 0x000fe20003f0f018 */
[----:B------:R-:W-:Y:S11]  /*8dc0*/  UP2UR UR58, UPR, URZ, 0x2 ;  /* 0x00000002ff3a7883 */ /* 0x000ff60008000000 */
[----:B------:R-:W-:Y:S01]  /*8dd0*/  @!UPT UIADD3 URZ, UPT, UPT, URZ, URZ, URZ ;  /* 0x000000fffffff290 */ /* 0x000fe2000fffe0ff */
[----:B-1----:R-:W-:Y:S02]  /*8de0*/  @P0 MOV R3, R4 ;  /* 0x0000000400030202 */ /* 0x002fe40000000f00 */
[----:B------:R-:W-:Y:S02]  /*8df0*/  @P0 LOP3.LUT R0, R5, 0xffff, RZ, 0xc0, !PT ;  /* 0x0000ffff05000812 */ /* 0x000fe400078ec0ff */
[----:B------:R-:W-:Y:S02]  /*8e00*/  @P0 R2UR UR5, R3 ;  /* 0x00000000030502ca */ /* 0x000fe400000e0000 */
[----:B------:R-:W-:Y:S11]  /*8e10*/  @P0 R2UR UR4, R0 ;  /* 0x00000000000402ca */ /* 0x000ff600000e0000 */
[----:B------:R-:W-:Y:S02]  /*8e20*/  @UP1 UMOV UR37, UR5 ;  /* 0x0000000500251c82 */ /* 0x000fe40008000000 */
[----:B------:R-:W-:Y:S01]  /*8e30*/  @UP1 UMOV UR36, UR4 ;  /* 0x0000000400241c82 */ /* 0x000fe20008000000 */
[----:B------:R-:W-:Y:S05]  /*8e40*/  BRA.U !UP0, `(.L_x_97) ;  /* 0x0000000108cc7547 */ /* 0x000fea000b800000 */
[----:B------:R-:W1:Y:S01]  /*8e50*/  LDCU UR9, c[0x0][0xc20] ;  /* 0x00018400ff0977ac */ /* 0x000e620008000800 */
[----:B------:R-:W-:Y:S02]  /*8e60*/  UIMAD.WIDE.U32 UR4, UR56, UR55, URZ ;  /* 0x00000037380472a5 */ /* 0x000fe4000f8e00ff */
[----:B------:R-:W-:Y:S02]  /*8e70*/  UIMAD.WIDE.U32 UR6, UR57, UR52, URZ ;  /* 0x00000034390672a5 */ /* 0x000fe4000f8e00ff */
[----:B------:R-:W-:Y:S02]  /*8e80*/  UIMAD.WIDE.U32 UR10, UR36, UR55, URZ ;  /* 0x00000037240a72a5 */ /* 0x000fe4000f8e00ff */
[----:B------:R-:W-:Y:S02]  /*8e90*/  UISETP.NE.AND UP0, UPT, UR54, 0x1, UPT ;  /* 0x000000013600788c */ /* 0x000fe4000bf05270 */
[----:B------:R-:W-:Y:S02]  /*8ea0*/  UISETP.NE.AND UP1, UPT, UR42, 0x1, UPT ;  /* 0x000000012a00788c */ /* 0x000fe4000bf25270 */
[----:B------:R-:W-:Y:S02]  /*8eb0*/  UISETP.NE.AND UP2, UPT, UR39, 0x1, UPT ;  /* 0x000000012700788c */ /* 0x000fe4000bf45270 */
[----:B------:R-:W-:Y:S01]  /*8ec0*/  UIMAD.WIDE.U32 UR12, UR37, UR52, URZ ;  /* 0x00000034250c72a5 */ /* 0x000fe2000f8e00ff */
[----:B------:R-:W-:Y:S01]  /*8ed0*/  UMOV UR4, UR5 ;  /* 0x0000000500047c82 */ /* 0x000fe20008000000 */
[----:B------:R-:W-:Y:S01]  /*8ee0*/  UMOV UR6, UR11 ;  /* 0x0000000b00067c82 */ /* 0x000fe20008000000 */
[----:B-1----:R-:W-:Y:S03]  /*8ef0*/  USHF.R.U32.HI UR8, URZ, UR9, UR4 ;  /* 0x00000009ff087299 */ /* 0x002fe60008011604 */
[----:B------:R-:W-:Y:S02]  /*8f00*/  UMOV UR4, UR7 ;  /* 0x0000000700047c82 */ /* 0x000fe40008000000 */
[----:B------:R-:W-:Y:S02]  /*8f10*/  USHF.R.U32.HI UR5, URZ, UR53, UR4 ;  /* 0x00000035ff057299 */ /* 0x000fe40008011604 */
[----:B------:R-:W-:Y:S02]  /*8f20*/  USEL UR4, UR56, UR8, !UP0 ;  /* 0x0000000838047287 */ /* 0x000fe4000c000000 */
[----:B------:R-:W-:Y:S02]  /*8f30*/  USHF.R.U32.HI UR8, URZ, UR9, UR6 ;  /* 0x00000009ff087299 */ /* 0x000fe40008011606 */
[----:B------:R-:W-:Y:S02]  /*8f40*/  UIMAD.WIDE.U32 UR6, UR4, UR40, URZ ;  /* 0x00000028040672a5 */ /* 0x000fe4000f8e00ff */
[----:B------:R-:W-:Y:S02]  /*8f50*/  USEL UR9, UR57, UR5, !UP1 ;  /* 0x0000000539097287 */ /* 0x000fe4000c800000 */
[----:B------:R-:W-:Y:S02]  /*8f60*/  USEL UR8, UR36, UR8, !UP0 ;  /* 0x0000000824087287 */ /* 0x000fe4000c000000 */
[----:B------:R-:W-:Y:S01]  /*8f70*/  UIMAD.WIDE.U32 UR10, UR9, UR40, URZ ;  /* 0x00000028090a72a5 */ /* 0x000fe2000f8e00ff */
[----:B------:R-:W-:Y:S01]  /*8f80*/  UMOV UR6, UR7 ;  /* 0x0000000700067c82 */ /* 0x000fe20008000000 */
[----:B------:R-:W-:Y:S01]  /*8f90*/  UMOV UR5, UR13 ;  /* 0x0000000d00057c82 */ /* 0x000fe20008000000 */
[----:B------:R-:W-:Y:S02]  /*8fa0*/  @UP2 USHF.R.U32.HI UR4, URZ, UR41, UR6 ;  /* 0x00000029ff042299 */ /* 0x000fe40008011606 */
[----:B------:R-:W-:Y:S02]  /*8fb0*/  USHF.R.U32.HI UR5, URZ, UR53, UR5 ;  /* 0x00000035ff057299 */ /* 0x000fe40008011605 */
[----:B------:R-:W-:Y:S02]  /*8fc0*/  UIMAD UR4, UR39, UR4, URZ ;  /* 0x00000004270472a4 */ /* 0x000fe4000f8e02ff */
[----:B------:R-:W-:Y:S02]  /*8fd0*/  USEL UR5, UR37, UR5, !UP1 ;  /* 0x0000000525057287 */ /* 0x000fe4000c800000 */
[----:B------:R-:W-:Y:S01]  /*8fe0*/  UISETP.GE.AND UP0, UPT, UR8, UR4, UPT ;  /* 0x000000040800728c */ /* 0x000fe2000bf06270 */
[----:B------:R-:W-:Y:S01]  /*8ff0*/  UMOV UR6, UR11 ;  /* 0x0000000b00067c82 */ /* 0x000fe20008000000 */
[----:B------:R-:W-:Y:S02]  /*9000*/  UIMAD.WIDE.U32 UR10, UR8, UR40, URZ ;  /* 0x00000028080a72a5 */ /* 0x000fe4000f8e00ff */
[----:B------:R-:W-:Y:S04]  /*9010*/  @UP2 USHF.R.U32.HI UR9, URZ, UR41, UR6 ;  /* 0x00000029ff092299 */ /* 0x000fe80008011606 */
[----:B------:R-:W-:Y:S01]  /*9020*/  UIMAD UR6, UR39, UR9, URZ ;  /* 0x00000009270672a4 */ /* 0x000fe2000f8e02ff */
[----:B------:R-:W-:Y:S03]  /*9030*/  UMOV UR4, UR11 ;  /* 0x0000000b00047c82 */ /* 0x000fe60008000000 */
[----:B------:R-:W-:Y:S02]  /*9040*/  UISETP.GE.OR UP0, UPT, UR5, UR6, UP0 ;  /* 0x000000060500728c */ /* 0x000fe40008706670 */
[----:B------:R-:W-:Y:S02]  /*9050*/  USHF.R.U32.HI UR4, URZ, UR41, UR4 ;  /* 0x00000029ff047299 */ /* 0x000fe40008011604 */
[----:B------:R-:W-:Y:S02]  /*9060*/  UIMAD.WIDE.U32 UR6, UR5, UR40, URZ ;  /* 0x00000028050672a5 */ /* 0x000fe4000f8e00ff */
[----:B------:R-:W-:Y:S02]  /*9070*/  USEL UR11, UR8, UR4, !UP2 ;  /* 0x00000004080b7287 */ /* 0x000fe4000d000000 */
[----:B------:R-:W-:Y:S02]  /*9080*/  UIADD3 UR6, UPT, UPT, -UR5, URZ, URZ ;  /* 0x000000ff05067290 */ /* 0x000fe4000fffe1ff */
[----:B------:R-:W-:Y:S02]  /*9090*/  UIADD3 UR10, UPT, UPT, -UR11, URZ, URZ ;  /* 0x000000ff0b0a7290 */ /* 0x000fe4000fffe1ff */
[----:B------:R-:W-:Y:S02]  /*90a0*/  UIMAD UR6, UR42, UR6, UR37 ;  /* 0x000000062a0672a4 */ /* 0x000fe4000f8e0225 */
[----:B------:R-:W-:Y:S01]  /*90b0*/  UIMAD UR10, UR39, UR10, UR8 ;  /* 0x0000000a270a72a4 */ /* 0x000fe2000f8e0208 */
[----:B------:R-:W-:Y:S01]  /*90c0*/  @!UP0 UMOV UR4, UR7 ;  /* 0x0000000700048c82 */ /* 0x000fe20008000000 */
[----:B------:R-:W-:Y:S02]  /*90d0*/  UIADD3 UR7, UPT, UPT, -UR8, URZ, URZ ;  /* 0x000000ff08077290 */ /* 0x000fe4000fffe1ff */
[----:B------:R-:W-:Y:S04]  /*90e0*/  @!UP0 USHF.R.U32.HI UR4, URZ, UR41, UR4 ;  /* 0x00000029ff048299 */ /* 0x000fe80008011604 */
[----:B------:R-:W-:Y:S04]  /*90f0*/  @!UP0 USEL UR4, UR5, UR4, !UP2 ;  /* 0x0000000405048287 */ /* 0x000fe8000d000000 */
[----:B------:R-:W-:Y:S02]  /*9100*/  @!UP0 UIMAD UR9, UR9, UR10, UR4 ;  /* 0x0000000a090982a4 */ /* 0x000fe4000f8e0204 */
[----:B------:R-:W-:Y:S02]  /*9110*/  @!UP0 UIADD3 UR10, UPT, UPT, UR11, -UR4, URZ ;  /* 0x800000040b0a8290 */ /* 0x000fe4000fffe0ff */
[----:B------:R-:W-:Y:S02]  /*9120*/  UIMAD UR4, UR54, UR7, UR36 ;  /* 0x00000007360472a4 */ /* 0x000fe4000f8e0224 */
[----:B------:R-:W-:Y:S03]  /*9130*/  @!UP0 UIMAD UR8, UR10, UR39, UR5 ;  /* 0x000000270a0882a4 */ /* 0x000fe6000f8e0205 */
[----:B------:R-:W-:Y:S02]  /*9140*/  @!UP0 UMOV UR5, UR9 ;  /* 0x0000000900058c82 */ /* 0x000fe40008000000 */
[----:B------:R-:W-:Y:S02]  /*9150*/  UIMAD UR37, UR5, UR42, UR6 ;  /* 0x0000002a052572a4 */ /* 0x000fe4000f8e0206 */
[----:B------:R-:W-:Y:S11]  /*9160*/  UIMAD UR36, UR8, UR54, UR4 ;  /* 0x00000036082472a4 */ /* 0x000ff6000f8e0204 */
[----:B------:R-:W-:Y:S01]  /*9170*/  @!UPT UIADD3 URZ, UPT, UPT, URZ, URZ, URZ ;  /* 0x000000fffffff290 */ /* 0x000fe2000fffe0ff */
.L_x_97:
[----:B------:R-:W-:Y:S01]  /*9180*/  UISETP.NE.AND UP0, UPT, UR38, 0x1, UPT ;  /* 0x000000012600788c */ /* 0x000fe2000bf05270 */
[----:B------:R-:W-:Y:S01]  /*9190*/  @P0 SHF.R.U32.HI R4, RZ, 0x10, R5 ;  /* 0x00000010ff040819 */ /* 0x000fe20000011605 */
[----:B------:R-:W-:Y:S01]  /*91a0*/  USHF.L.U32 UR46, UR19, 0x7, URZ ;  /* 0x00000007132e7899 */ /* 0x000fe200080006ff */
[----:B------:R-:W-:Y:S02]  /*91b0*/  BSSY.RECONVERGENT B6, `(.L_x_98) ;  /* 0x0000034000067945 */ /* 0x000fe40003800200 */
[----:B------:R-:W-:Y:S02]  /*91c0*/  @P0 R2UR UR59, R4 ;  /* 0x00000000043b02ca */ /* 0x000fe400000e0000 */
[----:B------:R-:W-:Y:S04]  /*91d0*/  LOP3.LUT P0, RZ, R67, 0x1b0, RZ, 0xc0, !PT ;  /* 0x000001b043ff7812 */ /* 0x000fe8000780c0ff */
[----:B------:R-:W1:Y:S01]  /*91e0*/  @!UP0 LDCU.128 UR12, c[0x0][0xc10] ;  /* 0x00018200ff0c87ac */ /* 0x000e620008000c00 */
[----:B------:R-:W2:Y:S01]  /*91f0*/  @!UP0 LDCU UR5, c[0x0][0xc0c] ;  /* 0x00018180ff0587ac */ /* 0x000ea20008000800 */
[----:B------:R-:W3:Y:S01]  /*9200*/  @!UP0 LDCU UR10, c[0x0][0xc20] ;  /* 0x00018400ff0a87ac */ /* 0x000ee20008000800 */
[----:B-1----:R-:W-:Y:S02]  /*9210*/  UIMAD.WIDE.U32 UR8, UR37, UR12, URZ ;  /* 0x0000000c250872a5 */ /* 0x002fe4000f8e00ff */
[----:B------:R-:W-:Y:S02]  /*9220*/  UIMAD.WIDE.U32 UR6, UR36, UR15, URZ ;  /* 0x0000000f240672a5 */ /* 0x000fe4000f8e00ff */
[----:B------:R-:W-:Y:S03]  /*9230*/  @!UP0 UISETP.NE.AND UP1, UPT, UR14, 0x1, UPT ;  /* 0x000000010e00888c */ /* 0x000fe6000bf25270 */
[----:B------:R-:W-:Y:S01]  /*9240*/  @!UP0 UMOV UR4, UR9 ;  /* 0x0000000900048c82 */ /* 0x000fe20008000000 */
[----:B--2---:R-:W-:Y:S02]  /*9250*/  @!UP0 UISETP.NE.AND UP2, UPT, UR5, 0x1, UPT ;  /* 0x000000010500888c */ /* 0x004fe4000bf45270 */
[----:B------:R-:W-:Y:S01]  /*9260*/  @!UP0 USHF.R.U32.HI UR4, URZ, UR13, UR4 ;  /* 0x0000000dff048299 */ /* 0x000fe20008011604 */
[----:B------:R-:W-:Y:S02]  /*9270*/  @!UP0 UMOV UR6, UR7 ;  /* 0x0000000700068c82 */ /* 0x000fe40008000000 */
[----:B---3--:R-:W-:Y:S02]  /*9280*/  @!UP0 USHF.R.U32.HI UR6, URZ, UR10, UR6 ;  /* 0x0000000aff068299 */ /* 0x008fe40008011606 */
[----:B------:R-:W-:Y:S02]  /*9290*/  @!UP0 USEL UR7, UR37, UR4, !UP2 ;  /* 0x0000000425078287 */ /* 0x000fe4000d000000 */
[----:B------:R-:W-:Y:S04]  /*92a0*/  @!UP0 USEL UR6, UR36, UR6, !UP1 ;  /* 0x0000000624068287 */ /* 0x000fe8000c800000 */
[----:B------:R-:W-:Y:S02]  /*92b0*/  @!UP0 UIADD3 UR4, UPT, UPT, -UR7, UR6, URZ ;  /* 0x0000000607048290 */ /* 0x000fe4000fffe1ff */
[----:B------:R-:W-:Y:S02]  /*92c0*/  @!UP0 UIADD3 UR6, UPT, UPT, UR7, -UR6, URZ ;  /* 0x8000000607068290 */ /* 0x000fe4000fffe0ff */
[----:B------:R-:W-:Y:S02]  /*92d0*/  @!UP0 UIMAD UR37, UR4, UR5, UR37 ;  /* 0x00000005042582a4 */ /* 0x000fe4000f8e0225 */
[----:B------:R-:W-:Y:S01]  /*92e0*/  @!UP0 UIMAD UR36, UR6, UR14, UR36 ;  /* 0x0000000e062482a4 */ /* 0x000fe2000f8e0224 */
[----:B------:R-:W-:Y:S11]  /*92f0*/  @!P0 BRA `(.L_x_99) ;  /* 0x00000000007c8947 */ /* 0x000ff60003800000 */
[----:B------:R-:W1:Y:S01]  /*9300*/  LDCU.64 UR8, c[0x4][0x80] ;  /* 0x01001000ff0877ac */ /* 0x000e620008000a00 */
[----:B------:R-:W-:Y:S01]  /*9310*/  MOV R16, 0x0 ;  /* 0x0000000000107802 */ /* 0x000fe20000000f00 */
[----:B------:R-:W-:Y:S02]  /*9320*/  HFMA2 R12, -RZ, RZ, 0, 5.9604644775390625e-08 ;  /* 0x00000001ff0c7431 */ /* 0x000fe400000001ff */
[----:B------:R-:W-:Y:S01]  /*9330*/  IMAD.MOV.U32 R8, RZ, RZ, 0x70 ;  /* 0x00000070ff087424 */ /* 0x000fe200078e00ff */
[----:B------:R2:W3:Y:S01]  /*9340*/  LDC.64 R14, c[0x4][R16] ;  /* 0x01000000100e7b82 */ /* 0x0004e20000000a00 */
[----:B------:R-:W4:Y:S01]  /*9350*/  LDCU.64 UR6, c[0x4][0x88] ;  /* 0x01001100ff0677ac */ /* 0x000f220008000a00 */
[----:B------:R-:W-:Y:S01]  /*9360*/  IMAD.MOV.U32 R13, RZ, RZ, RZ ;  /* 0x000000ffff0d7224 */ /* 0x000fe200078e00ff */
[----:B------:R-:W2:Y:S01]  /*9370*/  LDCU.64 UR4, c[0x4][0x8] ;  /* 0x01000100ff0477ac */ /* 0x000ea20008000a00 */
[----:B-1----:R-:W-:Y:S01]  /*9380*/  MOV R5, UR9 ;  /* 0x0000000900057c02 */ /* 0x002fe20008000f00 */
[----:B------:R-:W-:Y:S01]  /*9390*/  IMAD.U32 R4, RZ, RZ, UR8 ;  /* 0x00000008ff047e24 */ /* 0x000fe2000f8e00ff */
[----:B----4-:R-:W-:Y:S01]  /*93a0*/  MOV R7, UR7 ;  /* 0x0000000700077c02 */ /* 0x010fe20008000f00 */
[----:B------:R-:W-:Y:S01]  /*93b0*/  IMAD.U32 R6, RZ, RZ, UR6 ;  /* 0x00000006ff067e24 */ /* 0x000fe2000f8e00ff */
[----:B--2---:R-:W-:Y:S01]  /*93c0*/  MOV R11, UR5 ;  /* 0x00000005000b7c02 */ /* 0x004fe20008000f00 */
[----:B------:R-:W-:Y:S02]  /*93d0*/  IMAD.U32 R10, RZ, RZ, UR4 ;  /* 0x00000004ff0a7e24 */ /* 0x000fe4000f8e00ff */
[----:B------:R-:W-:Y:S07]  /*93e0*/  LEPC R20, `(.L_x_100) ;  /* 0x000000001014794e */ /* 0x000fee0000000000 */
[----:B---3-5:R-:W-:Y:S05]  /*93f0*/  CALL.ABS.NOINC R14 ;  /* 0x000000000e007343 */ /* 0x028fea0003c00000 */
.L_x_100:
[----:B------:R-:W1:Y:S01]  /*9400*/  LDCU.64 UR8, c[0x4][0x80] ;  /* 0x01001000ff0877ac */ /* 0x000e620008000a00 */
[----:B------:R-:W2:Y:S01]  /*9410*/  LDC.64 R16, c[0x4][R16] ;  /* 0x0100000010107b82 */ /* 0x000ea20000000a00 */
[----:B------:R-:W-:Y:S02]  /*9420*/  HFMA2 R12, -RZ, RZ, 0, 5.9604644775390625e-08 ;  /* 0x00000001ff0c7431 */ /* 0x000fe400000001ff */
[----:B------:R-:W-:Y:S02]  /*9430*/  IMAD.MOV.U32 R8, RZ, RZ, 0x70 ;  /* 0x00000070ff087424 */ /* 0x000fe400078e00ff */
[----:B------:R-:W-:Y:S01]  /*9440*/  IMAD.MOV.U32 R13, RZ, RZ, RZ ;  /* 0x000000ffff0d7224 */ /* 0x000fe200078e00ff */
[----:B------:R-:W3:Y:S01]  /*9450*/  LDCU.64 UR6, c[0x4][0x88] ;  /* 0x01001100ff0677ac */ /* 0x000ee20008000a00 */
[----:B------:R-:W4:Y:S01]  /*9460*/  LDCU.64 UR4, c[0x4][0x8] ;  /* 0x01000100ff0477ac */ /* 0x000f220008000a00 */
[----:B-1----:R-:W-:Y:S02]  /*9470*/  MOV R4, UR8 ;  /* 0x0000000800047c02 */ /* 0x002fe40008000f00 */
[----:B------:R-:W-:Y:S02]  /*9480*/  MOV R5, UR9 ;  /* 0x0000000900057c02 */ /* 0x000fe40008000f00 */
[----:B---3--:R-:W-:Y:S01]  /*9490*/  MOV R7, UR7 ;  /* 0x0000000700077c02 */ /* 0x008fe20008000f00 */
[----:B------:R-:W-:Y:S01]  /*94a0*/  IMAD.U32 R6, RZ, RZ, UR6 ;  /* 0x00000006ff067e24 */ /* 0x000fe2000f8e00ff */
[----:B----4-:R-:W-:Y:S01]  /*94b0*/  MOV R11, UR5 ;  /* 0x00000005000b7c02 */ /* 0x010fe20008000f00 */
[----:B------:R-:W-:Y:S02]  /*94c0*/  IMAD.U32 R10, RZ, RZ, UR4 ;  /* 0x00000004ff0a7e24 */ /* 0x000fe4000f8e00ff */
[----:B------:R-:W-:Y:S07]  /*94d0*/  LEPC R20, `(.L_x_99) ;  /* 0x000000001014794e */ /* 0x000fee0000000000 */
[----:B--2---:R-:W-:Y:S05]  /*94e0*/  CALL.ABS.NOINC R16 ;  /* 0x0000000010007343 */ /* 0x004fea0003c00000 */
.L_x_99:
[----:B------:R-:W-:Y:S05]  /*94f0*/  BSYNC.RECONVERGENT B6 ;  /* 0x0000000000067941 */ /* 0x000fea0003800200 */
.L_x_98:
[----:B------:R-:W-:Y:S01]  /*9500*/  R2UR UR4, R66 ;  /* 0x00000000420472ca */ /* 0x000fe200000e0000 */
[----:B------:R-:W-:Y:S01]  /*9510*/  UISETP.NE.U32.AND UP0, UPT, UR60, URZ, UPT ;  /* 0x000000ff3c00728c */ /* 0x000fe2000bf05070 */
[----:B------:R-:W-:Y:S02]  /*9520*/  ISETP.NE.U32.AND P4, PT, R60, RZ, PT ;  /* 0x000000ff3c00720c */ /* 0x000fe40003f85070 */
[----:B------:R-:W-:Y:S01]  /*9530*/  ISETP.NE.U32.AND P2, PT, RZ, UR50, PT ;  /* 0x00000032ff007c0c */ /* 0x000fe2000bf45070 */
[----:B------:R-:W-:Y:S01]  /*9540*/  UISETP.NE.AND.EX UP1, UPT, UR61, URZ, UPT, UP0 ;  /* 0x000000ff3d00728c */ /* 0x000fe2000bf25300 */
[----:B------:R-:W-:Y:S01]  /*9550*/  ISETP.NE.AND.EX P4, PT, R61, RZ, PT, P4 ;  /* 0x000000ff3d00720c */ /* 0x000fe20003f85340 */
[----:B------:R-:W-:Y:S01]  /*9560*/  UPLOP3.LUT UP0, UPT, UPT, UPT, UPT, 0x40, 0x4 ;  /* 0x000000000004789c */ /* 0x000fe20003f0e870 */
[----:B------:R-:W-:Y:S05]  /*9570*/  ISETP.NE.AND.EX P2, PT, RZ, UR51, PT, P2 ;  /* 0x00000033ff007c0c */ /* 0x000fea000bf45320 */
[----:B------:R-:W-:Y:S06]  /*9580*/  UISETP.NE.AND UP2, UPT, UR4, URZ, UPT ;  /* 0x000000ff0400728c */ /* 0x000fec000bf45270 */
[----:B------:R-:W-:Y:S05]  /*9590*/  PLOP3.LUT P1, PT, PT, PT, UP2, 0x80, 0x8 ;  /* 0x000000000008781c */ /* 0x000fea0003f2f028 */
[----:B------:R-:W-:Y:S06]  /*95a0*/  @UP2 UPLOP3.LUT UP0, UPT, UPT, UPT, UP1, 0x80, 0x8 ;  /* 0x000000000008289c */ /* 0x000fec0003f0f010 */
[----:B------:R-:W-:Y:S01]  /*95b0*/  PLOP3.LUT P0, PT, PT, PT, UP0, 0x80, 0x8 ;  /* 0x000000000008781c */ /* 0x000fe20003f0f008 */
[----:B------:R-:W-:Y:S01]  /*95c0*/  @!UPT UIADD3 URZ, UPT, UPT, URZ, URZ, URZ ;  /* 0x000000fffffff290 */ /* 0x000fe2000fffe0ff */
[----:B------:R-:W-:Y:S11]  /*95d0*/  BRA.U !UP1, `(.L_x_101) ;  /* 0x00000001093c7547 */ /* 0x000ff6000b800000 */
[----:B------:R-:W-:Y:S01]  /*95e0*/  UISETP.NE.U32.AND UP0, UPT, UR50, URZ, UPT ;  /* 0x000000ff3200728c */ /* 0x000fe2000bf05070 */
[----:B------:R-:W-:Y:S01]  /*95f0*/  HFMA2 R0, -RZ, RZ, 0, 5.9604644775390625e-08 ;  /* 0x00000001ff007431 */ /* 0x000fe200000001ff */
[----:B------:R-:W1:Y:S01]  /*9600*/  LDCU.64 UR8, c[0x0][0x358] ;  /* 0x00006b00ff0877ac */ /* 0x000e620008000a00 */
[----:B------:R-:W-:Y:S01]  /*9610*/  IMAD.MOV.U32 R62, RZ, RZ, 0x1 ;  /* 0x00000001ff3e7424 */ /* 0x000fe200078e00ff */
[----:B------:R-:W-:Y:S06]  /*9620*/  UISETP.NE.AND.EX UP0, UPT, UR51, URZ, UPT, UP0 ;  /* 0x000000ff3300728c */ /* 0x000fec000bf05300 */
        /* <DEDUP_REMOVED lines=9> */
[----:B-12---:R-:W-:Y:S02]  /*96c0*/  @!P3 IMAD.U32 R27, RZ, RZ, UR4 ;  /* 0x00000004ff1bbe24 */ /* 0x006fe4000f8e00ff */
.L_x_101:
[----:B------:R-:W-:Y:S05]  /*96d0*/  @!P4 BRA `(.L_x_102) ;  /* 0x000000000024c947 */ /* 0x000fea0003800000 */
[----:B------:R-:W-:Y:S01]  /*96e0*/  ISETP.NE.U32.AND P3, PT, R42, RZ, PT ;  /* 0x000000ff2a00720c */ /* 0x000fe20003f65070 */
[----:B------:R-:W1:Y:S03]  /*96f0*/  LDCU.64 UR4, c[0x0][0x358] ;  /* 0x00006b00ff0477ac */ /* 0x000e660008000a00 */
[----:B------:R-:W-:Y:S11]  /*9700*/  ISETP.NE.AND.EX P3, PT, R43, RZ, PT, P3 ;  /* 0x000000ff2b00720c */ /* 0x000ff60003f65330 */
[----:B------:R-:W-:Y:S02]  /*9710*/  @!UPT UIADD3 URZ, UPT, UPT, URZ, URZ, URZ ;  /* 0x000000fffffff290 */ /* 0x000fe4000fffe0ff */
[----:B------:R-:W2:Y:S01]  /*9720*/  @P3 LDC.64 R4, c[0x0][0x9a8] ;  /* 0x00026a00ff043b82 */ /* 0x000ea20000000a00 */
[----:B------:R-:W-:Y:S04]  /*9730*/  @P3 IMAD R0, R60, UR48, RZ ;  /* 0x000000303c003c24 */ /* 0x000fe8000f8e02ff */
[----:B--2---:R-:W-:Y:S05]  /*9740*/  @P3 IMAD.WIDE R4, R0, 0x4, R4 ;  /* 0x0000000400043825 */ /* 0x004fea00078e0204 */
[----:B-1---5:R1:W5:Y:S02]  /*9750*/  @P3 LDG.E R24, desc[UR4][R4.64] ;  /* 0x0000000404183981 */ /* 0x022364000c1e1900 */
[----:B-1----:R-:W2:Y:S02]  /*9760*/  @!P3 LDC R24, c[0x0][0x9a0] ;  /* 0x00026800ff18bb82 */ /* 0x002ea40000000800 */
.L_x_102:
[----:B-----5:R-:W-:Y:S01]  /*9770*/  FSETP.NEU.AND P3, PT, R27, RZ, PT ;  /* 0x000000ff1b00720b */ /* 0x020fe20003f6d000 */
[----:B------:R-:W1:Y:S01]  /*9780*/  LDCU.128 UR12, c[0x0][0xb90] ;  /* 0x00017200ff0c77ac */ /* 0x000e620008000c00 */
[----:B------:R-:W-:Y:S01]  /*9790*/  SEL R3, RZ, 0xffffffff, P2 ;  /* 0xffffffffff037807 */ /* 0x000fe20001000000 */
[----:B------:R-:W-:Y:S01]  /*97a0*/  BSSY B1, `(.L_x_103) ;  /* 0x0000057000017945 */ /* 0x000fe20003800000 */
[----:B------:R-:W-:Y:S01]  /*97b0*/  @P1 LOP3.LUT P2, RZ, R62, 0xff, RZ, 0xc0, !PT ;  /* 0x000000ff3eff1812 */ /* 0x000fe2000784c0ff */
[----:B------:R-:W-:Y:S01]  /*97c0*/  IMAD.MOV.U32 R89, RZ, RZ, 0x1 ;  /* 0x00000001ff597424 */ /* 0x000fe200078e00ff */
[----:B------:R-:W-:Y:S01]  /*97d0*/  @P1 SEL R4, RZ, 0xffffffff, P3 ;  /* 0xffffffffff041807 */ /* 0x000fe20001800000 */
[----:B------:R-:W-:Y:S01]  /*97e0*/  IMAD.IADD R25, R23, 0x1, R2 ;  /* 0x0000000117197824 */ /* 0x000fe200078e0202 */
[----:B------:R-:W-:Y:S01]  /*97f0*/  LOP3.LUT R70, R70, 0x1, RZ, 0x3c, !PT ;  /* 0x0000000146467812 */ /* 0x000fe200078e3cff */
[----:B------:R-:W3:Y:S01]  /*9800*/  LDCU UR11, c[0x0][0xba0] ;  /* 0x00017400ff0b77ac */ /* 0x000ee20008000800 */
[----:B------:R-:W-:Y:S01]  /*9810*/  @P0 SEL R4, R3, R4, !P2 ;  /* 0x0000000403040207 */ /* 0x000fe20005000000 */
[----:B------:R-:W-:Y:S01]  /*9820*/  IMAD R86, R74, -0x10, R72 ;  /* 0xfffffff04a567824 */ /* 0x000fe200078e0248 */
[----:B------:R-:W-:Y:S01]  /*9830*/  LEA R87, R22, UR44, 0x3 ;  /* 0x0000002c16577c11 */ /* 0x000fe2000f8e18ff */
[----:B------:R-:W-:Y:S01]  /*9840*/  USHF.L.U32 UR8, UR45, 0x6, URZ ;  /* 0x000000062d087899 */ /* 0x000fe200080006ff */
[----:B------:R-:W-:Y:S01]  /*9850*/  @P1 LOP3.LUT R4, R4, 0x1, RZ, 0xc0, !PT ;  /* 0x0000000104041812 */ /* 0x000fe200078ec0ff */
[----:B------:R-:W-:Y:S01]  /*9860*/  IMAD.MOV.U32 R88, RZ, RZ, RZ ;  /* 0x000000ffff587224 */ /* 0x000fe200078e00ff */
[----:B------:R-:W-:Y:S02]  /*9870*/  SHF.L.U32 R0, R69, 0x1f, RZ ;  /* 0x0000001f45007819 */ /* 0x000fe400000006ff */
[----:B------:R-:W-:Y:S02]  /*9880*/  CS2R R46, SRZ ;  /* 0x00000000002e7805 */ /* 0x000fe4000001ff00 */
[----:B------:R-:W-:Y:S01]  /*9890*/  ISETP.NE.U32.OR P5, PT, R4, 0x1, !P1 ;  /* 0x000000010400780c */ /* 0x000fe20004fa5470 */
[----:B------:R-:W-:Y:S01]  /*98a0*/  IMAD.U32 R83, RZ, RZ, UR8 ;  /* 0x00000008ff537e24 */ /* 0x000fe2000f8e00ff */
[----:B------:R-:W-:Y:S02]  /*98b0*/  R2UR UR4, R78 ;  /* 0x000000004e0472ca */ /* 0x000fe400000e0000 */
[----:B------:R-:W-:Y:S02]  /*98c0*/  CS2R R44, SRZ ;  /* 0x00000000002c7805 */ /* 0x000fe4000001ff00 */
[----:B------:R-:W-:Y:S02]  /*98d0*/  R2UR UR6, R77 ;  /* 0x000000004d0672ca */ /* 0x000fe400000e0000 */
[----:B------:R-:W-:Y:S02]  /*98e0*/  CS2R R50, SRZ ;  /* 0x0000000000327805 */ /* 0x000fe4000001ff00 */
[----:B------:R-:W-:Y:S02]  /*98f0*/  R2UR UR10, R79 ;  /* 0x000000004f0a72ca */ /* 0x000fe400000e0000 */
[----:B------:R-:W-:Y:S02]  /*9900*/  CS2R R48, SRZ ;  /* 0x0000000000307805 */ /* 0x000fe4000001ff00 */
[----:B------:R-:W-:Y:S02]  /*9910*/  R2UR UR9, R76 ;  /* 0x000000004c0972ca */ /* 0x000fe400000e0000 */
[----:B------:R-:W-:Y:S02]  /*9920*/  CS2R R54, SRZ ;  /* 0x0000000000367805 */ /* 0x000fe4000001ff00 */
[----:B------:R-:W-:Y:S02]  /*9930*/  PLOP3.LUT P2, PT, PT, PT, UP1, 0x80, 0x8 ;  /* 0x000000000008781c */ /* 0x000fe40003f4f018 */
[----:B------:R-:W-:Y:S02]  /*9940*/  CS2R R52, SRZ ;  /* 0x0000000000347805 */ /* 0x000fe4000001ff00 */
[----:B------:R-:W-:Y:S02]  /*9950*/  LOP3.LUT P4, R84, R62, 0xff, RZ, 0xc0, !PT ;  /* 0x000000ff3e547812 */ /* 0x000fe4000788c0ff */
[----:B------:R-:W-:Y:S02]  /*9960*/  CS2R R58, SRZ ;  /* 0x00000000003a7805 */ /* 0x000fe4000001ff00 */
[----:B------:R-:W-:Y:S01]  /*9970*/  @P5 SHF.L.U32 R7, R70, 0x1f, RZ ;  /* 0x0000001f46075819 */ /* 0x000fe200000006ff */
[----:B------:R-:W-:Y:S01]  /*9980*/  UIMAD.WIDE.U32 UR4, UR8, UR4, URZ ;  /* 0x00000004080472a5 */ /* 0x000fe2000f8e00ff */
[----:B------:R-:W-:Y:S02]  /*9990*/  SEL R4, RZ, 0xffffffff, P3 ;  /* 0xffffffffff047807 */ /* 0x000fe40001800000 */
[----:B------:R-:W-:Y:S01]  /*99a0*/  CS2R R56, SRZ ;  /* 0x0000000000387805 */ /* 0x000fe2000001ff00 */
[----:B------:R-:W4:Y:S01]  /*99b0*/  @P5 SYNCS.PHASECHK.TRANS64.TRYWAIT P1, [UR44+0x60], R7 ;  /* 0x00006007ff0055a7 */ /* 0x000f22000802112c */
[----:B------:R-:W-:Y:S01]  /*99c0*/  UISETP.NE.AND UP0, UPT, UR10, 0x1, UPT ;  /* 0x000000010a00788c */ /* 0x000fe2000bf05270 */
[----:B------:R-:W-:Y:S01]  /*99d0*/  P2R R85, PR, RZ, 0x20 ;  /* 0x00000020ff557803 */ /* 0x000fe20000000000 */
[----:B------:R-:W-:Y:S01]  /*99e0*/  USHF.R.U32.HI UR5, URZ, UR6, UR5 ;  /* 0x00000006ff057299 */ /* 0x000fe20008011605 */
[----:B------:R-:W-:Y:S03]  /*99f0*/  @P2 SEL R4, R3, R4, !P4 ;  /* 0x0000000403042207 */ /* 0x000fe60006000000 */
[----:B------:R-:W-:Y:S02]  /*9a00*/  USEL UR5, UR8, UR5, !UP0 ;  /* 0x0000000508057287 */ /* 0x000fe4000c000000 */
[----:B------:R-:W-:Y:S01]  /*9a10*/  UISETP.NE.AND UP0, UPT, UR9, 0x1, UPT ;  /* 0x000000010900788c */ /* 0x000fe2000bf05270 */
[----:B------:R-:W-:Y:S03]  /*9a20*/  LOP3.LUT R4, R4, 0x1, RZ, 0xc0, !PT ;  /* 0x0000000104047812 */ /* 0x000fe600078ec0ff */
[----:B------:R-:W-:Y:S02]  /*9a30*/  IMAD R6, RZ, RZ, -UR5 ;  /* 0x80000005ff067e24 */ /* 0x000fe4000f8e02ff */
[----:B------:R-:W-:Y:S01]  /*9a40*/  IMAD.U32 R82, RZ, RZ, UR5 ;  /* 0x00000005ff527e24 */ /* 0x000fe2000f8e00ff */
[----:B------:R2:W2:Y:S01]  /*9a50*/  SYNCS.PHASECHK.TRANS64.TRYWAIT P0, [R87+URZ+0xc0], R0 ;  /* 0x0000c000570075a7 */ /* 0x0004a200080011ff */
[----:B-1----:R-:W-:Y:S01]  /*9a60*/  UIMAD.WIDE.U32 UR6, UR5, UR12, URZ ;  /* 0x0000000c050672a5 */ /* 0x002fe2000f8e00ff */
[----:B------:R-:W-:Y:S06]  /*9a70*/  IMAD R83, R6, UR10, R83 ;  /* 0x0000000a06537c24 */ /* 0x000fec000f8e0253 */
[----:B------:R-:W-:Y:S02]  /*9a80*/  UMOV UR4, UR7 ;  /* 0x0000000700047c82 */ /* 0x000fe40008000000 */
[----:B------:R-:W-:Y:S04]  /*9a90*/  USHF.R.U32.HI UR4, URZ, UR13, UR4 ;  /* 0x0000000dff047299 */ /* 0x000fe80008011604 */
[----:B------:R-:W-:Y:S02]  /*9aa0*/  USEL UR4, UR5, UR4, !UP0 ;  /* 0x0000000405047287 */ /* 0x000fe4000c000000 */
[----:B------:R-:W-:Y:S02]  /*9ab0*/  UISETP.NE.AND UP0, UPT, UR14, 0x1, UPT ;  /* 0x000000010e00788c */ /* 0x000fe4000bf05270 */
[----:B------:R-:W-:Y:S02]  /*9ac0*/  UIMAD.WIDE.U32 UR6, UR4, UR15, URZ ;  /* 0x0000000f040672a5 */ /* 0x000fe4000f8e00ff */
[----:B------:R-:W-:Y:S02]  /*9ad0*/  IMAD.U32 R81, RZ, RZ, UR4 ;  /* 0x00000004ff517e24 */ /* 0x000fe4000f8e00ff */
[----:B------:R-:W-:Y:S01]  /*9ae0*/  PLOP3.LUT P2, PT, PT, PT, UP0, 0x80, 0x8 ;  /* 0x000000000008781c */ /* 0x000fe20003f4f008 */
[----:B------:R-:W-:Y:S02]  /*9af0*/  IMAD R5, RZ, RZ, -UR4 ;  /* 0x80000004ff057e24 */ /* 0x000fe4000f8e02ff */
[----:B------:R-:W-:Y:S01]  /*9b00*/  UMOV UR6, UR7 ;  /* 0x0000000700067c82 */ /* 0x000fe20008000000 */
[----:B------:R-:W-:Y:S01]  /*9b10*/  IMAD.U32 R80, RZ, RZ, UR4 ;  /* 0x00000004ff507e24 */ /* 0x000fe2000f8e00ff */
[----:B---3--:R-:W-:Y:S01]  /*9b20*/  USHF.R.U32.HI UR6, URZ, UR11, UR6 ;  /* 0x0000000bff067299 */ /* 0x008fe20008011606 */
[----:B------:R-:W-:Y:S05]  /*9b30*/  IMAD R82, R5, UR9, R82 ;  /* 0x0000000905527c24 */ /* 0x000fea000f8e0252 */
[----:B------:R-:W-:Y:S02]  /*9b40*/  SEL R81, R81, UR6, !P2 ;  /* 0x0000000651517c07 */ /* 0x000fe4000d000000 */
[----:B------:R-:W-:Y:S03]  /*9b50*/  ISETP.NE.U32.AND P2, PT, R4, 0x1, PT ;  /* 0x000000010400780c */ /* 0x000fe60003f45070 */
[----:B------:R-:W-:Y:S01]  /*9b60*/  IMAD.MOV R3, RZ, RZ, -R81 ;  /* 0x000000ffff037224 */ /* 0x000fe200078e0a51 */
[----:B------:R-:W-:Y:S03]  /*9b70*/  P2R R90, PR, RZ, 0x4 ;  /* 0x00000004ff5a7803 */ /* 0x000fe60000000000 */
[----:B------:R-:W-:Y:S01]  /*9b80*/  IMAD R80, R3, UR14, R80 ;  /* 0x0000000e03507c24 */ /* 0x000fe2000f8e0250 */
[----:B----4-:R-:W-:Y:S01]  /*9b90*/  @P5 SEL R89, RZ, 0x1, !P1 ;  /* 0x00000001ff595807 */ /* 0x010fe20004800000 */
[----:B------:R-:W-:Y:S06]  /*9ba0*/  @!P5 BRA `(.L_x_104) ;  /* 0x000000000058d947 */ /* 0x000fec0003800000 */
[----:B------:R-:W-:Y:S01]  /*9bb0*/  IMAD.MOV.U32 R47, RZ, RZ, RZ ;  /* 0x000000ffff2f7224 */ /* 0x000fe200078e00ff */
[----:B------:R-:W-:Y:S01]  /*9bc0*/  ISETP.NE.AND P1, PT, R89, RZ, PT ;  /* 0x000000ff5900720c */ /* 0x000fe20003f25270 */
[----:B------:R-:W-:Y:S01]  /*9bd0*/  BSSY B0, `(.L_x_105) ;  /* 0x000000c000007945 */ /* 0x000fe20003800000 */
[----:B------:R-:W-:Y:S02]  /*9be0*/  CS2R R58, SRZ ;  /* 0x00000000003a7805 */ /* 0x000fe4000001ff00 */
[----:B------:R-:W-:Y:S02]  /*9bf0*/  CS2R R56, SRZ ;  /* 0x0000000000387805 */ /* 0x000fe4000001ff00 */
[----:B------:R-:W-:Y:S02]  /*9c00*/  CS2R R54, SRZ ;  /* 0x0000000000367805 */ /* 0x000fe4000001ff00 */
[----:B------:R-:W-:Y:S02]  /*9c10*/  CS2R R52, SRZ ;  /* 0x0000000000347805 */ /* 0x000fe4000001ff00 */
[----:B------:R-:W-:Y:S02]  /*9c20*/  CS2R R50, SRZ ;  /* 0x0000000000327805 */ /* 0x000fe4000001ff00 */
[----:B------:R-:W-:Y:S02]  /*9c30*/  CS2R R48, SRZ ;  /* 0x0000000000307805 */ /* 0x000fe4000001ff00 */
[----:B------:R-:W-:Y:S01]  /*9c40*/  CS2R R44, SRZ ;  /* 0x00000000002c7805 */ /* 0x000fe2000001ff00 */
[----:B------:R-:W-:Y:S06]  /*9c50*/  @P1 BRA `(.L_x_106) ;  /* 0x00000000000c1947 */ /* 0x000fec0003800000 */
[----:B------:R-:W-:Y:S04]  /*9c60*/  SHF.L.U32 R3, R70, 0x1f, RZ ;  /* 0x0000001f46037819 */ /* 0x000fe800000006ff */
[----:B------:R-:W1:Y:S02]  /*9c70*/  SYNCS.PHASECHK.TRANS64.TRYWAIT P1, [UR44+0x60], R3 ;  /* 0x00006003ff0075a7 */ /* 0x000e64000802112c */
[----:B-1----:R-:W-:Y:S05]  /*9c80*/  @!P1 BRA `(.L_x_107) ;  /* 0x0000003000fc9947 */ /* 0x002fea0003800000 */
.L_x_106:
[----:B------:R-:W-:Y:S05]  /*9c90*/  BSYNC B0 ;  /* 0x0000000000007941 */ /* 0x000fea0003800000 */
.L_x_105:
[----:B------:R-:W-:Y:S01]  /*9ca0*/  ISETP.NE.AND P1, PT, R90, RZ, PT ;  /* 0x000000ff5a00720c */ /* 0x000fe20003f25270 */
[----:B------:R-:W-:Y:S11]  /*9cb0*/  HFMA2 R88, -RZ, RZ, 0, 5.9604644775390625e-08 ;  /* 0x00000001ff587431 */ /* 0x000ff600000001ff */
[----:B------:R-:W-:Y:S01]  /*9cc0*/  @!UPT UIADD3 URZ, UPT, UPT, URZ, URZ, URZ ;  /* 0x000000fffffff290 */ /* 0x000fe2000fffe0ff */
[----:B------:R3:W4:Y:S04]  /*9cd0*/  @P1 LDS.128 R56, [R73] ;  /* 0x0000000049381984 */ /* 0x0007280000000c00 */
[----:B------:R3:W1:Y:S04]  /*9ce0*/  @P1 LDS.128 R52, [R72+0x10] ;  /* 0x0000100048341984 */ /* 0x0006680000000c00 */
[----:B------:R3:W1:Y:S04]  /*9cf0*/  @P1 LDS.128 R48, [R71+0x20] ;  /* 0x0000200047301984 */ /* 0x0006680000000c00 */
[----:B------:R3:W1:Y:S02]  /*9d00*/  @P1 LDS.128 R44, [R86+0x30] ;  /* 0x00003000562c1984 */ /* 0x0006640000000c00 */
.L_x_104:
[----:B------:R-:W-:Y:S05]  /*9d10*/  BSYNC B1 ;  /* 0x0000000000017941 */ /* 0x000fea0003800000 */
.L_x_103:
[----:B-1----:R-:W-:Y:S04]  /*9d20*/  SHF.R.U32.HI R2, RZ, 0x15, R25 ;  /* 0x00000015ff027819 */ /* 0x002fe80000011619 */
[----:B------:R-:W-:Y:S01]  /*9d30*/  LOP3.LUT P1, RZ, R2, 0x3, R63, 0x48, !PT ;  /* 0x0000000302ff7812 */ /* 0x000fe2000782483f */
[----:B------:R-:W-:Y:S01]  /*9d40*/  @!UPT UIADD3 URZ, UPT, UPT, URZ, URZ, URZ ;  /* 0x000000fffffff290 */ /* 0x000fe2000fffe0ff */
[----:B--2---:R-:W-:Y:S11]  /*9d50*/  @P0 BRA `(.L_x_108) ;  /* 0x0000000000080947 */ /* 0x004ff60003800000 */
[----:B------:R-:W1:Y:S02]  /*9d60*/  SYNCS.PHASECHK.TRANS64.TRYWAIT P0, [R87+URZ+0xc0], R0 ;  /* 0x0000c000570075a7 */ /* 0x000e6400080011ff */
[----:B-1----:R-:W-:Y:S05]  /*9d70*/  @!P0 BRA `(.L_x_109) ;  /* 0x0000003000d88947 */ /* 0x002fea0003800000 */
.L_x_108:
[----:B------:R-:W-:Y:S05]  /*9d80*/  @!P1 BRA `(.L_x_110) ;  /* 0x0000000000409947 */ /* 0x000fea0003800000 */
[----:B------:R-:W2:Y:S01]  /*9d90*/  LDCU.64 UR8, c[0x4][0x70] ;  /* 0x01000e00ff0877ac */ /* 0x000ea20008000a00 */
[----:B------:R-:W-:Y:S01]  /*9da0*/  MOV R3, 0x0 ;  /* 0x0000000000037802 */ /* 0x000fe20000000f00 */
[----:B------:R-:W-:Y:S02]  /*9db0*/  HFMA2 R12, -RZ, RZ, 0, 5.9604644775390625e-08 ;  /* 0x00000001ff0c7431 */ /* 0x000fe400000001ff */
[----:B------:R-:W-:Y:S02]  /*9dc0*/  IMAD.MOV.U32 R8, RZ, RZ, 0x192 ;  /* 0x00000192ff087424 */ /* 0x000fe400078e00ff */
[----:B------:R-:W-:Y:S01]  /*9dd0*/  IMAD.MOV.U32 R13, RZ, RZ, RZ ;  /* 0x000000ffff0d7224 */ /* 0x000fe200078e00ff */
[----:B------:R-:W5:Y:S01]  /*9de0*/  LDCU.64 UR6, c[0x4][0x78] ;  /* 0x01000f00ff0677ac */ /* 0x000f620008000a00 */
[----:B------:R-:W1:Y:S01]  /*9df0*/  LDC.64 R2, c[0x4][R3] ;  /* 0x0100000003027b82 */ /* 0x000e620000000a00 */
[----:B------:R-:W3:Y:S01]  /*9e00*/  LDCU.64 UR4, c[0x4][0x10] ;  /* 0x01000200ff0477ac */ /* 0x000ee20008000a00 */
[----:B--2---:R-:W-:Y:S01]  /*9e10*/  MOV R5, UR9 ;  /* 0x0000000900057c02 */ /* 0x004fe20008000f00 */
[----:B------:R-:W-:Y:S01]  /*9e20*/  IMAD.U32 R4, RZ, RZ, UR8 ;  /* 0x00000008ff047e24 */ /* 0x000fe2000f8e00ff */
[----:B-----5:R-:W-:Y:S01]  /*9e30*/  MOV R7, UR7 ;  /* 0x0000000700077c02 */ /* 0x020fe20008000f00 */
[----:B------:R-:W-:Y:S01]  /*9e40*/  IMAD.U32 R6, RZ, RZ, UR6 ;  /* 0x00000006ff067e24 */ /* 0x000fe2000f8e00ff */
[----:B---3--:R-:W-:Y:S01]  /*9e50*/  MOV R11, UR5 ;  /* 0x00000005000b7c02 */ /* 0x008fe20008000f00 */
[----:B------:R-:W-:Y:S02]  /*9e60*/  IMAD.U32 R10, RZ, RZ, UR4 ;  /* 0x00000004ff0a7e24 */ /* 0x000fe4000f8e00ff */
[----:B------:R-:W-:Y:S07]  /*9e70*/  LEPC R20, `(.L_x_110) ;  /* 0x000000001014794e */ /* 0x000fee0000000000 */
[----:B-1--4-:R-:W-:Y:S05]  /*9e80*/  CALL.ABS.NOINC R2 ;  /* 0x0000000002007343 */ /* 0x012fea0003c00000 */
.L_x_110:
[----:B----4-:R-:W-:Y:S01]  /*9e90*/  LOP3.LUT R20, R56, 0xffffe000, RZ, 0xc0, !PT ;  /* 0xffffe00038147812 */ /* 0x010fe200078ec0ff */
[----:B------:R-:W-:Y:S05]  /*9ea0*/  WARPSYNC.ALL ;  /* 0x0000000000007948 */ /* 0x000fea0003800000 */
[----:B------:R-:W-:Y:S01]  /*9eb0*/  R2UR UR4, R25 ;  /* 0x00000000190472ca */ /* 0x000fe200000e0000 */
[----:B------:R-:W-:Y:S01]  /*9ec0*/  BSSY.RECONVERGENT B0, `(.L_x_111) ;  /* 0x0000061000007945 */ /* 0x000fe20003800200 */
[----:B------:R-:W-:Y:S02]  /*9ed0*/  LOP3.LUT R21, R57, 0xffffe000, RZ, 0xc0, !PT ;  /* 0xffffe00039157812 */ /* 0x000fe400078ec0ff */
[----:B------:R-:W-:Y:S02]  /*9ee0*/  LOP3.LUT R26, R58, 0xffffe000, RZ, 0xc0, !PT ;  /* 0xffffe0003a1a7812 */ /* 0x000fe400078ec0ff */
[----:B------:R-:W-:Y:S02]  /*9ef0*/  LOP3.LUT R33, R52, 0xffffe000, RZ, 0xc0, !PT ;  /* 0xffffe00034217812 */ /* 0x000fe400078ec0ff */
[----:B------:R-:W-:Y:S05]  /*9f00*/  ISETP.NE.AND P0, PT, R75, RZ, PT ;  /* 0x000000ff4b00720c */ /* 0x000fea0003f05270 */
[----:B------:R-:W1:Y:S02]  /*9f10*/  LDTM.x16 R4, tmem[UR4] ;  /* 0x00000004000479ee */ /* 0x000e640008240000 */
[C---:B-1----:R-:W-:Y:S01]  /*9f20*/  FMUL R0, R24.reuse, R4 ;  /* 0x0000000418007220 */ /* 0x042fe20000400000 */
[C---:B------:R-:W-:Y:S01]  /*9f30*/  FMUL R2, R24.reuse, R5 ;  /* 0x0000000518027220 */ /* 0x040fe20000400000 */
[C---:B------:R-:W-:Y:S01]  /*9f40*/  FMUL R3, R24.reuse, R6 ;  /* 0x0000000618037220 */ /* 0x040fe20000400000 */
[----:B------:R-:W-:Y:S01]  /*9f50*/  FMUL R7, R24, R7 ;  /* 0x0000000718077220 */ /* 0x000fe20000400000 */
[----:B------:R-:W-:Y:S01]  /*9f60*/  FFMA R28, R27, R20, R0 ;  /* 0x000000141b1c7223 */ /* 0x000fe20000000000 */
[----:B------:R-:W-:Y:S01]  /*9f70*/  LOP3.LUT R20, R59, 0xffffe000, RZ, 0xc0, !PT ;  /* 0xffffe0003b147812 */ /* 0x000fe200078ec0ff */
[C---:B------:R-:W-:Y:S01]  /*9f80*/  FFMA R29, R27.reuse, R21, R2 ;  /* 0x000000151b1d7223 */ /* 0x040fe20000000002 */
[----:B------:R-:W-:Y:S01]  /*9f90*/  LOP3.LUT R21, R54, 0xffffe000, RZ, 0xc0, !PT ;  /* 0xffffe00036157812 */ /* 0x000fe200078ec0ff */
[----:B------:R-:W-:Y:S01]  /*9fa0*/  FFMA R30, R27, R26, R3 ;  /* 0x0000001a1b1e7223 */ /* 0x000fe20000000003 */
[----:B------:R-:W-:Y:S01]  /*9fb0*/  LOP3.LUT R26, R53, 0xffffe000, RZ, 0xc0, !PT ;  /* 0xffffe000351a7812 */ /* 0x000fe200078ec0ff */
[----:B------:R-:W-:Y:S01]  /*9fc0*/  FFMA R31, R27, R20, R7 ;  /* 0x000000141b1f7223 */ /* 0x000fe20000000007 */
[----:B------:R-:W-:Y:S01]  /*9fd0*/  LOP3.LUT R20, R55, 0xffffe000, RZ, 0xc0, !PT ;  /* 0xffffe00037147812 */ /* 0x000fe200078ec0ff */
[C---:B------:R-:W-:Y:S01]  /*9fe0*/  FMUL R4, R24.reuse, R8 ;  /* 0x0000000818047220 */ /* 0x040fe20000400000 */
[----:B------:R-:W-:Y:S01]  /*9ff0*/  F2FP.TF32.F32.PACK_B R28, R28 ;  /* 0x0000001cff1c723e */ /* 0x000fe200024050ff */
[C---:B------:R-:W-:Y:S01]  /*a000*/  FMUL R5, R24.reuse, R9 ;  /* 0x0000000918057220 */ /* 0x040fe20000400000 */
[----:B------:R-:W-:Y:S01]  /*a010*/  F2FP.TF32.F32.PACK_B R29, R29 ;  /* 0x0000001dff1d723e */ /* 0x000fe200024050ff */
[C---:B------:R-:W-:Y:S01]  /*a020*/  FMUL R6, R24.reuse, R10 ;  /* 0x0000000a18067220 */ /* 0x040fe20000400000 */
[----:B------:R-:W-:Y:S01]  /*a030*/  FMUL R11, R24, R11 ;  /* 0x0000000b180b7220 */ /* 0x000fe20000400000 */
[----:B------:R-:W-:Y:S01]  /*a040*/  F2FP.TF32.F32.PACK_B R30, R30 ;  /* 0x0000001eff1e723e */ /* 0x000fe200024050ff */
[C---:B------:R-:W-:Y:S01]  /*a050*/  FFMA R4, R27.reuse, R33, R4 ;  /* 0x000000211b047223 */ /* 0x040fe20000000004 */
[----:B------:R-:W-:Y:S01]  /*a060*/  F2FP.TF32.F32.PACK_B R31, R31 ;  /* 0x0000001fff1f723e */ /* 0x000fe200024050ff */
[C---:B------:R-:W-:Y:S01]  /*a070*/  FFMA R5, R27.reuse, R26, R5 ;  /* 0x0000001a1b057223 */ /* 0x040fe20000000005 */
[C---:B------:R-:W-:Y:S01]  /*a080*/  FFMA R6, R27.reuse, R21, R6 ;  /* 0x000000151b067223 */ /* 0x040fe20000000006 */
[----:B------:R-:W-:Y:S01]  /*a090*/  FFMA R7, R27, R20, R11 ;  /* 0x000000141b077223 */ /* 0x000fe2000000000b */
[----:B------:R-:W-:Y:S01]  /*a0a0*/  LOP3.LUT R33, R48, 0xffffe000, RZ, 0xc0, !PT ;  /* 0xffffe00030217812 */ /* 0x000fe200078ec0ff */
[----:B------:R1:W-:Y:S01]  /*a0b0*/  STS.128 [R73], R28 ;  /* 0x0000001c49007388 */ /* 0x0003e20000000c00 */
[----:B------:R-:W-:Y:S01]  /*a0c0*/  LOP3.LUT R26, R49, 0xffffe000, RZ, 0xc0, !PT ;  /* 0xffffe000311a7812 */ /* 0x000fe200078ec0ff */
[C---:B------:R-:W-:Y:S01]  /*a0d0*/  FMUL R8, R24.reuse, R12 ;  /* 0x0000000c18087220 */ /* 0x040fe20000400000 */
[----:B------:R-:W-:Y:S01]  /*a0e0*/  FMUL R9, R24, R13 ;  /* 0x0000000d18097220 */ /* 0x000fe20000400000 */
[----:B------:R-:W-:Y:S01]  /*a0f0*/  LOP3.LUT R21, R50, 0xffffe000, RZ, 0xc0, !PT ;  /* 0xffffe00032157812 */ /* 0x000fe200078ec0ff */
[C---:B------:R-:W-:Y:S01]  /*a100*/  FMUL R10, R24.reuse, R14 ;  /* 0x0000000e180a7220 */ /* 0x040fe20000400000 */
[----:B------:R-:W-:Y:S01]  /*a110*/  LOP3.LUT R20, R51, 0xffffe000, RZ, 0xc0, !PT ;  /* 0xffffe00033147812 */ /* 0x000fe200078ec0ff */
[----:B------:R-:W-:Y:S01]  /*a120*/  FMUL R15, R24, R15 ;  /* 0x0000000f180f7220 */ /* 0x000fe20000400000 */
[----:B------:R-:W-:Y:S01]  /*a130*/  F2FP.TF32.F32.PACK_B R4, R4 ;  /* 0x00000004ff04723e */ /* 0x000fe200024050ff */
[C---:B------:R-:W-:Y:S01]  /*a140*/  FFMA R8, R27.reuse, R33, R8 ;  /* 0x000000211b087223 */ /* 0x040fe20000000008 */
[----:B------:R-:W-:Y:S01]  /*a150*/  F2FP.TF32.F32.PACK_B R5, R5 ;  /* 0x00000005ff05723e */ /* 0x000fe200024050ff */
[C---:B------:R-:W-:Y:S01]  /*a160*/  FFMA R9, R27.reuse, R26, R9 ;  /* 0x0000001a1b097223 */ /* 0x040fe20000000009 */
[----:B------:R-:W-:Y:S01]  /*a170*/  F2FP.TF32.F32.PACK_B R6, R6 ;  /* 0x00000006ff06723e */ /* 0x000fe200024050ff */
[C---:B------:R-:W-:Y:S01]  /*a180*/  FFMA R10, R27.reuse, R21, R10 ;  /* 0x000000151b0a7223 */ /* 0x040fe2000000000a */
[----:B------:R-:W-:Y:S01]  /*a190*/  F2FP.TF32.F32.PACK_B R7, R7 ;  /* 0x00000007ff07723e */ /* 0x000fe200024050ff */
[----:B------:R-:W-:Y:S01]  /*a1a0*/  FFMA R11, R27, R20, R15 ;  /* 0x000000141b0b7223 */ /* 0x000fe2000000000f */
[----:B------:R-:W-:Y:S01]  /*a1b0*/  LOP3.LUT R33, R44, 0xffffe000, RZ, 0xc0, !PT ;  /* 0xffffe0002c217812 */ /* 0x000fe200078ec0ff */
[C---:B------:R-:W-:Y:S01]  /*a1c0*/  FMUL R12, R24.reuse, R16 ;  /* 0x00000010180c7220 */ /* 0x040fe20000400000 */
[----:B------:R-:W-:Y:S01]  /*a1d0*/  LOP3.LUT R26, R45, 0xffffe000, RZ, 0xc0, !PT ;  /* 0xffffe0002d1a7812 */ /* 0x000fe200078ec0ff */
[----:B------:R1:W-:Y:S01]  /*a1e0*/  STS.128 [R72+0x10], R4 ;  /* 0x0000100448007388 */ /* 0x0003e20000000c00 */
        /* <DEDUP_REMOVED lines=13> */
[----:B------:R-:W-:Y:S02]  /*a2c0*/  F2FP.TF32.F32.PACK_B R12, R12 ;  /* 0x0000000cff0c723e */ /* 0x000fe400024050ff */
[----:B------:R-:W-:Y:S01]  /*a2d0*/  F2FP.TF32.F32.PACK_B R13, R13 ;  /* 0x0000000dff0d723e */ /* 0x000fe200024050ff */
[----:B------:R1:W-:Y:S01]  /*a2e0*/  STS.128 [R71+0x20], R8 ;  /* 0x0000200847007388 */ /* 0x0003e20000000c00 */
[----:B------:R-:W-:Y:S02]  /*a2f0*/  F2FP.TF32.F32.PACK_B R14, R14 ;  /* 0x0000000eff0e723e */ /* 0x000fe400024050ff */
[----:B------:R-:W-:Y:S05]  /*a300*/  F2FP.TF32.F32.PACK_B R15, R15 ;  /* 0x0000000fff0f723e */ /* 0x000fea00024050ff */
[----:B------:R1:W-:Y:S01]  /*a310*/  STS.128 [R86+0x30], R12 ;  /* 0x0000300c56007388 */ /* 0x0003e20000000c00 */
[----:B------:R-:W-:Y:S01]  /*a320*/  @!PT LDS RZ, [RZ] ;  /* 0x00000000fffff984 */ /* 0x000fe20000000800 */
[----:B------:R-:W-:Y:S01]  /*a330*/  @!PT LDS RZ, [RZ] ;  /* 0x00000000fffff984 */ /* 0x000fe20000000800 */
[----:B------:R-:W-:Y:S01]  /*a340*/  @!PT LDS RZ, [RZ] ;  /* 0x00000000fffff984 */ /* 0x000fe20000000800 */
[----:B------:R-:W-:Y:S01]  /*a350*/  @!PT LDS RZ, [RZ] ;  /* 0x00000000fffff984 */ /* 0x000fe20000000800 */
[----:B------:R2:W-:Y:S07]  /*a360*/  MEMBAR.ALL.CTA ;  /* 0x0000000000007992 */ /* 0x0005ee0000008000 */
[----:B--2---:R-:W2:Y:S02]  /*a370*/  FENCE.VIEW.ASYNC.S ;  /* 0x00000000000073c6 */ /* 0x004ea40000000000 */
[----:B--2---:R-:W-:Y:S06]  /*a380*/  BAR.SYNC.DEFER_BLOCKING 0x1, 0x80 ;  /* 0x0042000000007b1d */ /* 0x004fec0000010000 */
[----:B------:R-:W-:Y:S05]  /*a390*/  @P0 BRA `(.L_x_112) ;  /* 0x00000000004c0947 */ /* 0x000fea0003800000 */
[----:B------:R-:W-:Y:S01]  /*a3a0*/  UIADD3 UR4, UPT, UPT, UR44, 0x200, URZ ;  /* 0x000002002c047890 */ /* 0x000fe2000fffe0ff */
[----:B------:R-:W-:Y:S01]  /*a3b0*/  R2UR UR10, R83 ;  /* 0x00000000530a72ca */ /* 0x000fe200000e0000 */
[----:B------:R-:W-:Y:S01]  /*a3c0*/  UMOV UR9, UR46 ;  /* 0x0000002e00097c82 */ /* 0x000fe20008000000 */
[----:B------:R-:W-:Y:S01]  /*a3d0*/  R2UR UR11, R82 ;  /* 0x00000000520b72ca */ /* 0x000fe200000e0000 */
[----:B------:R-:W-:Y:S01]  /*a3e0*/  UIADD3 UR6, UPT, UPT, UR44, 0x1200, URZ ;  /* 0x000012002c067890 */ /* 0x000fe2000fffe0ff */
[----:B------:R-:W-:Y:S01]  /*a3f0*/  R2UR UR12, R80 ;  /* 0x00000000500c72ca */ /* 0x000fe200000e0000 */
[----:B------:R-:W-:Y:S01]  /*a400*/  IMAD.U32 R67, RZ, RZ, UR4 ;  /* 0x00000004ff437e24 */ /* 0x000fe2000f8e00ff */
[----:B------:R-:W-:Y:S01]  /*a410*/  R2UR UR13, R81 ;  /* 0x00000000510d72ca */ /* 0x000fe200000e0000 */
[----:B------:R-:W-:Y:S02]  /*a420*/  UIADD3 UR4, UP0, UPT, UR62, 0x780, URZ ;  /* 0x000007803e047890 */ /* 0x000fe4000ff1e0ff */
[----:B------:R-:W-:Y:S01]  /*a430*/  UIADD3 UR7, UPT, UPT, UR46, 0x40, URZ ;  /* 0x000000402e077890 */ /* 0x000fe2000fffe0ff */
[----:B------:R-:W-:Y:S01]  /*a440*/  R2UR UR8, R67 ;  /* 0x00000000430872ca */ /* 0x000fe200000e0000 */
[----:B------:R-:W-:Y:S11]  /*a450*/  UIADD3.X UR5, UPT, UPT, URZ, UR63, URZ, UP0, !UPT ;  /* 0x0000003fff057290 */ /* 0x000ff600087fe4ff */
[----:B------:R-:W-:Y:S01]  /*a460*/  @!UPT UIADD3 URZ, UPT, UPT, URZ, URZ, URZ ;  /* 0x000000fffffff290 */ /* 0x000fe2000fffe0ff */
[----:B------:R2:W-:Y:S02]  /*a470*/  UTMASTG.5D.IM2COL [UR8], [UR4] ;  /* 0x00000008040073b5 */ /* 0x0005e40008060000 */
[----:B--2---:R-:W-:Y:S01]  /*a480*/  UMOV UR8, UR6 ;  /* 0x0000000600087c82 */ /* 0x004fe20008000000 */
[----:B------:R-:W-:Y:S02]  /*a490*/  UMOV UR9, UR7 ;  /* 0x0000000700097c82 */ /* 0x000fe40008000000 */
[----:B------:R2:W-:Y:S01]  /*a4a0*/  UTMASTG.5D.IM2COL [UR8], [UR4] ;  /* 0x00000008040073b5 */ /* 0x0005e20008060000 */
[----:B------:R0:W-:Y:S01]  /*a4b0*/  UTMACMDFLUSH ;  /* 0x00000000000079b7 */ /* 0x0001e20000000000 */
[----:B--2---:R-:W-:Y:S04]  /*a4c0*/  DEPBAR.LE SB0, 0x1 ;  /* 0x000080400000791a */ /* 0x004fe80000000000 */
.L_x_112:
[----:B------:R-:W-:Y:S05]  /*a4d0*/  BSYNC.RECONVERGENT B0 ;  /* 0x0000000000007941 */ /* 0x000fea0003800200 */
.L_x_111:
[----:B------:R-:W-:Y:S01]  /*a4e0*/  BAR.SYNC.DEFER_BLOCKING 0x1, 0x80 ;  /* 0x0042000000007b1d */ /* 0x000fe20000010000 */
[----:B------:R-:W-:Y:S01]  /*a4f0*/  ISETP.NE.AND P1, PT, R85, RZ, PT ;  /* 0x000000ff5500720c */ /* 0x000fe20003f25270 */
[----:B------:R-:W-:Y:S01]  /*a500*/  UISETP.NE.AND UP0, UPT, UR49, URZ, UPT ;  /* 0x000000ff3100728c */ /* 0x000fe2000bf05270 */
[----:B------:R-:W-:Y:S11]  /*a510*/  LEA R3, R88, UR44, 0x3 ;  /* 0x0000002c58037c11 */ /* 0x000ff6000f8e18ff */
[----:B-1----:R-:W-:Y:S01]  /*a520*/  @P1 SHF.L.U32 R4, R70, 0x1f, RZ ;  /* 0x0000001f46041819 */ /* 0x002fe200000006ff */
[----:B------:R-:W-:Y:S06]  /*a530*/  BRA.U !UP0, `(.L_x_113) ;  /* 0x0000000108247547 */ /* 0x000fec000b800000 */
[----:B------:R-:W1:Y:S01]  /*a540*/  S2R R0, SR_CgaCtaId ;  /* 0x0000000000007919 */ /* 0x000e620000008800 */
[----:B------:R-:W-:Y:S01]  /*a550*/  IMAD.U32 R2, RZ, RZ, UR47 ;  /* 0x0000002fff027e24 */ /* 0x000fe2000f8e00ff */
[----:B------:R-:W-:Y:S04]  /*a560*/  UIADD3 UR4, UPT, UPT, UR47, 0x1, URZ ;  /* 0x000000012f047890 */ /* 0x000fe8000fffe0ff */
[----:B------:R-:W-:Y:S01]  /*a570*/  @P1 LEA R2, R2, UR44, 0x3 ;  /* 0x0000002c02021c11 */ /* 0x000fe2000f8e18ff */
[----:B------:R-:W-:Y:S04]  /*a580*/  UISETP.NE.AND UP0, UPT, UR4, 0x4, UPT ;  /* 0x000000040400788c */ /* 0x000fe8000bf05270 */
[----:B------:R-:W-:Y:S01]  /*a590*/  @P1 VIADD R5, R2, 0x80 ;  /* 0x0000008002051836 */ /* 0x000fe20000000000 */
[----:B------:R-:W-:Y:S04]  /*a5a0*/  USEL UR47, UR4, URZ, UP0 ;  /* 0x000000ff042f7287 */ /* 0x000fe80008000000 */
[----:B-1----:R-:W-:Y:S04]  /*a5b0*/  @P1 PRMT R0, R0, 0x654, R5 ;  /* 0x0000065400001816 */ /* 0x002fe80000000005 */
[----:B------:R1:W-:Y:S04]  /*a5c0*/  @P1 SYNCS.ARRIVE.TRANS64.RED.A1T0 RZ, [R0+URZ], RZ ;  /* 0x000000ff00ff19a7 */ /* 0x0003e800081004ff */
.L_x_113:
[----:B------:R-:W2:Y:S01]  /*a5d0*/  @P1 SYNCS.PHASECHK.TRANS64.TRYWAIT P0, [R3+URZ+0x60], R4 ;  /* 0x00006004030015a7 */ /* 0x000ea200080011ff */
[----:B------:R-:W-:Y:S01]  /*a5e0*/  BSSY B1, `(.L_x_114) ;  /* 0x0000016000017945 */ /* 0x000fe20003800000 */
[----:B--2---:R-:W-:Y:S03]  /*a5f0*/  @P1 SEL R89, RZ, 0x1, !P0 ;  /* 0x00000001ff591807 */ /* 0x004fe60004000000 */
[----:B------:R-:W-:Y:S05]  /*a600*/  @!P1 BRA `(.L_x_115) ;  /* 0x00000000004c9947 */ /* 0x000fea0003800000 */
[----:B------:R-:W-:Y:S01]  /*a610*/  ISETP.NE.AND P0, PT, R89, RZ, PT ;  /* 0x000000ff5900720c */ /* 0x000fe20003f05270 */
[----:B------:R-:W-:Y:S01]  /*a620*/  BSSY B0, `(.L_x_116) ;  /* 0x000000b000007945 */ /* 0x000fe20003800000 */
[----:B------:R-:W-:Y:S11]  /*a630*/  ISETP.NE.AND P1, PT, R90, RZ, PT ;  /* 0x000000ff5a00720c */ /* 0x000ff60003f25270 */
[----:B------:R-:W-:Y:S02]  /*a640*/  @!UPT UIADD3 URZ, UPT, UPT, URZ, URZ, URZ ;  /* 0x000000fffffff290 */ /* 0x000fe4000fffe0ff */
[C---:B------:R-:W-:Y:S01]  /*a650*/  @P1 IMAD R6, R88.reuse, 0x2000, R73 ;  /* 0x0000200058061824 */ /* 0x040fe200078e0249 */
[C---:B------:R-:W-:Y:S01]  /*a660*/  @P1 LEA R4, R88.reuse, R71, 0xd ;  /* 0x0000004758041211 */ /* 0x040fe200078e68ff */
[C---:B------:R-:W-:Y:S02]  /*a670*/  @P1 IMAD R5, R88.reuse, 0x2000, R72 ;  /* 0x0000200058051824 */ /* 0x040fe400078e0248 */
[----:B------:R-:W-:Y:S01]  /*a680*/  @P1 IMAD R2, R88, 0x2000, R86 ;  /* 0x0000200058021824 */ /* 0x000fe200078e0256 */
[----:B------:R-:W-:Y:S06]  /*a690*/  @P0 BRA `(.L_x_117) ;  /* 0x00000000000c0947 */ /* 0x000fec0003800000 */
[----:B-1----:R-:W-:Y:S04]  /*a6a0*/  SHF.L.U32 R0, R70, 0x1f, RZ ;  /* 0x0000001f46007819 */ /* 0x002fe800000006ff */
[----:B------:R-:W1:Y:S02]  /*a6b0*/  SYNCS.PHASECHK.TRANS64.TRYWAIT P0, [R3+URZ+0x60], R0 ;  /* 0x00006000030075a7 */ /* 0x000e6400080011ff */
[----:B-1----:R-:W-:Y:S05]  /*a6c0*/  @!P0 BRA `(.L_x_118) ;  /* 0x0000002800988947 */ /* 0x002fea0003800000 */
.L_x_117:
[----:B------:R-:W-:Y:S05]  /*a6d0*/  BSYNC B0 ;  /* 0x0000000000007941 */ /* 0x000fea0003800000 */
.L_x_116:
[----:B------:R-:W-:Y:S02]  /*a6e0*/  ISETP.NE.AND P0, PT, R90, RZ, PT ;  /* 0x000000ff5a00720c */ /* 0x000fe40003f05270 */
[----:B------:R-:W-:Y:S11]  /*a6f0*/  IADD3 R88, PT, PT, R88, 0x1, RZ ;  /* 0x0000000158587810 */ /* 0x000ff60007ffe0ff */
[----:B------:R2:W4:Y:S04]  /*a700*/  @P0 LDS.128 R56, [R6] ;  /* 0x0000000006380984 */ /* 0x0005280000000c00 */
[----:B------:R2:W1:Y:S04]  /*a710*/  @P0 LDS.128 R52, [R5+0x10] ;  /* 0x0000100005340984 */ /* 0x0004680000000c00 */
[----:B------:R2:W1:Y:S04]  /*a720*/  @P0 LDS.128 R48, [R4+0x20] ;  /* 0x0000200004300984 */ /* 0x0004680000000c00 */
[----:B------:R2:W1:Y:S02]  /*a730*/  @P0 LDS.128 R44, [R2+0x30] ;  /* 0x00003000022c0984 */ /* 0x0004640000000c00 */
.L_x_115:
[----:B------:R-:W-:Y:S05]  /*a740*/  BSYNC B1 ;  /* 0x0000000000017941 */ /* 0x000fea0003800000 */
.L_x_114:
[----:B-1----:R-:W-:Y:S05]  /*a750*/  VIADD R0, R25, 0x10 ;  /* 0x0000001019007836 */ /* 0x002fea0000000000 */
[----:B------:R-:W-:Y:S04]  /*a760*/  SHF.R.U32.HI R0, RZ, 0x15, R0 ;  /* 0x00000015ff007819 */ /* 0x000fe80000011600 */
[----:B------:R-:W-:Y:S11]  /*a770*/  LOP3.LUT P0, RZ, R0, 0x3, R63, 0x48, !PT ;  /* 0x0000000300ff7812 */ /* 0x000ff6000780483f */
[----:B------:R-:W-:Y:S02]  /*a780*/  @!UPT UIADD3 URZ, UPT, UPT, URZ, URZ, URZ ;  /* 0x000000fffffff290 */ /* 0x000fe4000fffe0ff */
[----:B------:R-:W-:Y:S05]  /*a790*/  @!P0 BRA `(.L_x_119) ;  /* 0x0000000000408947 */ /* 0x000fea0003800000 */
[----:B------:R-:W1:Y:S01]  /*a7a0*/  LDCU.64 UR8, c[0x4][0x70] ;  /* 0x01000e00ff0877ac */ /* 0x000e620008000a00 */
[----:B------:R-:W-:Y:S01]  /*a7b0*/  MOV R3, 0x0 ;  /* 0x0000000000037802 */ /* 0x000fe20000000f00 */
[----:B------:R-:W-:Y:S02]  /*a7c0*/  HFMA2 R12, -RZ, RZ, 0, 5.9604644775390625e-08 ;  /* 0x00000001ff0c7431 */ /* 0x000fe400000001ff */
[----:B------:R-:W-:Y:S02]  /*a7d0*/  IMAD.MOV.U32 R8, RZ, RZ, 0x192 ;  /* 0x00000192ff087424 */ /* 0x000fe400078e00ff */
[----:B------:R-:W-:Y:S01]  /*a7e0*/  IMAD.MOV.U32 R13, RZ, RZ, RZ ;  /* 0x000000ffff0d7224 */ /* 0x000fe200078e00ff */
[----:B------:R-:W5:Y:S01]  /*a7f0*/  LDCU.64 UR6, c[0x4][0x78] ;  /* 0x01000f00ff0677ac */ /* 0x000f620008000a00 */
[----:B--2---:R-:W2:Y:S01]  /*a800*/  LDC.64 R2, c[0x4][R3] ;  /* 0x0100000003027b82 */ /* 0x004ea20000000a00 */
[----:B------:R-:W3:Y:S01]  /*a810*/  LDCU.64 UR4, c[0x4][0x10] ;  /* 0x01000200ff0477ac */ /* 0x000ee20008000a00 */
[----:B-1----:R-:W-:Y:S01]  /*a820*/  MOV R5, UR9 ;  /* 0x0000000900057c02 */ /* 0x002fe20008000f00 */
[----:B------:R-:W-:Y:S01]  /*a830*/  IMAD.U32 R4, RZ, RZ, UR8 ;  /* 0x00000008ff047e24 */ /* 0x000fe2000f8e00ff */
[----:B-----5:R-:W-:Y:S01]  /*a840*/  MOV R7, UR7 ;  /* 0x0000000700077c02 */ /* 0x020fe20008000f00 */
[----:B------:R-:W-:Y:S01]  /*a850*/  IMAD.U32 R6, RZ, RZ, UR6 ;  /* 0x00000006ff067e24 */ /* 0x000fe2000f8e00ff */
[----:B---3--:R-:W-:Y:S01]  /*a860*/  MOV R11, UR5 ;  /* 0x00000005000b7c02 */ /* 0x008fe20008000f00 */
[----:B------:R-:W-:Y:S02]  /*a870*/  IMAD.U32 R10, RZ, RZ, UR4 ;  /* 0x00000004ff0a7e24 */ /* 0x000fe4000f8e00ff */
[----:B------:R-:W-:Y:S07]  /*a880*/  LEPC R20, `(.L_x_119) ;  /* 0x000000001014794e */ /* 0x000fee0000000000 */
[----:B--2-4-:R-:W-:Y:S05]  /*a890*/  CALL.ABS.NOINC R2 ;  /* 0x0000000002007343 */ /* 0x014fea0003c00000 */
.L_x_119:
[----:B----4-:R-:W-:Y:S01]  /*a8a0*/  LOP3.LUT R20, R56, 0xffffe000, RZ, 0xc0, !PT ;  /* 0xffffe00038147812 */ /* 0x010fe200078ec0ff */
[----:B------:R-:W-:Y:S05]  /*a8b0*/  WARPSYNC.ALL ;  /* 0x0000000000007948 */ /* 0x000fea0003800000 */
[----:B------:R-:W-:Y:S01]  /*a8c0*/  R2UR UR4, R25 ;  /* 0x00000000190472ca */ /* 0x000fe200000e0000 */
[----:B------:R-:W1:Y:S01]  /*a8d0*/  S2R R91, SR_CgaCtaId ;  /* 0x00000000005b7919 */ /* 0x000e620000008800 */
[----:B------:R-:W-:Y:S01]  /*a8e0*/  LOP3.LUT R21, R57, 0xffffe000, RZ, 0xc0, !PT ;  /* 0xffffe00039157812 */ /* 0x000fe200078ec0ff */
[----:B------:R-:W-:Y:S01]  /*a8f0*/  IMAD.U32 R40, RZ, RZ, UR47 ;  /* 0x0000002fff287e24 */ /* 0x000fe2000f8e00ff */
[----:B------:R-:W-:Y:S01]  /*a900*/  LOP3.LUT R41, R58, 0xffffe000, RZ, 0xc0, !PT ;  /* 0xffffe0003a297812 */ /* 0x000fe200078ec0ff */
[----:B------:R-:W-:Y:S01]  /*a910*/  BSSY.RECONVERGENT B0, `(.L_x_120) ;  /* 0x0000062000007945 */ /* 0x000fe20003800200 */
[----:B------:R-:W-:Y:S02]  /*a920*/  LOP3.LUT R26, R48, 0xffffe000, RZ, 0xc0, !PT ;  /* 0xffffe000301a7812 */ /* 0x000fe400078ec0ff */
[----:B------:R-:W-:Y:S02]  /*a930*/  ISETP.NE.AND P6, PT, R85, RZ, PT ;  /* 0x000000ff5500720c */ /* 0x000fe40003fc5270 */
[----:B------:R-:W-:Y:S03]  /*a940*/  ISETP.NE.AND P0, PT, R75, RZ, PT ;  /* 0x000000ff4b00720c */ /* 0x000fe60003f05270 */
[----:B--2---:R-:W2:Y:S08]  /*a950*/  LDTM.x16 R4, tmem[UR4+0x10] ;  /* 0x00001004000479ee */ /* 0x004eb00008240000 */
[----:B------:R-:W-:Y:S02]  /*a960*/  @P6 LEA R40, R40, UR44, 0x3 ;  /* 0x0000002c28286c11 */ /* 0x000fe4000f8e18ff */
[----:B------:R-:W-:Y:S03]  /*a970*/  @P6 SHF.L.U32 R93, R70, 0x1f, RZ ;  /* 0x0000001f465d6819 */ /* 0x000fe600000006ff */
[----:B------:R-:W-:Y:S01]  /*a980*/  @P6 VIADD R92, R40, 0x80 ;  /* 0x00000080285c6836 */ /* 0x000fe20000000000 */
[----:B------:R-:W-:Y:S04]  /*a990*/  LEA R40, R88, UR44, 0x3 ;  /* 0x0000002c58287c11 */ /* 0x000fe8000f8e18ff */
[----:B-1----:R-:W-:Y:S01]  /*a9a0*/  @P6 PRMT R92, R91, 0x654, R92 ;  /* 0x000006545b5c6816 */ /* 0x002fe2000000005c */
[C---:B--2---:R-:W-:Y:S01]  /*a9b0*/  FMUL R0, R24.reuse, R4 ;  /* 0x0000000418007220 */ /* 0x044fe20000400000 */
[C---:B------:R-:W-:Y:S01]  /*a9c0*/  FMUL R2, R24.reuse, R5 ;  /* 0x0000000518027220 */ /* 0x040fe20000400000 */
[C---:B------:R-:W-:Y:S01]  /*a9d0*/  FMUL R3, R24.reuse, R10 ;  /* 0x0000000a18037220 */ /* 0x040fe20000400000 */
[----:B------:R-:W-:Y:S01]  /*a9e0*/  FMUL R4, R24, R11 ;  /* 0x0000000b18047220 */ /* 0x000fe20000400000 */
[C---:B------:R-:W-:Y:S01]  /*a9f0*/  FFMA R28, R27.reuse, R20, R0 ;  /* 0x000000141b1c7223 */ /* 0x040fe20000000000 */
[----:B------:R-:W-:Y:S01]  /*aa00*/  LOP3.LUT R20, R52, 0xffffe000, RZ, 0xc0, !PT ;  /* 0xffffe00034147812 */ /* 0x000fe200078ec0ff */
[----:B------:R-:W-:Y:S01]  /*aa10*/  FFMA R29, R27, R21, R2 ;  /* 0x000000151b1d7223 */ /* 0x000fe20000000002 */
[----:B------:R-:W-:Y:S01]  /*aa20*/  LOP3.LUT R21, R59, 0xffffe000, RZ, 0xc0, !PT ;  /* 0xffffe0003b157812 */ /* 0x000fe200078ec0ff */
[C---:B------:R-:W-:Y:S01]  /*aa30*/  FMUL R0, R24.reuse, R6 ;  /* 0x0000000618007220 */ /* 0x040fe20000400000 */
[----:B------:R-:W-:Y:S01]  /*aa40*/  F2FP.TF32.F32.PACK_B R28, R28 ;  /* 0x0000001cff1c723e */ /* 0x000fe200024050ff */
[C---:B------:R-:W-:Y:S01]  /*aa50*/  FMUL R2, R24.reuse, R7 ;  /* 0x0000000718027220 */ /* 0x040fe20000400000 */
[----:B------:R-:W-:Y:S01]  /*aa60*/  F2FP.TF32.F32.PACK_B R29, R29 ;  /* 0x0000001dff1d723e */ /* 0x000fe200024050ff */
[----:B------:R-:W-:Y:S01]  /*aa70*/  FFMA R30, R27, R41, R0 ;  /* 0x000000291b1e7223 */ /* 0x000fe20000000000 */
[----:B------:R-:W-:Y:S01]  /*aa80*/  LOP3.LUT R41, R55, 0xffffe000, RZ, 0xc0, !PT ;  /* 0xffffe00037297812 */ /* 0x000fe200078ec0ff */
[----:B------:R-:W-:Y:S01]  /*aa90*/  FFMA R31, R27, R21, R2 ;  /* 0x000000151b1f7223 */ /* 0x000fe20000000002 */
[----:B------:R-:W-:Y:S01]  /*aaa0*/  LOP3.LUT R21, R53, 0xffffe000, RZ, 0xc0, !PT ;  /* 0xffffe00035157812 */ /* 0x000fe200078ec0ff */
[C---:B------:R-:W-:Y:S01]  /*aab0*/  FMUL R0, R24.reuse, R8 ;  /* 0x0000000818007220 */ /* 0x040fe20000400000 */
[----:B------:R-:W-:Y:S01]  /*aac0*/  F2FP.TF32.F32.PACK_B R30, R30 ;  /* 0x0000001eff1e723e */ /* 0x000fe200024050ff */
[----:B------:R-:W-:Y:S01]  /*aad0*/  FMUL R2, R24, R9 ;  /* 0x0000000918027220 */ /* 0x000fe20000400000 */
[----:B------:R-:W-:Y:S01]  /*aae0*/  F2FP.TF32.F32.PACK_B R31, R31 ;  /* 0x0000001fff1f723e */ /* 0x000fe200024050ff */
[C---:B------:R-:W-:Y:S01]  /*aaf0*/  FFMA R32, R27.reuse, R20, R0 ;  /* 0x000000141b207223 */ /* 0x040fe20000000000 */
[----:B------:R-:W-:Y:S01]  /*ab00*/  LOP3.LUT R20, R54, 0xffffe000, RZ, 0xc0, !PT ;  /* 0xffffe00036147812 */ /* 0x000fe200078ec0ff */
[----:B------:R-:W-:Y:S01]  /*ab10*/  FFMA R33, R27, R21, R2 ;  /* 0x000000151b217223 */ /* 0x000fe20000000002 */
[C---:B------:R-:W-:Y:S01]  /*ab20*/  FMUL R5, R24.reuse, R12 ;  /* 0x0000000c18057220 */ /* 0x040fe20000400000 */
[----:B------:R1:W-:Y:S01]  /*ab30*/  STS.128 [R73+0x2000], R28 ;  /* 0x0020001c49007388 */ /* 0x0003e20000000c00 */
[----:B------:R-:W-:Y:S01]  /*ab40*/  LOP3.LUT R21, R49, 0xffffe000, RZ, 0xc0, !PT ;  /* 0xffffe00031157812 */ /* 0x000fe200078ec0ff */
[C---:B------:R-:W-:Y:S01]  /*ab50*/  FFMA R34, R27.reuse, R20, R3 ;  /* 0x000000141b227223 */ /* 0x040fe20000000003 */
[----:B------:R-:W-:Y:S01]  /*ab60*/  FFMA R35, R27, R41, R4 ;  /* 0x000000291b237223 */ /* 0x000fe20000000004 */
        /* <DEDUP_REMOVED lines=22> */
[----:B------:R-:W-:Y:S02]  /*acd0*/  F2FP.TF32.F32.PACK_B R36, R36 ;  /* 0x00000024ff24723e */ /* 0x000fe400024050ff */
[----:B------:R-:W-:Y:S02]  /*ace0*/  F2FP.TF32.F32.PACK_B R37, R37 ;  /* 0x00000025ff25723e */ /* 0x000fe400024050ff */
[----:B------:R-:W-:Y:S01]  /*acf0*/  F2FP.TF32.F32.PACK_B R38, R38 ;  /* 0x00000026ff26723e */ /* 0x000fe200024050ff */
[C---:B-1----:R-:W-:Y:S01]  /*ad00*/  FFMA R28, R27.reuse, R20, R9 ;  /* 0x000000141b1c7223 */ /* 0x042fe20000000009 */
[----:B------:R-:W-:Y:S01]  /*ad10*/  F2FP.TF32.F32.PACK_B R39, R39 ;  /* 0x00000027ff27723e */ /* 0x000fe200024050ff */
[C---:B------:R-:W-:Y:S01]  /*ad20*/  FFMA R29, R27.reuse, R21, R10 ;  /* 0x000000151b1d7223 */ /* 0x040fe2000000000a */
[C---:B------:R-:W-:Y:S01]  /*ad30*/  FFMA R30, R27.reuse, R26, R11 ;  /* 0x0000001a1b1e7223 */ /* 0x040fe2000000000b */
[----:B------:R-:W-:Y:S01]  /*ad40*/  FFMA R31, R27, R41, R12 ;  /* 0x000000291b1f7223 */ /* 0x000fe2000000000c */
[----:B------:R-:W-:Y:S01]  /*ad50*/  F2FP.TF32.F32.PACK_B R28, R28 ;  /* 0x0000001cff1c723e */ /* 0x000fe200024050ff */
[----:B------:R2:W-:Y:S01]  /*ad60*/  STS.128 [R71+0x2020], R36 ;  /* 0x0020202447007388 */ /* 0x0005e20000000c00 */
[----:B------:R-:W-:Y:S02]  /*ad70*/  F2FP.TF32.F32.PACK_B R29, R29 ;  /* 0x0000001dff1d723e */ /* 0x000fe400024050ff */
        /* <DEDUP_REMOVED lines=8> */
[----:B-1----:R-:W1:Y:S02]  /*ae00*/  FENCE.VIEW.ASYNC.S ;  /* 0x00000000000073c6 */ /* 0x002e640000000000 */
[----:B-1----:R-:W-:Y:S06]  /*ae10*/  BAR.SYNC.DEFER_BLOCKING 0x1, 0x80 ;  /* 0x0042000000007b1d */ /* 0x002fec0000010000 */
[----:B------:R-:W-:Y:S05]  /*ae20*/  @P0 BRA `(.L_x_121) ;  /* 0x0000000000400947 */ /* 0x000fea0003800000 */
[----:B------:R-:W-:Y:S01]  /*ae30*/  R2UR UR10, R83 ;  /* 0x00000000530a72ca */ /* 0x000fe200000e0000 */
[----:B------:R-:W-:Y:S01]  /*ae40*/  UIADD3 UR4, UP0, UPT, UR62, 0x780, URZ ;  /* 0x000007803e047890 */ /* 0x000fe2000ff1e0ff */
[----:B------:R-:W-:Y:S01]  /*ae50*/  R2UR UR11, R82 ;  /* 0x00000000520b72ca */ /* 0x000fe200000e0000 */
[----:B------:R-:W-:Y:S01]  /*ae60*/  UIADD3 UR8, UPT, UPT, UR44, 0x2200, URZ ;  /* 0x000022002c087890 */ /* 0x000fe2000fffe0ff */
[----:B------:R-:W-:Y:S01]  /*ae70*/  R2UR UR12, R80 ;  /* 0x00000000500c72ca */ /* 0x000fe200000e0000 */
[----:B------:R-:W-:Y:S01]  /*ae80*/  UIADD3 UR9, UPT, UPT, UR46, 0x10, URZ ;  /* 0x000000102e097890 */ /* 0x000fe2000fffe0ff */
[----:B------:R-:W-:Y:S01]  /*ae90*/  R2UR UR13, R81 ;  /* 0x00000000510d72ca */ /* 0x000fe200000e0000 */
[----:B------:R-:W-:Y:S02]  /*aea0*/  UIADD3.X UR5, UPT, UPT, URZ, UR63, URZ, UP0, !UPT ;  /* 0x0000003fff057290 */ /* 0x000fe400087fe4ff */
[----:B------:R-:W-:Y:S02]  /*aeb0*/  UIADD3 UR6, UPT, UPT, UR44, 0x3200, URZ ;  /* 0x000032002c067890 */ /* 0x000fe4000fffe0ff */
[----:B------:R-:W-:Y:S08]  /*aec0*/  UIADD3 UR7, UPT, UPT, UR46, 0x50, URZ ;  /* 0x000000502e077890 */ /* 0x000ff0000fffe0ff */
[----:B------:R1:W-:Y:S02]  /*aed0*/  UTMASTG.5D.IM2COL [UR8], [UR4] ;  /* 0x00000008040073b5 */ /* 0x0003e40008060000 */
[----:B-1----:R-:W-:Y:S01]  /*aee0*/  UMOV UR8, UR6 ;  /* 0x0000000600087c82 */ /* 0x002fe20008000000 */
[----:B------:R-:W-:Y:S02]  /*aef0*/  UMOV UR9, UR7 ;  /* 0x0000000700097c82 */ /* 0x000fe40008000000 */
[----:B------:R1:W-:Y:S01]  /*af00*/  UTMASTG.5D.IM2COL [UR8], [UR4] ;  /* 0x00000008040073b5 */ /* 0x0003e20008060000 */
[----:B------:R0:W-:Y:S01]  /*af10*/  UTMACMDFLUSH ;  /* 0x00000000000079b7 */ /* 0x0001e20000000000 */
[----:B-1----:R-:W-:Y:S04]  /*af20*/  DEPBAR.LE SB0, 0x1 ;  /* 0x000080400000791a */ /* 0x002fe80000000000 */
.L_x_121:
[----:B------:R-:W-:Y:S05]  /*af30*/  BSYNC.RECONVERGENT B0 ;  /* 0x0000000000007941 */ /* 0x000fea0003800200 */
.L_x_120:
[----:B------:R-:W-:Y:S01]  /*af40*/  BAR.SYNC.DEFER_BLOCKING 0x1, 0x80 ;  /* 0x0042000000007b1d */ /* 0x000fe20000010000 */
[----:B------:R-:W-:Y:S04]  /*af50*/  UIADD3 UR4, UPT, UPT, UR47, 0x1, URZ ;  /* 0x000000012f047890 */ /* 0x000fe8000fffe0ff */
[----:B------:R-:W-:Y:S04]  /*af60*/  UISETP.NE.AND UP0, UPT, UR4, 0x4, UPT ;  /* 0x000000040400788c */ /* 0x000fe8000bf05270 */
[----:B------:R-:W-:Y:S01]  /*af70*/  USEL UR45, UR4, URZ, UP0 ;  /* 0x000000ff042d7287 */ /* 0x000fe20008000000 */
[----:B------:R1:W-:Y:S01]  /*af80*/  @P6 SYNCS.ARRIVE.TRANS64.RED.A1T0 RZ, [R92+URZ], RZ ;  /* 0x000000ff5cff69a7 */ /* 0x0003e200081004ff */
[----:B------:R-:W-:Y:S01]  /*af90*/  BSSY B1, `(.L_x_122) ;  /* 0x0000017000017945 */ /* 0x000fe20003800000 */
[----:B------:R-:W4:Y:S02]  /*afa0*/  @P6 SYNCS.PHASECHK.TRANS64.TRYWAIT P0, [R40+URZ+0x60], R93 ;  /* 0x0000605d280065a7 */ /* 0x000f2400080011ff */
[----:B----4-:R-:W-:Y:S01]  /*afb0*/  @P6 SEL R89, RZ, 0x1, !P0 ;  /* 0x00000001ff596807 */ /* 0x010fe20004000000 */
[----:B-1----:R-:W-:Y:S06]  /*afc0*/  @!P6 BRA `(.L_x_123) ;  /* 0x00000000004ce947 */ /* 0x002fec0003800000 */
        /* <DEDUP_REMOVED lines=9> */
[----:B------:R-:W-:Y:S04]  /*b060*/  SHF.L.U32 R5, R70, 0x1f, RZ ;  /* 0x0000001f46057819 */ /* 0x000fe800000006ff */
[----:B------:R-:W1:Y:S02]  /*b070*/  SYNCS.PHASECHK.TRANS64.TRYWAIT P0, [R40+URZ+0x60], R5 ;  /* 0x00006005280075a7 */ /* 0x000e6400080011ff */
[----:B-1----:R-:W-:Y:S05]  /*b080*/  @!P0 BRA `(.L_x_126) ;  /* 0x00000020003c8947 */ /* 0x002fea0003800000 */
.L_x_125:
[----:B------:R-:W-:Y:S05]  /*b090*/  BSYNC B0 ;  /* 0x0000000000007941 */ /* 0x000fea0003800000 */
.L_x_124:
[----:B------:R-:W-:Y:S02]  /*b0a0*/  ISETP.NE.AND P0, PT, R90, RZ, PT ;  /* 0x000000ff5a00720c */ /* 0x000fe40003f05270 */
[----:B------:R-:W-:Y:S11]  /*b0b0*/  IADD3 R88, PT, PT, R88, 0x1, RZ ;  /* 0x0000000158587810 */ /* 0x000ff60007ffe0ff */
[----:B------:R4:W1:Y:S04]  /*b0c0*/  @P0 LDS.128 R56, [R4] ;  /* 0x0000000004380984 */ /* 0x0008680000000c00 */
[----:B------:R4:W1:Y:S04]  /*b0d0*/  @P0 LDS.128 R52, [R3+0x10] ;  /* 0x0000100003340984 */ /* 0x0008680000000c00 */
[----:B------:R4:W1:Y:S04]  /*b0e0*/  @P0 LDS.128 R48, [R2+0x20] ;  /* 0x0000200002300984 */ /* 0x0008680000000c00 */
[----:B------:R4:W1:Y:S02]  /*b0f0*/  @P0 LDS.128 R44, [R0+0x30] ;  /* 0x00003000002c0984 */ /* 0x0008640000000c00 */
.L_x_123:
[----:B------:R-:W-:Y:S05]  /*b100*/  BSYNC B1 ;  /* 0x0000000000017941 */ /* 0x000fea0003800000 */
.L_x_122:
[----:B----4-:R-:W-:Y:S05]  /*b110*/  VIADD R0, R25, 0x20 ;  /* 0x0000002019007836 */ /* 0x010fea0000000000 */
        /* <DEDUP_REMOVED lines=9> */
[----:B------:R-:W4:Y:S01]  /*b1b0*/  LDCU.64 UR6, c[0x4][0x78] ;  /* 0x01000f00ff0677ac */ /* 0x000f220008000a00 */
[----:B------:R-:W2:Y:S01]  /*b1c0*/  LDC.64 R2, c[0x4][R3] ;  /* 0x0100000003027b82 */ /* 0x000ea20000000a00 */
[----:B------:R-:W5:Y:S01]  /*b1d0*/  LDCU.64 UR4, c[0x4][0x10] ;  /* 0x01000200ff0477ac */ /* 0x000f620008000a00 */
[----:B-1----:R-:W-:Y:S01]  /*b1e0*/  MOV R5, UR9 ;  /* 0x0000000900057c02 */ /* 0x002fe20008000f00 */
[----:B------:R-:W-:Y:S01]  /*b1f0*/  IMAD.U32 R4, RZ, RZ, UR8 ;  /* 0x00000008ff047e24 */ /* 0x000fe2000f8e00ff */
[----:B----4-:R-:W-:Y:S01]  /*b200*/  MOV R7, UR7 ;  /* 0x0000000700077c02 */ /* 0x010fe20008000f00 */
[----:B------:R-:W-:Y:S01]  /*b210*/  IMAD.U32 R6, RZ, RZ, UR6 ;  /* 0x00000006ff067e24 */ /* 0x000fe2000f8e00ff */
[----:B-----5:R-:W-:Y:S01]  /*b220*/  MOV R11, UR5 ;  /* 0x00000005000b7c02 */ /* 0x020fe20008000f00 */
[----:B------:R-:W-:Y:S02]  /*b230*/  IMAD.U32 R10, RZ, RZ, UR4 ;  /* 0x00000004ff0a7e24 */ /* 0x000fe4000f8e00ff */
[----:B------:R-:W-:Y:S07]  /*b240*/  LEPC R20, `(.L_x_127) ;  /* 0x000000001014794e */ /* 0x000fee0000000000 */
[----:B--23--:R-:W-:Y:S05]  /*b250*/  CALL.ABS.NOINC R2 ;  /* 0x0000000002007343 */ /* 0x00cfea0003c00000 */
.L_x_127:
[----:B-1----:R-:W-:Y:S01]  /*b260*/  LOP3.LUT R20, R56, 0xffffe000, RZ, 0xc0, !PT ;  /* 0xffffe00038147812 */ /* 0x002fe200078ec0ff */
[----:B------:R-:W-:Y:S05]  /*b270*/  WARPSYNC.ALL ;  /* 0x0000000000007948 */ /* 0x000fea0003800000 */
[----:B------:R-:W-:Y:S01]  /*b280*/  R2UR UR4, R25 ;  /* 0x00000000190472ca */ /* 0x000fe200000e0000 */
[----:B------:R-:W-:Y:S01]  /*b290*/  IMAD.U32 R92, RZ, RZ, UR45 ;  /* 0x0000002dff5c7e24 */ /* 0x000fe2000f8e00ff */
[----:B------:R-:W-:Y:S01]  /*b2a0*/  LOP3.LUT R21, R57, 0xffffe000, RZ, 0xc0, !PT ;  /* 0xffffe00039157812 */ /* 0x000fe200078ec0ff */
[----:B------:R-:W-:Y:S01]  /*b2b0*/  BSSY.RECONVERGENT B0, `(.L_x_128) ;  /* 0x0000063000007945 */ /* 0x000fe20003800200 */
[----:B------:R-:W-:Y:S02]  /*b2c0*/  LOP3.LUT R41, R58, 0xffffe000, RZ, 0xc0, !PT ;  /* 0xffffe0003a297812 */ /* 0x000fe400078ec0ff */
[----:B------:R-:W-:Y:S02]  /*b2d0*/  LOP3.LUT R26, R54, 0xffffe000, RZ, 0xc0, !PT ;  /* 0xffffe000361a7812 */ /* 0x000fe400078ec0ff */
[----:B------:R-:W-:Y:S02]  /*b2e0*/  LOP3.LUT R40, R50, 0xffffe000, RZ, 0xc0, !PT ;  /* 0xffffe00032287812 */ /* 0x000fe400078ec0ff */
[----:B------:R-:W-:Y:S02]  /*b2f0*/  ISETP.NE.AND P6, PT, R85, RZ, PT ;  /* 0x000000ff5500720c */ /* 0x000fe40003fc5270 */
[----:B------:R-:W-:Y:S01]  /*b300*/  ISETP.NE.AND P0, PT, R75, RZ, PT ;  /* 0x000000ff4b00720c */ /* 0x000fe20003f05270 */
[----:B------:R-:W1:Y:S01]  /*b310*/  LDTM.x16 R4, tmem[UR4+0x20] ;  /* 0x00002004000479ee */ /* 0x000e620008240000 */
[----:B------:R-:W-:Y:S09]  /*b320*/  LEA R93, R88, UR44, 0x3 ;  /* 0x0000002c585d7c11 */ /* 0x000ff2000f8e18ff */
[----:B------:R-:W-:Y:S05]  /*b330*/  @P6 LEA R92, R92, UR44, 0x3 ;  /* 0x0000002c5c5c6c11 */ /* 0x000fea000f8e18ff */
[----:B------:R-:W-:Y:S05]  /*b340*/  @P6 VIADD R92, R92, 0x80 ;  /* 0x000000805c5c6836 */ /* 0x000fea0000000000 */
[----:B------:R-:W-:Y:S01]  /*b350*/  @P6 PRMT R92, R91, 0x654, R92 ;  /* 0x000006545b5c6816 */ /* 0x000fe2000000005c */
[C---:B-1----:R-:W-:Y:S01]  /*b360*/  FMUL R0, R24.reuse, R4 ;  /* 0x0000000418007220 */ /* 0x042fe20000400000 */
[C---:B------:R-:W-:Y:S01]  /*b370*/  FMUL R2, R24.reuse, R5 ;  /* 0x0000000518027220 */ /* 0x040fe20000400000 */
[C---:B------:R-:W-:Y:S01]  /*b380*/  FMUL R3, R24.reuse, R10 ;  /* 0x0000000a18037220 */ /* 0x040fe20000400000 */
[----:B------:R-:W-:Y:S01]  /*b390*/  FMUL R4, R24, R11 ;  /* 0x0000000b18047220 */ /* 0x000fe20000400000 */
[C---:B--2---:R-:W-:Y:S01]  /*b3a0*/  FFMA R28, R27.reuse, R20, R0 ;  /* 0x000000141b1c7223 */ /* 0x044fe20000000000 */
        /* <DEDUP_REMOVED lines=15> */
[----:B------:R-:W-:Y:S01]  /*b4a0*/  FFMA R32, R27, R20, R0 ;  /* 0x000000141b207223 */ /* 0x000fe20000000000 */
[----:B------:R-:W-:Y:S01]  /*b4b0*/  LOP3.LUT R20, R55, 0xffffe000, RZ, 0xc0, !PT ;  /* 0xffffe00037147812 */ /* 0x000fe200078ec0ff */
[C---:B------:R-:W-:Y:S01]  /*b4c0*/  FFMA R33, R27.reuse, R41, R2 ;  /* 0x000000291b217223 */ /* 0x040fe20000000002 */
[C---:B------:R-:W-:Y:S01]  /*b4d0*/  FFMA R34, R27.reuse, R26, R3 ;  /* 0x0000001a1b227223 */ /* 0x040fe20000000003 */
[----:B------:R1:W-:Y:S01]  /*b4e0*/  STS.128 [R73+0x4000], R28 ;  /* 0x0040001c49007388 */ /* 0x0003e20000000c00 */
[----:B------:R-:W-:Y:S01]  /*b4f0*/  LOP3.LUT R26, R48, 0xffffe000, RZ, 0xc0, !PT ;  /* 0xffffe000301a7812 */ /* 0x000fe200078ec0ff */
[----:B------:R-:W-:Y:S01]  /*b500*/  FFMA R35, R27, R20, R4 ;  /* 0x000000141b237223 */ /* 0x000fe20000000004 */
[C---:B------:R-:W-:Y:S01]  /*b510*/  FMUL R5, R24.reuse, R12 ;  /* 0x0000000c18057220 */ /* 0x040fe20000400000 */
[C---:B------:R-:W-:Y:S01]  /*b520*/  FMUL R6, R24.reuse, R13 ;  /* 0x0000000d18067220 */ /* 0x040fe20000400000 */
        /* <DEDUP_REMOVED lines=22> */
[----:B------:R-:W-:Y:S02]  /*b690*/  F2FP.TF32.F32.PACK_B R38, R38 ;  /* 0x00000026ff26723e */ /* 0x000fe400024050ff */
[----:B------:R-:W-:Y:S01]  /*b6a0*/  F2FP.TF32.F32.PACK_B R39, R39 ;  /* 0x00000027ff27723e */ /* 0x000fe200024050ff */
[C---:B-1----:R-:W-:Y:S01]  /*b6b0*/  FFMA R28, R27.reuse, R20, R9 ;  /* 0x000000141b1c7223 */ /* 0x042fe20000000009 */
[C---:B------:R-:W-:Y:S01]  /*b6c0*/  FFMA R29, R27.reuse, R21, R10 ;  /* 0x000000151b1d7223 */ /* 0x040fe2000000000a */
[C---:B------:R-:W-:Y:S01]  /*b6d0*/  FFMA R30, R27.reuse, R26, R11 ;  /* 0x0000001a1b1e7223 */ /* 0x040fe2000000000b */
[----:B------:R-:W-:Y:S01]  /*b6e0*/  FFMA R31, R27, R41, R12 ;  /* 0x000000291b1f7223 */ /* 0x000fe2000000000c */
[----:B------:R2:W-:Y:S01]  /*b6f0*/  STS.128 [R71+0x4020], R36 ;  /* 0x0040202447007388 */ /* 0x0005e20000000c00 */
[----:B------:R-:W-:Y:S02]  /*b700*/  F2FP.TF32.F32.PACK_B R28, R28 ;  /* 0x0000001cff1c723e */ /* 0x000fe400024050ff */
[----:B------:R-:W-:Y:S02]  /*b710*/  F2FP.TF32.F32.PACK_B R29, R29 ;  /* 0x0000001dff1d723e */ /* 0x000fe400024050ff */
[----:B------:R-:W-:Y:S02]  /*b720*/  F2FP.TF32.F32.PACK_B R30, R30 ;  /* 0x0000001eff1e723e */ /* 0x000fe400024050ff */
[----:B------:R-:W-:Y:S02]  /*b730*/  F2FP.TF32.F32.PACK_B R31, R31 ;  /* 0x0000001fff1f723e */ /* 0x000fe400024050ff */
[----:B------:R-:W-:Y:S03]  /*b740*/  @P6 SHF.L.U32 R14, R70, 0x1f, RZ ;  /* 0x0000001f460e6819 */ /* 0x000fe600000006ff */
        /* <DEDUP_REMOVED lines=25> */
.L_x_129:
[----:B------:R-:W-:Y:S05]  /*b8e0*/  BSYNC.RECONVERGENT B0 ;  /* 0x0000000000007941 */ /* 0x000fea0003800200 */
.L_x_128:
        /* <DEDUP_REMOVED lines=21> */
.L_x_133:
[----:B------:R-:W-:Y:S05]  /*ba40*/  BSYNC B0 ;  /* 0x0000000000007941 */ /* 0x000fea0003800000 */
.L_x_132:
[----:B------:R-:W-:Y:S11]  /*ba50*/  ISETP.NE.AND P0, PT, R90, RZ, PT ;  /* 0x000000ff5a00720c */ /* 0x000ff60003f05270 */
[----:B------:R-:W-:Y:S02]  /*ba60*/  @!UPT UIADD3 URZ, UPT, UPT, URZ, URZ, URZ ;  /* 0x000000fffffff290 */ /* 0x000fe4000fffe0ff */
[----:B------:R4:W1:Y:S04]  /*ba70*/  @P0 LDS.128 R56, [R3] ;  /* 0x0000000003380984 */ /* 0x0008680000000c00 */
[----:B------:R4:W1:Y:S04]  /*ba80*/  @P0 LDS.128 R52, [R2+0x10] ;  /* 0x0000100002340984 */ /* 0x0008680000000c00 */
[----:B------:R4:W1:Y:S04]  /*ba90*/  @P0 LDS.128 R48, [R0+0x20] ;  /* 0x0000200000300984 */ /* 0x0008680000000c00 */
[----:B------:R4:W1:Y:S02]  /*baa0*/  @P0 LDS.128 R44, [R88+0x30] ;  /* 0x00003000582c0984 */ /* 0x0008640000000c00 */
.L_x_131:
[----:B------:R-:W-:Y:S05]  /*bab0*/  BSYNC B1 ;  /* 0x0000000000017941 */ /* 0x000fea0003800000 */
.L_x_130:
[----:B----4-:R-:W-:Y:S05]  /*bac0*/  VIADD R0, R25, 0x30 ;  /* 0x0000003019007836 */ /* 0x010fea0000000000 */
[----:B------:R-:W-:Y:S04]  /*bad0*/  SHF.R.U32.HI R0, RZ, 0x15, R0 ;  /* 0x00000015ff007819 */ /* 0x000fe80000011600 */
[----:B------:R-:W-:Y:S11]  /*bae0*/  LOP3.LUT P0, RZ, R0, 0x3, R63, 0x48, !PT ;  /* 0x0000000300ff7812 */ /* 0x000ff6000780483f */
[----:B------:R-:W-:Y:S02]  /*baf0*/  @!UPT UIADD3 URZ, UPT, UPT, URZ, URZ, URZ ;  /* 0x000000fffffff290 */ /* 0x000fe4000fffe0ff */
[----:B------:R-:W-:Y:S05]  /*bb00*/  @!P0 BRA `(.L_x_135) ;  /* 0x0000000000408947 */ /* 0x000fea0003800000 */
[----:B------:R-:W4:Y:S01]  /*bb10*/  LDCU.64 UR8, c[0x4][0x70] ;  /* 0x01000e00ff0877ac */ /* 0x000f220008000a00 */
[----:B------:R-:W-:Y:S01]  /*bb20*/  MOV R3, 0x0 ;  /* 0x0000000000037802 */ /* 0x000fe20000000f00 */
[----:B------:R-:W-:Y:S02]  /*bb30*/  HFMA2 R12, -RZ, RZ, 0, 5.9604644775390625e-08 ;  /* 0x00000001ff0c7431 */ /* 0x000fe400000001ff */
[----:B------:R-:W-:Y:S02]  /*bb40*/  IMAD.MOV.U32 R8, RZ, RZ, 0x192 ;  /* 0x00000192ff087424 */ /* 0x000fe400078e00ff */
[----:B------:R-:W-:Y:S01]  /*bb50*/  IMAD.MOV.U32 R13, RZ, RZ, RZ ;  /* 0x000000ffff0d7224 */ /* 0x000fe200078e00ff */
[----:B------:R-:W5:Y:S01]  /*bb60*/  LDCU.64 UR6, c[0x4][0x78] ;  /* 0x01000f00ff0677ac */ /* 0x000f620008000a00 */
[----:B------:R-:W2:Y:S01]  /*bb70*/  LDC.64 R2, c[0x4][R3] ;  /* 0x0100000003027b82 */ /* 0x000ea20000000a00 */
[----:B------:R-:W3:Y:S01]  /*bb80*/  LDCU.64 UR4, c[0x4][0x10] ;  /* 0x01000200ff0477ac */ /* 0x000ee20008000a00 */
[----:B----4-:R-:W-:Y:S01]  /*bb90*/  MOV R5, UR9 ;  /* 0x0000000900057c02 */ /* 0x010fe20008000f00 */
[----:B-1----:R-:W-:Y:S01]  /*bba0*/  IMAD.U32 R4, RZ, RZ, UR8 ;  /* 0x00000008ff047e24 */ /* 0x002fe2000f8e00ff */
[----:B-----5:R-:W-:Y:S01]  /*bbb0*/  MOV R7, UR7 ;  /* 0x0000000700077c02 */ /* 0x020fe20008000f00 */
[----:B------:R-:W-:Y:S01]  /*bbc0*/  IMAD.U32 R6, RZ, RZ, UR6 ;  /* 0x00000006ff067e24 */ /* 0x000fe2000f8e00ff */
[----:B---3--:R-:W-:Y:S01]  /*bbd0*/  MOV R11, UR5 ;  /* 0x00000005000b7c02 */ /* 0x008fe20008000f00 */
[----:B------:R-:W-:Y:S02]  /*bbe0*/  IMAD.U32 R10, RZ, RZ, UR4 ;  /* 0x00000004ff0a7e24 */ /* 0x000fe4000f8e00ff */
[----:B------:R-:W-:Y:S07]  /*bbf0*/  LEPC R20, `(.L_x_135) ;  /* 0x000000001014794e */ /* 0x000fee0000000000 */
[----:B--2---:R-:W-:Y:S05]  /*bc00*/  CALL.ABS.NOINC R2 ;  /* 0x0000000002007343 */ /* 0x004fea0003c00000 */
.L_x_135:
[----:B------:R-:W-:Y:S01]  /*bc10*/  ISETP.NE.AND P0, PT, R75, RZ, PT ;  /* 0x000000ff4b00720c */ /* 0x000fe20003f05270 */
[----:B------:R-:W-:Y:S05]  /*bc20*/  WARPSYNC.ALL ;  /* 0x0000000000007948 */ /* 0x000fea0003800000 */
[----:B------:R-:W-:Y:S01]  /*bc30*/  R2UR UR4, R25 ;  /* 0x00000000190472ca */ /* 0x000fe200000e0000 */
[----:B------:R-:W-:Y:S01]  /*bc40*/  VIADD R87, R87, 0xd0 ;  /* 0x000000d057577836 */ /* 0x000fe20000000000 */
[----:B-1----:R-:W-:Y:S01]  /*bc50*/  LOP3.LUT R0, R56, 0xffffe000, RZ, 0xc0, !PT ;  /* 0xffffe00038007812 */ /* 0x002fe200078ec0ff */
[----:B------:R-:W-:Y:S01]  /*bc60*/  BSSY.RECONVERGENT B0, `(.L_x_136) ;  /* 0x0000060000007945 */ /* 0x000fe20003800200 */
[----:B------:R-:W-:Y:S02]  /*bc70*/  LOP3.LUT R2, R57, 0xffffe000, RZ, 0xc0, !PT ;  /* 0xffffe00039027812 */ /* 0x000fe400078ec0ff */
[----:B------:R-:W-:Y:S02]  /*bc80*/  LOP3.LUT R3, R58, 0xffffe000, RZ, 0xc0, !PT ;  /* 0xffffe0003a037812 */ /* 0x000fe400078ec0ff */
[----:B------:R-:W-:Y:S02]  /*bc90*/  LOP3.LUT R20, R59, 0xffffe000, RZ, 0xc0, !PT ;  /* 0xffffe0003b147812 */ /* 0x000fe400078ec0ff */
[----:B------:R-:W-:Y:S02]  /*bca0*/  LOP3.LUT R21, R52, 0xffffe000, RZ, 0xc0, !PT ;  /* 0xffffe00034157812 */ /* 0x000fe400078ec0ff */
[----:B------:R-:W-:Y:S01]  /*bcb0*/  LOP3.LUT R26, R53, 0xffffe000, RZ, 0xc0, !PT ;  /* 0xffffe000351a7812 */ /* 0x000fe200078ec0ff */
[----:B------:R-:W1:Y:S01]  /*bcc0*/  LDTM.x16 R4, tmem[UR4+0x30] ;  /* 0x00003004000479ee */ /* 0x000e620008240000 */
[----:B--2---:R-:W-:Y:S01]  /*bcd0*/  LOP3.LUT R29, R54, 0xffffe000, RZ, 0xc0, !PT ;  /* 0xffffe000361d7812 */ /* 0x004fe200078ec0ff */
[----:B------:R-:W-:Y:S01]  /*bce0*/  NOP ;  /* 0x0000000000007918 */ /* 0x000fe20000000000 */
[----:B------:R-:W-:Y:S02]  /*bcf0*/  LOP3.LUT R28, R55, 0xffffe000, RZ, 0xc0, !PT ;  /* 0xffffe000371c7812 */ /* 0x000fe400078ec0ff */
[----:B------:R-:W-:Y:S02]  /*bd00*/  LOP3.LUT R87, R87, 0xfefffff8, RZ, 0xc0, !PT ;  /* 0xfefffff857577812 */ /* 0x000fe400078ec0ff */
[----:B------:R-:W-:Y:S02]  /*bd10*/  LOP3.LUT R31, R48, 0xffffe000, RZ, 0xc0, !PT ;  /* 0xffffe000301f7812 */ /* 0x000fe400078ec0ff */
[----:B------:R-:W-:Y:S01]  /*bd20*/  LOP3.LUT R30, R49, 0xffffe000, RZ, 0xc0, !PT ;  /* 0xffffe000311e7812 */ /* 0x000fe200078ec0ff */
[----:B-1----:R1:W-:Y:S01]  /*bd30*/  SYNCS.ARRIVE.TRANS64.RED.A1T0 RZ, [R87+URZ], RZ ;  /* 0x000000ff57ff79a7 */ /* 0x0023e200081004ff */
[----:B------:R-:W-:Y:S02]  /*bd40*/  LOP3.LUT R33, R50, 0xffffe000, RZ, 0xc0, !PT ;  /* 0xffffe00032217812 */ /* 0x000fe400078ec0ff */
[----:B------:R-:W-:Y:S02]  /*bd50*/  LOP3.LUT R32, R51, 0xffffe000, RZ, 0xc0, !PT ;  /* 0xffffe00033207812 */ /* 0x000fe400078ec0ff */
[----:B------:R-:W-:Y:S02]  /*bd60*/  LOP3.LUT R35, R44, 0xffffe000, RZ, 0xc0, !PT ;  /* 0xffffe0002c237812 */ /* 0x000fe400078ec0ff */
[----:B------:R-:W-:Y:S02]  /*bd70*/  LOP3.LUT R34, R45, 0xffffe000, RZ, 0xc0, !PT ;  /* 0xffffe0002d227812 */ /* 0x000fe400078ec0ff */
[----:B------:R-:W-:Y:S02]  /*bd80*/  LOP3.LUT R37, R46, 0xffffe000, RZ, 0xc0, !PT ;  /* 0xffffe0002e257812 */ /* 0x000fe400078ec0ff */
[----:B------:R-:W-:Y:S01]  /*bd90*/  LOP3.LUT R36, R47, 0xffffe000, RZ, 0xc0, !PT ;  /* 0xffffe0002f247812 */ /* 0x000fe200078ec0ff */
[C---:B------:R-:W-:Y:S01]  /*bda0*/  FMUL R4, R24.reuse, R4 ;  /* 0x0000000418047220 */ /* 0x040fe20000400000 */
[C---:B------:R-:W-:Y:S01]  /*bdb0*/  FMUL R5, R24.reuse, R5 ;  /* 0x0000000518057220 */ /* 0x040fe20000400000 */
[C---:B------:R-:W-:Y:S01]  /*bdc0*/  FMUL R6, R24.reuse, R6 ;  /* 0x0000000618067220 */ /* 0x040fe20000400000 */
[C---:B------:R-:W-:Y:S01]  /*bdd0*/  FMUL R7, R24.reuse, R7 ;  /* 0x0000000718077220 */ /* 0x040fe20000400000 */
[C---:B------:R-:W-:Y:S01]  /*bde0*/  FFMA R4, R27.reuse, R0, R4 ;  /* 0x000000001b047223 */ /* 0x040fe20000000004 */
[C---:B------:R-:W-:Y:S01]  /*bdf0*/  FFMA R5, R27.reuse, R2, R5 ;  /* 0x000000021b057223 */ /* 0x040fe20000000005 */
[C---:B------:R-:W-:Y:S01]  /*be00*/  FFMA R6, R27.reuse, R3, R6 ;  /* 0x000000031b067223 */ /* 0x040fe20000000006 */
[C---:B------:R-:W-:Y:S01]  /*be10*/  FFMA R7, R27.reuse, R20, R7 ;  /* 0x000000141b077223 */ /* 0x040fe20000000007 */
[C---:B------:R-:W-:Y:S01]  /*be20*/  FMUL R8, R24.reuse, R8 ;  /* 0x0000000818087220 */ /* 0x040fe20000400000 */
[C---:B------:R-:W-:Y:S01]  /*be30*/  FMUL R9, R24.reuse, R9 ;  /* 0x0000000918097220 */ /* 0x040fe20000400000 */
[C---:B------:R-:W-:Y:S01]  /*be40*/  FMUL R10, R24.reuse, R10 ;  /* 0x0000000a180a7220 */ /* 0x040fe20000400000 */
[C---:B------:R-:W-:Y:S01]  /*be50*/  FMUL R11, R24.reuse, R11 ;  /* 0x0000000b180b7220 */ /* 0x040fe20000400000 */
[----:B------:R-:W-:Y:S01]  /*be60*/  F2FP.TF32.F32.PACK_B R4, R4 ;  /* 0x00000004ff04723e */ /* 0x000fe200024050ff */
[C---:B------:R-:W-:Y:S01]  /*be70*/  FFMA R8, R27.reuse, R21, R8 ;  /* 0x000000151b087223 */ /* 0x040fe20000000008 */
[----:B------:R-:W-:Y:S01]  /*be80*/  F2FP.TF32.F32.PACK_B R5, R5 ;  /* 0x00000005ff05723e */ /* 0x000fe200024050ff */
[C---:B------:R-:W-:Y:S01]  /*be90*/  FFMA R9, R27.reuse, R26, R9 ;  /* 0x0000001a1b097223 */ /* 0x040fe20000000009 */
[----:B------:R-:W-:Y:S01]  /*bea0*/  F2FP.TF32.F32.PACK_B R6, R6 ;  /* 0x00000006ff06723e */ /* 0x000fe200024050ff */
[C---:B------:R-:W-:Y:S01]  /*beb0*/  FFMA R10, R27.reuse, R29, R10 ;  /* 0x0000001d1b0a7223 */ /* 0x040fe2000000000a */
[----:B------:R-:W-:Y:S01]  /*bec0*/  F2FP.TF32.F32.PACK_B R7, R7 ;  /* 0x00000007ff07723e */ /* 0x000fe200024050ff */
[C---:B------:R-:W-:Y:S01]  /*bed0*/  FFMA R11, R27.reuse, R28, R11 ;  /* 0x0000001c1b0b7223 */ /* 0x040fe2000000000b */
[C---:B------:R-:W-:Y:S01]  /*bee0*/  FMUL R12, R24.reuse, R12 ;  /* 0x0000000c180c7220 */ /* 0x040fe20000400000 */
[----:B------:R-:W-:Y:S01]  /*bef0*/  F2FP.TF32.F32.PACK_B R8, R8 ;  /* 0x00000008ff08723e */ /* 0x000fe200024050ff */
[C---:B------:R-:W-:Y:S01]  /*bf00*/  FMUL R13, R24.reuse, R13 ;  /* 0x0000000d180d7220 */ /* 0x040fe20000400000 */
[----:B------:R1:W-:Y:S01]  /*bf10*/  STS.128 [R73+0x6000], R4 ;  /* 0x0060000449007388 */ /* 0x0003e20000000c00 */
        /* <DEDUP_REMOVED lines=8> */
[C---:B------:R-:W-:Y:S01]  /*bfa0*/  FFMA R15, R27.reuse, R32, R15 ;  /* 0x000000201b0f7223 */ /* 0x040fe2000000000f */
[C---:B------:R-:W-:Y:S01]  /*bfb0*/  FMUL R16, R24.reuse, R16 ;  /* 0x0000001018107220 */ /* 0x040fe20000400000 */
[----:B------:R-:W-:Y:S01]  /*bfc0*/  F2FP.TF32.F32.PACK_B R12, R12 ;  /* 0x0000000cff0c723e */ /* 0x000fe200024050ff */
[----:B------:R1:W-:Y:S01]  /*bfd0*/  STS.128 [R72+0x6010], R8 ;  /* 0x0060100848007388 */ /* 0x0003e20000000c00 */
[C---:B------:R-:W-:Y:S01]  /*bfe0*/  FMUL R17, R24.reuse, R17 ;  /* 0x0000001118117220 */ /* 0x040fe20000400000 */
[C---:B------:R-:W-:Y:S01]  /*bff0*/  FMUL R18, R24.reuse, R18 ;  /* 0x0000001218127220 */ /* 0x040fe20000400000 */
[----:B------:R-:W-:Y:S01]  /*c000*/  FMUL R19, R24, R19 ;  /* 0x0000001318137220 */ /* 0x000fe20000400000 */
[----:B------:R-:W-:Y:S01]  /*c010*/  F2FP.TF32.F32.PACK_B R13, R13 ;  /* 0x0000000dff0d723e */ /* 0x000fe200024050ff */
[C---:B------:R-:W-:Y:S01]  /*c020*/  FFMA R16, R27.reuse, R35, R16 ;  /* 0x000000231b107223 */ /* 0x040fe20000000010 */
[----:B------:R-:W-:Y:S01]  /*c030*/  F2FP.TF32.F32.PACK_B R14, R14 ;  /* 0x0000000eff0e723e */ /* 0x000fe200024050ff */
[C---:B------:R-:W-:Y:S01]  /*c040*/  FFMA R17, R27.reuse, R34, R17 ;  /* 0x000000221b117223 */ /* 0x040fe20000000011 */
[----:B------:R-:W-:Y:S01]  /*c050*/  F2FP.TF32.F32.PACK_B R15, R15 ;  /* 0x0000000fff0f723e */ /* 0x000fe200024050ff */
[C---:B------:R-:W-:Y:S01]  /*c060*/  FFMA R18, R27.reuse, R37, R18 ;  /* 0x000000251b127223 */ /* 0x040fe20000000012 */
[----:B------:R-:W-:Y:S01]  /*c070*/  FFMA R19, R27, R36, R19 ;  /* 0x000000241b137223 */ /* 0x000fe20000000013 */
[----:B------:R-:W-:Y:S02]  /*c080*/  F2FP.TF32.F32.PACK_B R16, R16 ;  /* 0x00000010ff10723e */ /* 0x000fe400024050ff */
        /* <DEDUP_REMOVED lines=24> */
[----:B--2---:R-:W-:Y:S01]  /*c210*/  UMOV UR8, UR6 ;  /* 0x0000000600087c82 */ /* 0x004fe20008000000 */
[----:B------:R-:W-:Y:S02]  /*c220*/  UMOV UR9, UR7 ;  /* 0x0000000700097c82 */ /* 0x000fe40008000000 */
[----:B------:R2:W-:Y:S01]  /*c230*/  UTMASTG.5D.IM2COL [UR8], [UR4] ;  /* 0x00000008040073b5 */ /* 0x0005e20008060000 */
[----:B------:R0:W-:Y:S01]  /*c240*/  UTMACMDFLUSH ;  /* 0x00000000000079b7 */ /* 0x0001e20000000000 */
[----:B--2---:R-:W-:Y:S04]  /*c250*/  DEPBAR.LE SB0, 0x1 ;  /* 0x000080400000791a */ /* 0x004fe80000000000 */
.L_x_137:
[----:B------:R-:W-:Y:S05]  /*c260*/  BSYNC.RECONVERGENT B0 ;  /* 0x0000000000007941 */ /* 0x000fea0003800200 */
.L_x_136:
[----:B------:R-:W-:Y:S01]  /*c270*/  BAR.SYNC.DEFER_BLOCKING 0x1, 0x80 ;  /* 0x0042000000007b1d */ /* 0x000fe20000010000 */
[----:B------:R-:W-:Y:S01]  /*c280*/  UISETP.NE.AND UP0, UPT, UR49, -0x4, UPT ;  /* 0xfffffffc3100788c */ /* 0x000fe2000bf05270 */
[----:B------:R-:W-:Y:S08]  /*c290*/  IADD3 R0, PT, PT, R22, 0x1, RZ ;  /* 0x0000000116007810 */ /* 0x000ff00007ffe0ff */
[----:B------:R-:W-:Y:S05]  /*c2a0*/  BRA.U !UP0, `(.L_x_138) ;  /* 0x0000000108247547 */ /* 0x000fea000b800000 */
[----:B------:R-:W-:Y:S01]  /*c2b0*/  ISETP.NE.AND P0, PT, R85, RZ, PT ;  /* 0x000000ff5500720c */ /* 0x000fe20003f05270 */
[----:B------:R-:W-:Y:S01]  /*c2c0*/  IMAD.U32 R2, RZ, RZ, UR47 ;  /* 0x0000002fff027e24 */ /* 0x000fe2000f8e00ff */
[----:B------:R-:W-:Y:S04]  /*c2d0*/  UIADD3 UR4, UPT, UPT, UR47, 0x1, URZ ;  /* 0x000000012f047890 */ /* 0x000fe8000fffe0ff */
[----:B------:R-:W-:Y:S04]  /*c2e0*/  UISETP.NE.AND UP0, UPT, UR4, 0x4, UPT ;  /* 0x000000040400788c */ /* 0x000fe8000bf05270 */
[----:B------:R-:W-:Y:S03]  /*c2f0*/  USEL UR47, UR4, URZ, UP0 ;  /* 0x000000ff042f7287 */ /* 0x000fe60008000000 */
[----:B------:R-:W-:Y:S05]  /*c300*/  @P0 LEA R2, R2, UR44, 0x3 ;  /* 0x0000002c02020c11 */ /* 0x000fea000f8e18ff */
[----:B------:R-:W-:Y:S05]  /*c310*/  @P0 VIADD R2, R2, 0x80 ;  /* 0x0000008002020836 */ /* 0x000fea0000000000 */
[----:B------:R-:W-:Y:S04]  /*c320*/  @P0 PRMT R2, R91, 0x654, R2 ;  /* 0x000006545b020816 */ /* 0x000fe80000000002 */
[----:B------:R2:W-:Y:S03]  /*c330*/  @P0 SYNCS.ARRIVE.TRANS64.RED.A1T0 RZ, [R2+URZ], RZ ;  /* 0x000000ff02ff09a7 */ /* 0x0005e600081004ff */
.L_x_138:
[----:B------:R-:W-:Y:S01]  /*c340*/  R2UR UR5, R64 ;  /* 0x00000000400572ca */ /* 0x000fe200000e0000 */
[----:B------:R-:W-:Y:S01]  /*c350*/  UISETP.NE.AND UP0, UPT, UR58, URZ, UPT ;  /* 0x000000ff3a00728c */ /* 0x000fe2000bf05270 */
[----:B------:R-:W-:Y:S01]  /*c360*/  R2UR UR4, R65 ;  /* 0x00000000410472ca */ /* 0x000fe200000e0000 */
[----:B------:R-:W-:Y:S01]  /*c370*/  UIADD3 UR49, UPT, UPT, UR49, 0x4, URZ ;  /* 0x0000000431317890 */ /* 0x000fe2000fffe0ff */
[----:B------:R-:W-:Y:S01]  /*c380*/  ISETP.NE.AND P0, PT, R0, 0x2, PT ;  /* 0x000000020000780c */ /* 0x000fe20003f05270 */
[----:B------:R-:W-:Y:S01]  /*c390*/  UMOV UR48, UR59 ;  /* 0x0000003b00307c82 */ /* 0x000fe20008000000 */
[----:B------:R-:W-:Y:S02]  /*c3a0*/  LOP3.LUT R68, R68, 0x1, RZ, 0x3c, !PT ;  /* 0x0000000144447812 */ /* 0x000fe400078e3cff */
[----:B--2---:R-:W-:Y:S02]  /*c3b0*/  SEL R2, RZ, 0x1, P0 ;  /* 0x00000001ff027807 */ /* 0x004fe40000000000 */
[----:B------:R-:W-:Y:S02]  /*c3c0*/  SEL R22, R0, RZ, P0 ;  /* 0x000000ff00167207 */ /* 0x000fe40000000000 */
[----:B------:R-:W-:Y:S01]  /*c3d0*/  LOP3.LUT R69, R69, R2, RZ, 0x3c, !PT ;  /* 0x0000000245457212 */ /* 0x000fe200078e3cff */
[----:B------:R-:W-:Y:S02]  /*c3e0*/  UIADD3 UR19, UPT, UPT, UR36, UR5, URZ ;  /* 0x0000000524137290 */ /* 0x000fe4000fffe0ff */
[----:B------:R-:W-:Y:S01]  /*c3f0*/  UIADD3 UR45, UPT, UPT, UR37, UR4, URZ ;  /* 0x00000004252d7290 */ /* 0x000fe2000fffe0ff */
[----:B------:R-:W-:Y:S11]  /*c400*/  BRA.U UP0, `(.L_x_139) ;  /* 0xffffffc9001c7547 */ /* 0x000ff6000b83ffff */
[----:B------:R-:W-:-:S13]  /*c410*/  R2UR UR4, R66 ;  /* 0x00000000420472ca */ /* 0x000fda00000e0000 */
[----:B------:R-:W-:-:S09]  /*c420*/  UISETP.NE.AND UP0, UPT, UR4, URZ, UPT ;  /* 0x000000ff0400728c */ /* 0x000fd2000bf05270 */
[----:B------:R-:W-:Y:S05]  /*c430*/  BRA.U !UP0, `(.L_x_140) ;  /* 0x0000000108487547 */ /* 0x000fea000b800000 */
[----:B------:R-:W2:Y:S02]  /*c440*/  LDCU.64 UR4, c[0x0][0x990] ;  /* 0x00013200ff0477ac */ /* 0x000ea40008000a00 */
[----:B--2---:R-:W-:-:S04]  /*c450*/  UISETP.NE.U32.AND UP0, UPT, UR4, URZ, UPT ;  /* 0x000000ff0400728c */ /* 0x004fc8000bf05070 */
[----:B------:R-:W-:-:S09]  /*c460*/  UISETP.NE.AND.EX UP0, UPT, UR5, URZ, UPT, UP0 ;  /* 0x000000ff0500728c */ /* 0x000fd2000bf05300 */
[----:B------:R-:W-:Y:S05]  /*c470*/  BRA.U UP0, `(.L_x_141) ;  /* 0x00000001000c7547 */ /* 0x000fea000b800000 */
[----:B------:R-:W-:-:S13]  /*c480*/  FSETP.NEU.AND P0, PT, R27, RZ, PT ;  /* 0x000000ff1b00720b */ /* 0x000fda0003f0d000 */
[----:B------:R-:W-:Y:S05]  /*c490*/  @!P0 EXIT ;  /* 0x000000000000894d */ /* 0x000fea0003800000 */
[----:B------:R-:W-:Y:S05]  /*c4a0*/  BRA `(.L_x_140) ;  /* 0x00000000002c7947 */ /* 0x000fea0003800000 */
.L_x_141:
[----:B------:R-:W-:Y:S01]  /*c4b0*/  ISETP.NE.AND P0, PT, R84, RZ, PT ;  /* 0x000000ff5400720c */ /* 0x000fe20003f05270 */
[----:B------:R-:W-:-:S12]  /*c4c0*/  BSSY.RECONVERGENT B0, `(.L_x_140) ;  /* 0x0000009000007945 */ /* 0x000fd80003800200 */
[----:B------:R-:W-:Y:S05]  /*c4d0*/  @P0 BRA `(.L_x_142) ;  /* 0x0000000000140947 */ /* 0x000fea0003800000 */
[----:B------:R-:W2:Y:S02]  /*c4e0*/  LDCU.64 UR4, c[0x0][0x988] ;  /* 0x00013100ff0477ac */ /* 0x000ea40008000a00 */
[----:B--2---:R-:W-:-:S04]  /*c4f0*/  ISETP.NE.U32.AND P0, PT, RZ, UR4, PT ;  /* 0x00000004ff007c0c */ /* 0x004fc8000bf05070 */
[----:B------:R-:W-:-:S13]  /*c500*/  ISETP.NE.AND.EX P0, PT, RZ, UR5, PT, P0 ;  /* 0x00000005ff007c0c */ /* 0x000fda000bf05300 */
[----:B------:R-:W-:Y:S05]  /*c510*/  @!P0 EXIT ;  /* 0x000000000000894d */ /* 0x000fea0003800000 */
[----:B------:R-:W-:Y:S05]  /*c520*/  BRA `(.L_x_143) ;  /* 0x0000000000087947 */ /* 0x000fea0003800000 */
.L_x_142:
[----:B------:R-:W-:-:S13]  /*c530*/  FSETP.NEU.AND P0, PT, R27, RZ, PT ;  /* 0x000000ff1b00720b */ /* 0x000fda0003f0d000 */
[----:B------:R-:W-:Y:S05]  /*c540*/  @!P0 EXIT ;  /* 0x000000000000894d */ /* 0x000fea0003800000 */
.L_x_143:
[----:B------:R-:W-:Y:S05]  /*c550*/  BSYNC.RECONVERGENT B0 ;  /* 0x0000000000007941 */ /* 0x000fea0003800200 */
.L_x_140:
[----:B------:R-:W2:Y:S01]  /*c560*/  S2UR UR5, SR_CgaCtaId ;  /* 0x00000000000579c3 */ /* 0x000ea20000008800 */
[----:B------:R-:W-:Y:S01]  /*c570*/  ULEA UR4, UR47, UR44, 0x3 ;  /* 0x0000002c2f047291 */ /* 0x000fe2000f8e18ff */
[----:B------:R-:W-:-:S04]  /*c580*/  DEPBAR.LE SB0, 0x0 ;  /* 0x000080000000791a */ /* 0x000fc80000000000 */
[----:B------:R-:W-:-:S04]  /*c590*/  UIADD3 UR4, UPT, UPT, UR4, 0x80, URZ ;  /* 0x0000008004047890 */ /* 0x000fc8000fffe0ff */
[----:B--2---:R-:W-:-:S09]  /*c5a0*/  UPRMT UR4, UR5, 0x654, UR4 ;  /* 0x0000065405047896 */ /* 0x004fd20008000004 */
[----:B------:R-:W-:Y:S01]  /*c5b0*/  SYNCS.ARRIVE.TRANS64.RED.A1T0 RZ, [UR4], RZ ;  /* 0x000000ffffff79a7 */ /* 0x000fe20008100404 */
[----:B------:R-:W-:Y:S05]  /*c5c0*/  EXIT ;  /* 0x000000000000794d */ /* 0x000fea0003800000 */
.L_x_24:
[----:B------:R-:W-:Y:S07]  /*c5d0*/  MOV R2, UR7 ;  /* 0x0000000700027c02 */ /* 0x000fee0008000f00 */
.L_x_144:
[----:B--2---:R2:W3:Y:S02]  /*c5e0*/  SYNCS.PHASECHK.TRANS64.TRYWAIT P0, [R2+URZ+0x30], R31 ;  /* 0x0000301f020075a7 */ /* 0x0044e400080011ff */
[----:B---3--:R-:W-:Y:S05]  /*c5f0*/  @!P0 NANOSLEEP.SYNCS 0x989680 ;  /* 0x009896800000895d */ /* 0x008fea0003900000 */
[----:B------:R-:W3:Y:S02]  /*c600*/  @!P0 SYNCS.PHASECHK.TRANS64 P0, [R2+URZ+0x30], R31 ;  /* 0x0000301f020085a7 */ /* 0x000ee400080010ff */
[----:B---3--:R-:W-:Y:S05]  /*c610*/  @!P0 BRA `(.L_x_144) ;  /* 0xfffffffc00f08947 */ /* 0x008fea000383ffff */
[----:B------:R-:W-:Y:S05]  /*c620*/  BRA `(.L_x_23) ;  /* 0xffffff60005c7947 */ /* 0x000fea000383ffff */
.L_x_31:
[----:B------:R-:W-:Y:S07]  /*c630*/  MOV R28, UR7 ;  /* 0x00000007001c7c02 */ /* 0x000fee0008000f00 */
.L_x_145:
[----:B---3--:R3:W1:Y:S02]  /*c640*/  SYNCS.PHASECHK.TRANS64.TRYWAIT P0, [R28+URZ+0x30], R31 ;  /* 0x0000301f1c0075a7 */ /* 0x00866400080011ff */
[----:B-1----:R-:W-:Y:S05]  /*c650*/  @!P0 NANOSLEEP.SYNCS 0x989680 ;  /* 0x009896800000895d */ /* 0x002fea0003900000 */
[----:B------:R-:W1:Y:S02]  /*c660*/  @!P0 SYNCS.PHASECHK.TRANS64 P0, [R28+URZ+0x30], R31 ;  /* 0x0000301f1c0085a7 */ /* 0x000e6400080010ff */
[----:B-1----:R-:W-:Y:S05]  /*c670*/  @!P0 BRA `(.L_x_145) ;  /* 0xfffffffc00f08947 */ /* 0x002fea000383ffff */
[----:B------:R-:W-:Y:S05]  /*c680*/  BRA `(.L_x_30) ;  /* 0xffffff7c00407947 */ /* 0x000fea000383ffff */
.L_x_36:
[----:B--2---:R-:W-:-:S07]  /*c690*/  MOV R2, UR63 ;  /* 0x0000003f00027c02 */ /* 0x004fce0008000f00 */
.L_x_146:
[----:B--2---:R2:W3:Y:S02]  /*c6a0*/  SYNCS.PHASECHK.TRANS64.TRYWAIT P0, [R2+URZ+0xb0], R3 ;  /* 0x0000b003020075a7 */ /* 0x0044e400080011ff */
[----:B---3--:R-:W-:Y:S05]  /*c6b0*/  @!P0 NANOSLEEP.SYNCS 0x989680 ;  /* 0x009896800000895d */ /* 0x008fea0003900000 */
[----:B------:R-:W3:Y:S02]  /*c6c0*/  @!P0 SYNCS.PHASECHK.TRANS64 P0, [R2+URZ+0xb0], R3 ;  /* 0x0000b003020085a7 */ /* 0x000ee400080010ff */
[----:B---3--:R-:W-:Y:S05]  /*c6d0*/  @!P0 BRA `(.L_x_146) ;  /* 0xfffffffc00f08947 */ /* 0x008fea000383ffff */
[----:B------:R-:W-:Y:S05]  /*c6e0*/  BRA `(.L_x_147) ;  /* 0xffffff8800747947 */ /* 0x000fea000383ffff */
.L_x_40:
[----:B------:R-:W-:-:S07]  /*c6f0*/  MOV R0, UR4 ;  /* 0x0000000400007c02 */ /* 0x000fce0008000f00 */
.L_x_148:
[----:B--2---:R2:W3:Y:S02]  /*c700*/  SYNCS.PHASECHK.TRANS64.TRYWAIT P0, [R0+URZ], R3 ;  /* 0x00000003000075a7 */ /* 0x0044e400080011ff */
[----:B---3--:R-:W-:Y:S05]  /*c710*/  @!P0 NANOSLEEP.SYNCS 0x989680 ;  /* 0x009896800000895d */ /* 0x008fea0003900000 */
[----:B------:R-:W3:Y:S02]  /*c720*/  @!P0 SYNCS.PHASECHK.TRANS64 P0, [R0+URZ], R3 ;  /* 0x00000003000085a7 */ /* 0x000ee400080010ff */
[----:B---3--:R-:W-:Y:S05]  /*c730*/  @!P0 BRA `(.L_x_148) ;  /* 0xfffffffc00f08947 */ /* 0x008fea000383ffff */
[----:B------:R-:W-:Y:S05]  /*c740*/  BRA `(.L_x_149) ;  /* 0xffffff90004c7947 */ /* 0x000fea000383ffff */
.L_x_41:
[----:B------:R-:W-:-:S07]  /*c750*/  MOV R0, UR5 ;  /* 0x0000000500007c02 */ /* 0x000fce0008000f00 */
.L_x_150:
[----:B--2---:R2:W3:Y:S02]  /*c760*/  SYNCS.PHASECHK.TRANS64.TRYWAIT P0, [R0+URZ], R3 ;  /* 0x00000003000075a7 */ /* 0x0044e400080011ff */
[----:B---3--:R-:W-:Y:S05]  /*c770*/  @!P0 NANOSLEEP.SYNCS 0x989680 ;  /* 0x009896800000895d */ /* 0x008fea0003900000 */
[----:B------:R-:W3:Y:S02]  /*c780*/  @!P0 SYNCS.PHASECHK.TRANS64 P0, [R0+URZ], R3 ;  /* 0x00000003000085a7 */ /* 0x000ee400080010ff */
[----:B---3--:R-:W-:Y:S05]  /*c790*/  @!P0 BRA `(.L_x_150) ;  /* 0xfffffffc00f08947 */ /* 0x008fea000383ffff */
[----:B------:R-:W-:Y:S05]  /*c7a0*/  BRA `(.L_x_151) ;  /* 0xffffff90005c7947 */ /* 0x000fea000383ffff */
.L_x_42:
[----:B------:R-:W-:-:S07]  /*c7b0*/  MOV R0, UR5 ;  /* 0x0000000500007c02 */ /* 0x000fce0008000f00 */
.L_x_152:
[----:B--2---:R2:W3:Y:S02]  /*c7c0*/  SYNCS.PHASECHK.TRANS64.TRYWAIT P0, [R0+URZ], R3 ;  /* 0x00000003000075a7 */ /* 0x0044e400080011ff */
[----:B---3--:R-:W-:Y:S05]  /*c7d0*/  @!P0 NANOSLEEP.SYNCS 0x989680 ;  /* 0x009896800000895d */ /* 0x008fea0003900000 */
[----:B------:R-:W3:Y:S02]  /*c7e0*/  @!P0 SYNCS.PHASECHK.TRANS64 P0, [R0+URZ], R3 ;  /* 0x00000003000085a7 */ /* 0x000ee400080010ff */
[----:B---3--:R-:W-:Y:S05]  /*c7f0*/  @!P0 BRA `(.L_x_152) ;  /* 0xfffffffc00f08947 */ /* 0x008fea000383ffff */
[----:B------:R-:W-:Y:S05]  /*c800*/  BRA `(.L_x_153) ;  /* 0xffffff90006c7947 */ /* 0x000fea000383ffff */
.L_x_43:
[----:B------:R-:W-:-:S07]  /*c810*/  MOV R0, UR5 ;  /* 0x0000000500007c02 */ /* 0x000fce0008000f00 */
.L_x_154:
[----:B--2---:R2:W3:Y:S02]  /*c820*/  SYNCS.PHASECHK.TRANS64.TRYWAIT P0, [R0+URZ], R3 ;  /* 0x00000003000075a7 */ /* 0x0044e400080011ff */
[----:B---3--:R-:W-:Y:S05]  /*c830*/  @!P0 NANOSLEEP.SYNCS 0x989680 ;  /* 0x009896800000895d */ /* 0x008fea0003900000 */
[----:B------:R-:W3:Y:S02]  /*c840*/  @!P0 SYNCS.PHASECHK.TRANS64 P0, [R0+URZ], R3 ;  /* 0x00000003000085a7 */ /* 0x000ee400080010ff */
[----:B---3--:R-:W-:Y:S05]  /*c850*/  @!P0 BRA `(.L_x_154) ;  /* 0xfffffffc00f08947 */ /* 0x008fea000383ffff */
[----:B------:R-:W-:Y:S05]  /*c860*/  BRA `(.L_x_155) ;  /* 0xffffff90007c7947 */ /* 0x000fea000383ffff */
.L_x_44:
[----:B------:R-:W-:-:S07]  /*c870*/  MOV R0, UR5 ;  /* 0x0000000500007c02 */ /* 0x000fce0008000f00 */
.L_x_156:
[----:B--2---:R2:W3:Y:S02]  /*c880*/  SYNCS.PHASECHK.TRANS64.TRYWAIT P0, [R0+URZ], R3 ;  /* 0x00000003000075a7 */ /* 0x0044e400080011ff */
[----:B---3--:R-:W-:Y:S05]  /*c890*/  @!P0 NANOSLEEP.SYNCS 0x989680 ;  /* 0x009896800000895d */ /* 0x008fea0003900000 */
[----:B------:R-:W3:Y:S02]  /*c8a0*/  @!P0 SYNCS.PHASECHK.TRANS64 P0, [R0+URZ], R3 ;  /* 0x00000003000085a7 */ /* 0x000ee400080010ff */
[----:B---3--:R-:W-:Y:S05]  /*c8b0*/  @!P0 BRA `(.L_x_156) ;  /* 0xfffffffc00f08947 */ /* 0x008fea000383ffff */
[----:B------:R-:W-:Y:S05]  /*c8c0*/  BRA `(.L_x_157) ;  /* 0xffffff90008c7947 */ /* 0x000fea000383ffff */
.L_x_47:
[----:B------:R-:W-:-:S07]  /*c8d0*/  MOV R4, UR4 ;  /* 0x0000000400047c02 */ /* 0x000fce0008000f00 */
.L_x_158:
[----:B--2---:R2:W3:Y:S02]  /*c8e0*/  SYNCS.PHASECHK.TRANS64.TRYWAIT P1, [R4+URZ+0xb8], R7 ;  /* 0x0000b807040075a7 */ /* 0x0044e400080211ff */
[----:B---3--:R-:W-:Y:S05]  /*c8f0*/  @!P1 NANOSLEEP.SYNCS 0x989680 ;  /* 0x009896800000995d */ /* 0x008fea0003900000 */
[----:B------:R-:W3:Y:S02]  /*c900*/  @!P1 SYNCS.PHASECHK.TRANS64 P1, [R4+URZ+0xb8], R7 ;  /* 0x0000b807040095a7 */ /* 0x000ee400080210ff */
[----:B---3--:R-:W-:Y:S05]  /*c910*/  @!P1 BRA `(.L_x_158) ;  /* 0xfffffffc00f09947 */ /* 0x008fea000383ffff */
[----:B------:R-:W-:Y:S05]  /*c920*/  BRA `(.L_x_159) ;  /* 0xffffff9000fc7947 */ /* 0x000fea000383ffff */
.L_x_48:
[----:B--2---:R-:W-:-:S07]  /*c930*/  MOV R4, UR4 ;  /* 0x0000000400047c02 */ /* 0x004fce0008000f00 */
.L_x_160:
[----:B--2---:R2:W3:Y:S02]  /*c940*/  SYNCS.PHASECHK.TRANS64.TRYWAIT P1, [R4+URZ+0xb0], R5 ;  /* 0x0000b005040075a7 */ /* 0x0044e400080211ff */
[----:B---3--:R-:W-:Y:S05]  /*c950*/  @!P1 NANOSLEEP.SYNCS 0x989680 ;  /* 0x009896800000995d */ /* 0x008fea0003900000 */
[----:B------:R-:W3:Y:S02]  /*c960*/  @!P1 SYNCS.PHASECHK.TRANS64 P1, [R4+URZ+0xb0], R5 ;  /* 0x0000b005040095a7 */ /* 0x000ee400080210ff */
[----:B---3--:R-:W-:Y:S05]  /*c970*/  @!P1 BRA `(.L_x_160) ;  /* 0xfffffffc00f09947 */ /* 0x008fea000383ffff */
[----:B------:R-:W-:Y:S05]  /*c980*/  BRA `(.L_x_161) ;  /* 0xffffff9400047947 */ /* 0x000fea000383ffff */
.L_x_58:
[----:B--2---:R-:W-:-:S04]  /*c990*/  MOV R0, UR5 ;  /* 0x0000000500007c02 */ /* 0x004fc80008000f00 */
[----:B------:R2:W3:Y:S03]  /*c9a0*/  SYNCS.PHASECHK.TRANS64.TRYWAIT P0, [R0+URZ+0x8], R7 ;  /* 0x00000807000075a7 */ /* 0x0004e600080011ff */
[----:B---3--:R-:W-:Y:S05]  /*c9b0*/  @!P0 NANOSLEEP.SYNCS 0x989680 ;  /* 0x009896800000895d */ /* 0x008fea0003900000 */
[----:B------:R-:W3:Y:S02]  /*c9c0*/  @!P0 SYNCS.PHASECHK.TRANS64 P0, [R0+URZ+0x8], R7 ;  /* 0x00000807000085a7 */ /* 0x000ee400080010ff */
[----:B---3--:R-:W-:Y:S05]  /*c9d0*/  @!P0 BRA `(.L_x_58) ;  /* 0xfffffffc00ec8947 */ /* 0x008fea000383ffff */
[----:B------:R-:W-:Y:S05]  /*c9e0*/  BRA `(.L_x_57) ;  /* 0xffffff9400d07947 */ /* 0x000fea000383ffff */
.L_x_60:
[----:B------:R-:W-:Y:S01]  /*c9f0*/  BSSY B0, `(.L_x_162) ;  /* 0x0000006000007945 */ /* 0x000fe20003800000 */
[----:B------:R-:W-:-:S07]  /*ca00*/  MOV R15, 0xffffffff ;  /* 0xffffffff000f7802 */ /* 0x000fce0000000f00 */
[----:B-12--5:R-:W-:Y:S05]  /*ca10*/  WARPSYNC.COLLECTIVE R15, `(.L_x_163) ;  /* 0x000000000f0c7348 */ /* 0x026fea0003c00000 */
[----:B------:R-:W-:Y:S02]  /*ca20*/  ELECT P6, UR79, PT ;  /* 0x00000000004f782f */ /* 0x000fe400038c0000 */
[----:B------:R-:W-:Y:S01]  /*ca30*/  MOV R14, UR79 ;  /* 0x0000004f000e7c02 */ /* 0x000fe20008000f00 */
[----:B-12--5:R-:W-:Y:S10]  /*ca40*/  ENDCOLLECTIVE ;  /* 0x000000000000791b */ /* 0x026ff40003800000 */
.L_x_163:
[----:B------:R-:W-:Y:S05]  /*ca50*/  BSYNC B0 ;  /* 0x0000000000007941 */ /* 0x000fea0003800000 */
.L_x_162:
[----:B------:R-:W-:Y:S01]  /*ca60*/  PLOP3.LUT P0, PT, P6, PT, PT, 0x80, 0x8 ;  /* 0x000000000008781c */ /* 0x000fe2000370f070 */
[----:B------:R-:W-:-:S12]  /*ca70*/  BRA `(.L_x_164) ;  /* 0xffffff9400fc7947 */ /* 0x000fd8000383ffff */
.L_x_62:
[----:B--2---:R-:W-:-:S04]  /*ca80*/  MOV R0, UR5 ;  /* 0x0000000500007c02 */ /* 0x004fc80008000f00 */
[----:B------:R2:W3:Y:S03]  /*ca90*/  SYNCS.PHASECHK.TRANS64.TRYWAIT P0, [R0+URZ+0x8], R5 ;  /* 0x00000805000075a7 */ /* 0x0004e600080011ff */
[----:B---3--:R-:W-:Y:S05]  /*caa0*/  @!P0 NANOSLEEP.SYNCS 0x989680 ;  /* 0x009896800000895d */ /* 0x008fea0003900000 */
[----:B------:R-:W3:Y:S02]  /*cab0*/  @!P0 SYNCS.PHASECHK.TRANS64 P0, [R0+URZ+0x8], R5 ;  /* 0x00000805000085a7 */ /* 0x000ee400080010ff */
[----:B---3--:R-:W-:Y:S05]  /*cac0*/  @!P0 BRA `(.L_x_62) ;  /* 0xfffffffc00ec8947 */ /* 0x008fea000383ffff */
[----:B------:R-:W-:Y:S05]  /*cad0*/  BRA `(.L_x_61) ;  /* 0xffffff9800007947 */ /* 0x000fea000383ffff */
.L_x_63:
[----:B------:R-:W-:-:S07]  /*cae0*/  MOV R4, UR22 ;  /* 0x0000001600047c02 */ /* 0x000fce0008000f00 */
.L_x_165:
[----:B-1----:R1:W2:Y:S02]  /*caf0*/  SYNCS.PHASECHK.TRANS64.TRYWAIT P0, [R4+URZ+0xb0], R5 ;  /* 0x0000b005040075a7 */ /* 0x0022a400080011ff */
[----:B--2---:R-:W-:Y:S05]  /*cb00*/  @!P0 NANOSLEEP.SYNCS 0x989680 ;  /* 0x009896800000895d */ /* 0x004fea0003900000 */
[----:B------:R-:W2:Y:S02]  /*cb10*/  @!P0 SYNCS.PHASECHK.TRANS64 P0, [R4+URZ+0xb0], R5 ;  /* 0x0000b005040085a7 */ /* 0x000ea400080010ff */
[----:B--2---:R-:W-:Y:S05]  /*cb20*/  @!P0 BRA `(.L_x_165) ;  /* 0xfffffffc00f08947 */ /* 0x004fea000383ffff */
[----:B------:R-:W-:Y:S05]  /*cb30*/  BRA `(.L_x_166) ;  /* 0xffffff9c001c7947 */ /* 0x000fea000383ffff */
.L_x_65:
[----:B------:R-:W-:-:S07]  /*cb40*/  MOV R4, UR27 ;  /* 0x0000001b00047c02 */ /* 0x000fce0008000f00 */
.L_x_167:
[----:B-1----:R1:W2:Y:S02]  /*cb50*/  SYNCS.PHASECHK.TRANS64.TRYWAIT P0, [R4+URZ+0xd0], R5 ;  /* 0x0000d005040075a7 */ /* 0x0022a400080011ff */
[----:B--2---:R-:W-:Y:S05]  /*cb60*/  @!P0 NANOSLEEP.SYNCS 0x989680 ;  /* 0x009896800000895d */ /* 0x004fea0003900000 */
[----:B------:R-:W2:Y:S02]  /*cb70*/  @!P0 SYNCS.PHASECHK.TRANS64 P0, [R4+URZ+0xd0], R5 ;  /* 0x0000d005040085a7 */ /* 0x000ea400080010ff */
[----:B--2---:R-:W-:Y:S05]  /*cb80*/  @!P0 BRA `(.L_x_167) ;  /* 0xfffffffc00f08947 */ /* 0x004fea000383ffff */
[----:B------:R-:W-:Y:S05]  /*cb90*/  BRA `(.L_x_64) ;  /* 0xffffff9c003c7947 */ /* 0x000fea000383ffff */
.L_x_69:
[----:B-1----:R-:W-:Y:S07]  /*cba0*/  MOV R4, UR20 ;  /* 0x0000001400047c02 */ /* 0x002fee0008000f00 */
.L_x_168:
[----:B-1----:R1:W2:Y:S02]  /*cbb0*/  SYNCS.PHASECHK.TRANS64.TRYWAIT P0, [R4+URZ], R7 ;  /* 0x00000007040075a7 */ /* 0x0022a400080011ff */
[----:B--2---:R-:W-:Y:S05]  /*cbc0*/  @!P0 NANOSLEEP.SYNCS 0x989680 ;  /* 0x009896800000895d */ /* 0x004fea0003900000 */
[----:B------:R-:W2:Y:S02]  /*cbd0*/  @!P0 SYNCS.PHASECHK.TRANS64 P0, [R4+URZ], R7 ;  /* 0x00000007040085a7 */ /* 0x000ea400080010ff */
[----:B--2---:R-:W-:Y:S05]  /*cbe0*/  @!P0 BRA `(.L_x_168) ;  /* 0xfffffffc00f08947 */ /* 0x004fea000383ffff */
[----:B------:R-:W-:Y:S05]  /*cbf0*/  BRA `(.L_x_68) ;  /* 0xffffff9c00607947 */ /* 0x000fea000383ffff */
.L_x_73:
[----:B--2---:R-:W-:-:S07]  /*cc00*/  MOV R2, UR4 ;  /* 0x0000000400027c02 */ /* 0x004fce0008000f00 */
.L_x_169:
[----:B--2---:R2:W3:Y:S02]  /*cc10*/  SYNCS.PHASECHK.TRANS64.TRYWAIT P0, [R2+URZ], R3 ;  /* 0x00000003020075a7 */ /* 0x0044e400080011ff */
[----:B---3--:R-:W-:Y:S05]  /*cc20*/  @!P0 NANOSLEEP.SYNCS 0x989680 ;  /* 0x009896800000895d */ /* 0x008fea0003900000 */
[----:B------:R-:W3:Y:S02]  /*cc30*/  @!P0 SYNCS.PHASECHK.TRANS64 P0, [R2+URZ], R3 ;  /* 0x00000003020085a7 */ /* 0x000ee400080010ff */
[----:B---3--:R-:W-:Y:S05]  /*cc40*/  @!P0 BRA `(.L_x_169) ;  /* 0xfffffffc00f08947 */ /* 0x008fea000383ffff */
[----:B------:R-:W-:Y:S05]  /*cc50*/  BRA `(.L_x_170) ;  /* 0xffffffa000c87947 */ /* 0x000fea000383ffff */
.L_x_76:
[----:B------:R-:W-:-:S07]  /*cc60*/  MOV R2, UR22 ;  /* 0x0000001600027c02 */ /* 0x000fce0008000f00 */
.L_x_171:
[----:B--2---:R2:W3:Y:S02]  /*cc70*/  SYNCS.PHASECHK.TRANS64.TRYWAIT P1, [R2+URZ+0xe0], R3 ;  /* 0x0000e003020075a7 */ /* 0x0044e400080211ff */
[----:B---3--:R-:W-:Y:S05]  /*cc80*/  @!P1 NANOSLEEP.SYNCS 0x989680 ;  /* 0x009896800000995d */ /* 0x008fea0003900000 */
[----:B------:R-:W3:Y:S02]  /*cc90*/  @!P1 SYNCS.PHASECHK.TRANS64 P1, [R2+URZ+0xe0], R3 ;  /* 0x0000e003020095a7 */ /* 0x000ee400080210ff */
[----:B---3--:R-:W-:Y:S05]  /*cca0*/  @!P1 BRA `(.L_x_171) ;  /* 0xfffffffc00f09947 */ /* 0x008fea000383ffff */
[----:B------:R-:W-:Y:S05]  /*ccb0*/  BRA `(.L_x_172) ;  /* 0xffffffa400147947 */ /* 0x000fea000383ffff */
.L_x_81:
[----:B------:R-:W-:Y:S07]  /*ccc0*/  MOV R0, UR42 ;  /* 0x0000002a00007c02 */ /* 0x000fee0008000f00 */
.L_x_173:
[----:B-1----:R1:W2:Y:S02]  /*ccd0*/  SYNCS.PHASECHK.TRANS64.TRYWAIT P0, [R0+URZ+0xb0], R5 ;  /* 0x0000b005000075a7 */ /* 0x0022a400080011ff */
[----:B--2---:R-:W-:Y:S05]  /*cce0*/  @!P0 NANOSLEEP.SYNCS 0x989680 ;  /* 0x009896800000895d */ /* 0x004fea0003900000 */
[----:B------:R-:W2:Y:S02]  /*ccf0*/  @!P0 SYNCS.PHASECHK.TRANS64 P0, [R0+URZ+0xb0], R5 ;  /* 0x0000b005000085a7 */ /* 0x000ea400080010ff */
[----:B--2---:R-:W-:Y:S05]  /*cd00*/  @!P0 BRA `(.L_x_173) ;  /* 0xfffffffc00f08947 */ /* 0x004fea000383ffff */
[----:B------:R-:W-:Y:S05]  /*cd10*/  BRA `(.L_x_174) ;  /* 0xffffffa800707947 */ /* 0x000fea000383ffff */
.L_x_84:
[----:B------:R-:W-:Y:S07]  /*cd20*/  MOV R0, UR42 ;  /* 0x0000002a00007c02 */ /* 0x000fee0008000f00 */
.L_x_175:
[----:B-1----:R1:W2:Y:S02]  /*cd30*/  SYNCS.PHASECHK.TRANS64.TRYWAIT P2, [R0+URZ+0xa8], R11 ;  /* 0x0000a80b000075a7 */ /* 0x0022a400080411ff */
[----:B--2---:R-:W-:Y:S05]  /*cd40*/  @!P2 NANOSLEEP.SYNCS 0x989680 ;  /* 0x009896800000a95d */ /* 0x004fea0003900000 */
[----:B------:R-:W2:Y:S02]  /*cd50*/  @!P2 SYNCS.PHASECHK.TRANS64 P2, [R0+URZ+0xa8], R11 ;  /* 0x0000a80b0000a5a7 */ /* 0x000ea400080410ff */
[----:B--2---:R-:W-:Y:S05]  /*cd60*/  @!P2 BRA `(.L_x_175) ;  /* 0xfffffffc00f0a947 */ /* 0x004fea000383ffff */
[----:B------:R-:W-:Y:S05]  /*cd70*/  BRA `(.L_x_83) ;  /* 0xffffffac00d47947 */ /* 0x000fea000383ffff */
.L_x_87:
[----:B------:R-:W-:Y:S07]  /*cd80*/  MOV R2, UR42 ;  /* 0x0000002a00027c02 */ /* 0x000fee0008000f00 */
.L_x_176:
[----:B-1----:R1:W2:Y:S02]  /*cd90*/  SYNCS.PHASECHK.TRANS64.TRYWAIT P1, [R2+URZ+0x80], R9 ;  /* 0x00008009020075a7 */ /* 0x0022a400080211ff */
[----:B--2---:R-:W-:Y:S05]  /*cda0*/  @!P1 NANOSLEEP.SYNCS 0x989680 ;  /* 0x009896800000995d */ /* 0x004fea0003900000 */
[----:B------:R-:W2:Y:S02]  /*cdb0*/  @!P1 SYNCS.PHASECHK.TRANS64 P1, [R2+URZ+0x80], R9 ;  /* 0x00008009020095a7 */ /* 0x000ea400080210ff */
[----:B--2---:R-:W-:Y:S05]  /*cdc0*/  @!P1 BRA `(.L_x_176) ;  /* 0xfffffffc00f09947 */ /* 0x004fea000383ffff */
[----:B------:R-:W-:Y:S05]  /*cdd0*/  BRA `(.L_x_177) ;  /* 0xffffffb000887947 */ /* 0x000fea000383ffff */
.L_x_88:
[----:B------:R-:W-:Y:S07]  /*cde0*/  MOV R2, UR42 ;  /* 0x0000002a00027c02 */ /* 0x000fee0008000f00 */
.L_x_178:
[----:B-1----:R1:W2:Y:S02]  /*cdf0*/  SYNCS.PHASECHK.TRANS64.TRYWAIT P1, [R2+URZ+0x88], R9 ;  /* 0x00008809020075a7 */ /* 0x0022a400080211ff */
[----:B--2---:R-:W-:Y:S05]  /*ce00*/  @!P1 NANOSLEEP.SYNCS 0x989680 ;  /* 0x009896800000995d */ /* 0x004fea0003900000 */
[----:B------:R-:W2:Y:S02]  /*ce10*/  @!P1 SYNCS.PHASECHK.TRANS64 P1, [R2+URZ+0x88], R9 ;  /* 0x00008809020095a7 */ /* 0x000ea400080210ff */
[----:B--2---:R-:W-:Y:S05]  /*ce20*/  @!P1 BRA `(.L_x_178) ;  /* 0xfffffffc00f09947 */ /* 0x004fea000383ffff */
[----:B------:R-:W-:Y:S05]  /*ce30*/  BRA `(.L_x_179) ;  /* 0xffffffb000ec7947 */ /* 0x000fea000383ffff */
.L_x_89:
[----:B------:R-:W-:Y:S07]  /*ce40*/  MOV R2, UR42 ;  /* 0x0000002a00027c02 */ /* 0x000fee0008000f00 */
.L_x_180:
[----:B-1----:R1:W2:Y:S02]  /*ce50*/  SYNCS.PHASECHK.TRANS64.TRYWAIT P1, [R2+URZ+0x90], R9 ;  /* 0x00009009020075a7 */ /* 0x0022a400080211ff */
[----:B--2---:R-:W-:Y:S05]  /*ce60*/  @!P1 NANOSLEEP.SYNCS 0x989680 ;  /* 0x009896800000995d */ /* 0x004fea0003900000 */
[----:B------:R-:W2:Y:S02]  /*ce70*/  @!P1 SYNCS.PHASECHK.TRANS64 P1, [R2+URZ+0x90], R9 ;  /* 0x00009009020095a7 */ /* 0x000ea400080210ff */
[----:B--2---:R-:W-:Y:S05]  /*ce80*/  @!P1 BRA `(.L_x_180) ;  /* 0xfffffffc00f09947 */ /* 0x004fea000383ffff */
[----:B------:R-:W-:Y:S05]  /*ce90*/  BRA `(.L_x_181) ;  /* 0xffffffb400547947 */ /* 0x000fea000383ffff */
.L_x_90:
[----:B------:R-:W-:Y:S07]  /*cea0*/  MOV R0, UR42 ;  /* 0x0000002a00007c02 */ /* 0x000fee0008000f00 */
.L_x_182:
[----:B-1----:R1:W2:Y:S02]  /*ceb0*/  SYNCS.PHASECHK.TRANS64.TRYWAIT P0, [R0+URZ+0x98], R9 ;  /* 0x00009809000075a7 */ /* 0x0022a400080011ff */
[----:B--2---:R-:W-:Y:S05]  /*cec0*/  @!P0 NANOSLEEP.SYNCS 0x989680 ;  /* 0x009896800000895d */ /* 0x004fea0003900000 */
[----:B------:R-:W2:Y:S02]  /*ced0*/  @!P0 SYNCS.PHASECHK.TRANS64 P0, [R0+URZ+0x98], R9 ;  /* 0x00009809000085a7 */ /* 0x000ea400080010ff */
[----:B--2---:R-:W-:Y:S05]  /*cee0*/  @!P0 BRA `(.L_x_182) ;  /* 0xfffffffc00f08947 */ /* 0x004fea000383ffff */
[----:B------:R-:W-:Y:S05]  /*cef0*/  BRA `(.L_x_183) ;  /* 0xffffffb400bc7947 */ /* 0x000fea000383ffff */
.L_x_92:
[----:B------:R-:W-:-:S07]  /*cf00*/  MOV R0, UR42 ;  /* 0x0000002a00007c02 */ /* 0x000fce0008000f00 */
.L_x_184:
[----:B-1----:R1:W2:Y:S02]  /*cf10*/  SYNCS.PHASECHK.TRANS64.TRYWAIT P0, [R0+URZ+0x80], R3 ;  /* 0x00008003000075a7 */ /* 0x0022a400080011ff */
[----:B--2---:R-:W-:Y:S05]  /*cf20*/  @!P0 NANOSLEEP.SYNCS 0x989680 ;  /* 0x009896800000895d */ /* 0x004fea0003900000 */
[----:B------:R-:W2:Y:S02]  /*cf30*/  @!P0 SYNCS.PHASECHK.TRANS64 P0, [R0+URZ+0x80], R3 ;  /* 0x00008003000085a7 */ /* 0x000ea400080010ff */
[----:B--2---:R-:W-:Y:S05]  /*cf40*/  @!P0 BRA `(.L_x_184) ;  /* 0xfffffffc00f08947 */ /* 0x004fea000383ffff */
[----:B------:R-:W-:Y:S05]  /*cf50*/  BRA `(.L_x_185) ;  /* 0xffffffb800487947 */ /* 0x000fea000383ffff */
.L_x_93:
[----:B-1----:R-:W-:-:S07]  /*cf60*/  MOV R0, UR42 ;  /* 0x0000002a00007c02 */ /* 0x002fce0008000f00 */
.L_x_186:
[----:B-1----:R1:W2:Y:S02]  /*cf70*/  SYNCS.PHASECHK.TRANS64.TRYWAIT P0, [R0+URZ+0x88], R3 ;  /* 0x00008803000075a7 */ /* 0x0022a400080011ff */
[----:B--2---:R-:W-:Y:S05]  /*cf80*/  @!P0 NANOSLEEP.SYNCS 0x989680 ;  /* 0x009896800000895d */ /* 0x004fea0003900000 */
[----:B------:R-:W2:Y:S02]  /*cf90*/  @!P0 SYNCS.PHASECHK.TRANS64 P0, [R0+URZ+0x88], R3 ;  /* 0x00008803000085a7 */ /* 0x000ea400080010ff */
[----:B--2---:R-:W-:Y:S05]  /*cfa0*/  @!P0 BRA `(.L_x_186) ;  /* 0xfffffffc00f08947 */ /* 0x004fea000383ffff */
[----:B------:R-:W-:Y:S05]  /*cfb0*/  BRA `(.L_x_187) ;  /* 0xffffffb800387947 */ /* 0x000fea000383ffff */
.L_x_94:
[----:B-1----:R-:W-:-:S07]  /*cfc0*/  MOV R0, UR42 ;  /* 0x0000002a00007c02 */ /* 0x002fce0008000f00 */
.L_x_188:
[----:B-1----:R1:W2:Y:S02]  /*cfd0*/  SYNCS.PHASECHK.TRANS64.TRYWAIT P0, [R0+URZ+0x90], R3 ;  /* 0x00009003000075a7 */ /* 0x0022a400080011ff */
[----:B--2---:R-:W-:Y:S05]  /*cfe0*/  @!P0 NANOSLEEP.SYNCS 0x989680 ;  /* 0x009896800000895d */ /* 0x004fea0003900000 */
[----:B------:R-:W2:Y:S02]  /*cff0*/  @!P0 SYNCS.PHASECHK.TRANS64 P0, [R0+URZ+0x90], R3 ;  /* 0x00009003000085a7 */ /* 0x000ea400080010ff */
[----:B--2---:R-:W-:Y:S05]  /*d000*/  @!P0 BRA `(.L_x_188) ;  /* 0xfffffffc00f08947 */ /* 0x004fea000383ffff */
[----:B------:R-:W-:Y:S05]  /*d010*/  BRA `(.L_x_189) ;  /* 0xffffffb800287947 */ /* 0x000fea000383ffff */
.L_x_96:
[----:B------:R-:W-:Y:S07]  /*d020*/  MOV R0, UR44 ;  /* 0x0000002c00007c02 */ /* 0x000fee0008000f00 */
.L_x_190:
[----:B-1----:R1:W2:Y:S02]  /*d030*/  SYNCS.PHASECHK.TRANS64.TRYWAIT P0, [R0+URZ+0xb0], R3 ;  /* 0x0000b003000075a7 */ /* 0x0022a400080011ff */
[----:B--2---:R-:W-:Y:S05]  /*d040*/  @!P0 NANOSLEEP.SYNCS 0x989680 ;  /* 0x009896800000895d */ /* 0x004fea0003900000 */
[----:B------:R-:W2:Y:S02]  /*d050*/  @!P0 SYNCS.PHASECHK.TRANS64 P0, [R0+URZ+0xb0], R3 ;  /* 0x0000b003000085a7 */ /* 0x000ea400080010ff */
[----:B--2---:R-:W-:Y:S05]  /*d060*/  @!P0 BRA `(.L_x_190) ;  /* 0xfffffffc00f08947 */ /* 0x004fea000383ffff */
[----:B------:R-:W-:Y:S05]  /*d070*/  BRA `(.L_x_191) ;  /* 0xffffffbc000c7947 */ /* 0x000fea000383ffff */
.L_x_107:
[----:B-1----:R-:W-:Y:S04]  /*d080*/  MOV R2, UR44 ;  /* 0x0000002c00027c02 */ /* 0x002fe80008000f00 */
[----:B------:R1:W3:Y:S03]  /*d090*/  SYNCS.PHASECHK.TRANS64.TRYWAIT P1, [R2+URZ+0x60], R3 ;  /* 0x00006003020075a7 */ /* 0x0002e600080211ff */
[----:B---3--:R-:W-:Y:S05]  /*d0a0*/  @!P1 NANOSLEEP.SYNCS 0x989680 ;  /* 0x009896800000995d */ /* 0x008fea0003900000 */
[----:B------:R-:W3:Y:S02]  /*d0b0*/  @!P1 SYNCS.PHASECHK.TRANS64 P1, [R2+URZ+0x60], R3 ;  /* 0x00006003020095a7 */ /* 0x000ee400080210ff */
[----:B---3--:R-:W-:Y:S05]  /*d0c0*/  @!P1 BRA `(.L_x_107) ;  /* 0xfffffffc00ec9947 */ /* 0x008fea000383ffff */
[----:B------:R-:W-:Y:S05]  /*d0d0*/  BRA `(.L_x_106) ;  /* 0xffffffc800ec7947 */ /* 0x000fea000383ffff */
.L_x_109:
[----:B-1----:R1:W2:Y:S02]  /*d0e0*/  SYNCS.PHASECHK.TRANS64.TRYWAIT P0, [R87+URZ+0xc0], R0 ;  /* 0x0000c000570075a7 */ /* 0x0022a400080011ff */
[----:B--2---:R-:W-:Y:S05]  /*d0f0*/  @!P0 NANOSLEEP.SYNCS 0x989680 ;  /* 0x009896800000895d */ /* 0x004fea0003900000 */
[----:B------:R-:W2:Y:S02]  /*d100*/  @!P0 SYNCS.PHASECHK.TRANS64 P0, [R87+URZ+0xc0], R0 ;  /* 0x0000c000570085a7 */ /* 0x000ea400080010ff */
[----:B--2---:R-:W-:Y:S05]  /*d110*/  @!P0 BRA `(.L_x_109) ;  /* 0xfffffffc00f08947 */ /* 0x004fea000383ffff */
[----:B------:R-:W-:Y:S05]  /*d120*/  BRA `(.L_x_108) ;  /* 0xffffffcc00147947 */ /* 0x000fea000383ffff */
.L_x_118:
[----:B-1----:R1:W2:Y:S02]  /*d130*/  SYNCS.PHASECHK.TRANS64.TRYWAIT P0, [R3+URZ+0x60], R0 ;  /* 0x00006000030075a7 */ /* 0x0022a400080011ff */
[----:B--2---:R-:W-:Y:S05]  /*d140*/  @!P0 NANOSLEEP.SYNCS 0x989680 ;  /* 0x009896800000895d */ /* 0x004fea0003900000 */
[----:B------:R-:W2:Y:S02]  /*d150*/  @!P0 SYNCS.PHASECHK.TRANS64 P0, [R3+URZ+0x60], R0 ;  /* 0x00006000030085a7 */ /* 0x000ea400080010ff */
[----:B--2---:R-:W-:Y:S05]  /*d160*/  @!P0 BRA `(.L_x_118) ;  /* 0xfffffffc00f08947 */ /* 0x004fea000383ffff */
[----:B------:R-:W-:Y:S05]  /*d170*/  BRA `(.L_x_117) ;  /* 0xffffffd400547947 */ /* 0x000fea000383ffff */
.L_x_126:
[----:B-1----:R1:W4:Y:S02]  /*d180*/  SYNCS.PHASECHK.TRANS64.TRYWAIT P0, [R40+URZ+0x60], R5 ;  /* 0x00006005280075a7 */ /* 0x00232400080011ff */
[----:B----4-:R-:W-:Y:S05]  /*d190*/  @!P0 NANOSLEEP.SYNCS 0x989680 ;  /* 0x009896800000895d */ /* 0x010fea0003900000 */
[----:B------:R-:W4:Y:S02]  /*d1a0*/  @!P0 SYNCS.PHASECHK.TRANS64 P0, [R40+URZ+0x60], R5 ;  /* 0x00006005280085a7 */ /* 0x000f2400080010ff */
[----:B----4-:R-:W-:Y:S05]  /*d1b0*/  @!P0 BRA `(.L_x_126) ;  /* 0xfffffffc00f08947 */ /* 0x010fea000383ffff */
[----:B------:R-:W-:Y:S05]  /*d1c0*/  BRA `(.L_x_125) ;  /* 0xffffffdc00b07947 */ /* 0x000fea000383ffff */
.L_x_134:
[----:B-1----:R1:W4:Y:S02]  /*d1d0*/  SYNCS.PHASECHK.TRANS64.TRYWAIT P0, [R93+URZ+0x60], R4 ;  /* 0x000060045d0075a7 */ /* 0x00232400080011ff */
[----:B----4-:R-:W-:Y:S05]  /*d1e0*/  @!P0 NANOSLEEP.SYNCS 0x989680 ;  /* 0x009896800000895d */ /* 0x010fea0003900000 */
[----:B------:R-:W4:Y:S02]  /*d1f0*/  @!P0 SYNCS.PHASECHK.TRANS64 P0, [R93+URZ+0x60], R4 ;  /* 0x000060045d0085a7 */ /* 0x000f2400080010ff */
[----:B----4-:R-:W-:Y:S05]  /*d200*/  @!P0 BRA `(.L_x_134) ;  /* 0xfffffffc00f08947 */ /* 0x010fea000383ffff */
[----:B------:R-:W-:Y:S05]  /*d210*/  BRA `(.L_x_133) ;  /* 0xffffffe800087947 */ /* 0x000fea000383ffff */
        .weak           $__internal_0_$__cuda_sm10x_tcgen05_guardrail_trap_col_being_dealloced_not_returned_by_alloc
        .type           $__internal_0_$__cuda_sm10x_tcgen05_guardrail_trap_col_being_dealloced_not_returned_by_alloc,@function
        .size           $__internal_0_$__cuda_sm10x_tcgen05_guardrail_trap_col_being_dealloced_not_returned_by_alloc,($__internal_1_$__cuda_sm10x_tcgen05_guardrail_trap_phase_invalid_during_alloc - $__internal_0_$__cuda_sm10x_tcgen05_guardrail_trap_col_being_dealloced_not_returned_by_alloc)
$__internal_0_$__cuda_sm10x_tcgen05_guardrail_trap_col_being_dealloced_not_returned_by_alloc:
[----:B------:R-:W-:Y:S05]  /*d220*/  BPT.TRAP 0x1 ;  /* 0x000000040000795c */ /* 0x000fea0000300000 */
[----:B------:R-:W-:-:S04]  /*d230*/  HFMA2 R3, -RZ, RZ, 0, 0 ;  /* 0x00000000ff037431 */ /* 0x000fc800000001ff */
[----:B------:R-:W-:Y:S05]  /*d240*/  RET.REL.NODEC R2 `(_ZN7cutlass13device_kernelINS_4conv6kernel13ConvUniversalINS1_16ConvProblemShapeILNS1_8OperatorE1ELi3EEENS1_10collective14CollectiveConvINS1_47MainloopSm100TmaUmmaWarpSpecializedImplicitGemmILS5_1ELi6ELi3ELi1ELi2EN4cute5tupleIJNSA_1CILi2EEENSC_ILi1EEESE_EEEEENSB_IJNSC_ILi128EEESH_NSB_IJNSC_ILi64EEEEEEEEENS_10tfloat32_tESL_NSA_8TiledMMAINSA_8MMA_AtomIJNSA_23SM100_MMA_TF32_2x1SM_SSISL_SL_fLi128ELi128ELNSA_4UMMA5MajorE0ELSQ_1ELNSP_7ScaleInE0ELSR_0EEEEEENSA_6LayoutINSB_IJSE_SE_SE_EEENSB_IJNSC_ILi0EEESW_SW_EEEEENSB_IJNSA_10UnderscoreESZ_SZ_EEEEENS7_6detail27Sm100ImplicitGemmTileTraitsINSA_25SM100_TMA_2SM_LOAD_IM2COLENSA_14ComposedLayoutINSA_7SwizzleILi3ELi4ELi3EEENSA_18smem_ptr_flag_bitsILi32EEENSU_INSB_IJNSC_ILi8EEENSC_ILi32EEEEEENSB_IJS1B_SE_EEEEEEEvEENS13_INSA_18SM100_TMA_2SM_LOADENS15_INS16_ILi2ELi5ELi2EEES19_NSU_INSB_IJS1B_NSC_ILi4EEEEEENSB_IJSE_S1B_EEEEEEEvEEEENS_8epilogue10collective18CollectiveEpilogueINS1Q_23Sm100TmaWarpSpecializedILi4ELi2ELi16ELb1ELb0EEEJNSB_IJSI_SH_SJ_EEENSB_IJNSU_ISI_SE_EENSU_INSB_IJNSC_ILi16EEESD_EEENSB_IJSE_SI_EEEEEEEESL_NSB_IJNSB_IJllllEEESE_SW_EEESL_S23_NS1Q_6fusion15FusionCallbacksIS1U_NS24_17LinearCombinationISL_fSL_fLNS_15FloatRoundStyleE2EEES1V_S21_JEEENSA_5SM1004TMEM4LOAD26SM100_TMEM_LOAD_32dp32b16xENSA_20SM90_TMA_LOAD_IM2COLENS15_INS16_ILi2ELi4ELi3EEES19_NSU_INSB_IJS1A_S1X_EEENSB_IJS1X_SE_EEEEEEENSA_39AutoVectorizingCopyWithAssumedAlignmentILi128EEENSA_21SM90_TMA_STORE_IM2COLES2J_S2L_S2L_EEEvvEEEEvNT_6ParamsE) ;  /* 0xffffff2c026c7950 */ /* 0x000fea0003c3ffff */
        .weak           $__internal_1_$__cuda_sm10x_tcgen05_guardrail_trap_phase_invalid_during_alloc
        .type           $__internal_1_$__cuda_sm10x_tcgen05_guardrail_trap_phase_invalid_during_alloc,@function
        .size           $__internal_1_$__cuda_sm10x_tcgen05_guardrail_trap_phase_invalid_during_alloc,($__internal_2_$__cuda_sm10x_tcgen05_guardrail_trap_unallocated_columns_being_dealloced - $__internal_1_$__cuda_sm10x_tcgen05_guardrail_trap_phase_invalid_during_alloc)
$__internal_1_$__cuda_sm10x_tcgen05_guardrail_trap_phase_invalid_during_alloc:
[----:B------:R-:W-:Y:S05]  /*d250*/  BPT.TRAP 0x1 ;  /* 0x000000040000795c */ /* 0x000fea0000300000 */
[----:B------:R-:W-:-:S04]  /*d260*/  MOV R5, 0x0 ;  /* 0x0000000000057802 */ /* 0x000fc80000000f00 */
[----:B------:R-:W-:Y:S05]  /*d270*/  RET.REL.NODEC R4 `(_ZN7cutlass13device_kernelINS_4conv6kernel13ConvUniversalINS1_16ConvProblemShapeILNS1_8OperatorE1ELi3EEENS1_10collective14CollectiveConvINS1_47MainloopSm100TmaUmmaWarpSpecializedImplicitGemmILS5_1ELi6ELi3ELi1ELi2EN4cute5tupleIJNSA_1CILi2EEENSC_ILi1EEESE_EEEEENSB_IJNSC_ILi128EEESH_NSB_IJNSC_ILi64EEEEEEEEENS_10tfloat32_tESL_NSA_8TiledMMAINSA_8MMA_AtomIJNSA_23SM100_MMA_TF32_2x1SM_SSISL_SL_fLi128ELi128ELNSA_4UMMA5MajorE0ELSQ_1ELNSP_7ScaleInE0ELSR_0EEEEEENSA_6LayoutINSB_IJSE_SE_SE_EEENSB_IJNSC_ILi0EEESW_SW_EEEEENSB_IJNSA_10UnderscoreESZ_SZ_EEEEENS7_6detail27Sm100ImplicitGemmTileTraitsINSA_25SM100_TMA_2SM_LOAD_IM2COLENSA_14ComposedLayoutINSA_7SwizzleILi3ELi4ELi3EEENSA_18smem_ptr_flag_bitsILi32EEENSU_INSB_IJNSC_ILi8EEENSC_ILi32EEEEEENSB_IJS1B_SE_EEEEEEEvEENS13_INSA_18SM100_TMA_2SM_LOADENS15_INS16_ILi2ELi5ELi2EEES19_NSU_INSB_IJS1B_NSC_ILi4EEEEEENSB_IJSE_S1B_EEEEEEEvEEEENS_8epilogue10collective18CollectiveEpilogueINS1Q_23Sm100TmaWarpSpecializedILi4ELi2ELi16ELb1ELb0EEEJNSB_IJSI_SH_SJ_EEENSB_IJNSU_ISI_SE_EENSU_INSB_IJNSC_ILi16EEESD_EEENSB_IJSE_SI_EEEEEEEESL_NSB_IJNSB_IJllllEEESE_SW_EEESL_S23_NS1Q_6fusion15FusionCallbacksIS1U_NS24_17LinearCombinationISL_fSL_fLNS_15FloatRoundStyleE2EEES1V_S21_JEEENSA_5SM1004TMEM4LOAD26SM100_TMEM_LOAD_32dp32b16xENSA_20SM90_TMA_LOAD_IM2COLENS15_INS16_ILi2ELi4ELi3EEES19_NSU_INSB_IJS1A_S1X_EEENSB_IJS1X_SE_EEEEEEENSA_39AutoVectorizingCopyWithAssumedAlignmentILi128EEENSA_21SM90_TMA_STORE_IM2COLES2J_S2L_S2L_EEEvvEEEEvNT_6ParamsE) ;  /* 0xffffff2c04607950 */ /* 0x000fea0003c3ffff */
        .weak           $__internal_2_$__cuda_sm10x_tcgen05_guardrail_trap_unallocated_columns_being_dealloced
        .type           $__internal_2_$__cuda_sm10x_tcgen05_guardrail_trap_unallocated_columns_being_dealloced,@function
        .size           $__internal_2_$__cuda_sm10x_tcgen05_guardrail_trap_unallocated_columns_being_dealloced,(.L_x_193 - $__internal_2_$__cuda_sm10x_tcgen05_guardrail_trap_unallocated_columns_being_dealloced)
$__internal_2_$__cuda_sm10x_tcgen05_guardrail_trap_unallocated_columns_being_dealloced:
[----:B------:R-:W-:Y:S05]  /*d280*/  BPT.TRAP 0x1 ;  /* 0x000000040000795c */ /* 0x000fea0000300000 */
[----:B------:R-:W-:-:S04]  /*d290*/  HFMA2 R3, -RZ, RZ, 0, 0 ;  /* 0x00000000ff037431 */ /* 0x000fc800000001ff */
[----:B------:R-:W-:Y:S05]  /*d2a0*/  RET.REL.NODEC R2 `(_ZN7cutlass13device_kernelINS_4conv6kernel13ConvUniversalINS1_16ConvProblemShapeILNS1_8OperatorE1ELi3EEENS1_10collective14CollectiveConvINS1_47MainloopSm100TmaUmmaWarpSpecializedImplicitGemmILS5_1ELi6ELi3ELi1ELi2EN4cute5tupleIJNSA_1CILi2EEENSC_ILi1EEESE_EEEEENSB_IJNSC_ILi128EEESH_NSB_IJNSC_ILi64EEEEEEEEENS_10tfloat32_tESL_NSA_8TiledMMAINSA_8MMA_AtomIJNSA_23SM100_MMA_TF32_2x1SM_SSISL_SL_fLi128ELi128ELNSA_4UMMA5MajorE0ELSQ_1ELNSP_7ScaleInE0ELSR_0EEEEEENSA_6LayoutINSB_IJSE_SE_SE_EEENSB_IJNSC_ILi0EEESW_SW_EEEEENSB_IJNSA_10UnderscoreESZ_SZ_EEEEENS7_6detail27Sm100ImplicitGemmTileTraitsINSA_25SM100_TMA_2SM_LOAD_IM2COLENSA_14ComposedLayoutINSA_7SwizzleILi3ELi4ELi3EEENSA_18smem_ptr_flag_bitsILi32EEENSU_INSB_IJNSC_ILi8EEENSC_ILi32EEEEEENSB_IJS1B_SE_EEEEEEEvEENS13_INSA_18SM100_TMA_2SM_LOADENS15_INS16_ILi2ELi5ELi2EEES19_NSU_INSB_IJS1B_NSC_ILi4EEEEEENSB_IJSE_S1B_EEEEEEEvEEEENS_8epilogue10collective18CollectiveEpilogueINS1Q_23Sm100TmaWarpSpecializedILi4ELi2ELi16ELb1ELb0EEEJNSB_IJSI_SH_SJ_EEENSB_IJNSU_ISI_SE_EENSU_INSB_IJNSC_ILi16EEESD_EEENSB_IJSE_SI_EEEEEEEESL_NSB_IJNSB_IJllllEEESE_SW_EEESL_S23_NS1Q_6fusion15FusionCallbacksIS1U_NS24_17LinearCombinationISL_fSL_fLNS_15FloatRoundStyleE2EEES1V_S21_JEEENSA_5SM1004TMEM4LOAD26SM100_TMEM_LOAD_32dp32b16xENSA_20SM90_TMA_LOAD_IM2COLENS15_INS16_ILi2ELi4ELi3EEES19_NSU_INSB_IJS1A_S1X_EEENSB_IJS1X_SE_EEEEEEENSA_39AutoVectorizingCopyWithAssumedAlignmentILi128EEENSA_21SM90_TMA_STORE_IM2COLES2J_S2L_S2L_EEEvvEEEEvNT_6ParamsE) ;  /* 0xffffff2c02547950 */ /* 0x000fea0003c3ffff */
.L_x_192:
[----:B------:R-:W-:-:S00]  /*d2b0*/  BRA `(.L_x_192) ;  /* 0xfffffffc00fc7947 */ /* 0x000fc0000383ffff */
[----:B------:R-:W-:-:S00]  /*d2c0*/  NOP ;  /* 0x0000000000007918 */ /* 0x000fc00000000000 */
        /* <DEDUP_REMOVED lines=11> */
.L_x_193:


//--------------------- .nv.global.init           --------------------------
	.section	.nv.global.init,"aw",@progbits
.nv.global.init:
	.type		$str$29,@object
	.size		$str$29,($str$30 - $str$29)
$str$29:
        /*0000*/ 	.byte	0x28, 0x61, 0x64, 0x64, 0x72, 0x65, 0x73, 0x73, 0x20, 0x26, 0x20, 0x6d, 0x61, 0x73, 0x6b, 0x29
        /*0010*/ 	.byte	0x20, 0x3d, 0x3d, 0x20, 0x30, 0x00
	.type		$str$30,@object
	.size		$str$30,($str$28 - $str$30)
$str$30:
        /*0016*/ 	.byte	0x2f, 0x74, 0x6d, 0x70, 0x2f, 0x63, 0x75, 0x74, 0x6c, 0x61, 0x73, 0x73, 0x5f, 0x73, 0x77, 0x65
        /*0026*/ 	.byte	0x65, 0x70, 0x5f, 0x73, 0x72, 0x63, 0x2f, 0x69, 0x6e, 0x63, 0x6c, 0x75, 0x64, 0x65, 0x2f, 0x63
        /*0036*/ 	.byte	0x75, 0x74, 0x65, 0x2f, 0x70, 0x6f, 0x69, 0x6e, 0x74, 0x65, 0x72, 0x5f, 0x66, 0x6c, 0x61, 0x67
        /*0046*/ 	.byte	0x67, 0x65, 0x64, 0x2e, 0x68, 0x70, 0x70, 0x00
	.type		$str$28,@object
	.size		$str$28,($str$27 - $str$28)
$str$28:
        /*004e*/ 	.byte	0x2f, 0x74, 0x6d, 0x70, 0x2f, 0x63, 0x75, 0x74, 0x6c, 0x61, 0x73, 0x73, 0x5f, 0x73, 0x77, 0x65
        /*005e*/ 	.byte	0x65, 0x70, 0x5f, 0x73, 0x72, 0x63, 0x2f, 0x69, 0x6e, 0x63, 0x6c, 0x75, 0x64, 0x65, 0x2f, 0x63
        /*006e*/ 	.byte	0x75, 0x74, 0x65, 0x2f, 0x61, 0x74, 0x6f, 0x6d, 0x2f, 0x63, 0x6f, 0x70, 0x79, 0x5f, 0x74, 0x72
        /*007e*/ 	.byte	0x61, 0x69, 0x74, 0x73, 0x5f, 0x73, 0x6d, 0x31, 0x30, 0x30, 0x2e, 0x68, 0x70, 0x70, 0x00
	.type		$str$27,@object
	.size		$str$27,(__unnamed_1 - $str$27)
$str$27:
        /*008d*/ 	.byte	0x28, 0x28, 0x75, 0x69, 0x6e, 0x74, 0x33, 0x32, 0x5f, 0x74, 0x28, 0x74, 0x68, 0x72, 0x65, 0x61
        /*009d*/ 	.byte	0x64, 0x49, 0x64, 0x78, 0x2e, 0x78, 0x29, 0x20, 0x2f, 0x20, 0x33, 0x32, 0x29, 0x20, 0x25, 0x20
        /*00ad*/ 	.byte	0x34, 0x29, 0x20, 0x3d, 0x3d, 0x20, 0x28, 0x28, 0x28, 0x74, 0x6d, 0x65, 0x6d, 0x5f, 0x61, 0x64
        /*00bd*/ 	.byte	0x64, 0x72, 0x20, 0x3e, 0x3e, 0x20, 0x31, 0x36, 0x29, 0x20, 0x2f, 0x20, 0x33, 0x32, 0x29, 0x20
        /*00cd*/ 	.byte	0x25, 0x20, 0x34, 0x29, 0x00
	.type		__unnamed_1,@object
	.size		__unnamed_1,(__unnamed_2 - __unnamed_1)
__unnamed_1:
        /*00d2*/ 	.byte	0x61, 0x75, 0x74, 0x6f, 0x20, 0x63, 0x75, 0x74, 0x65, 0x3a, 0x3a, 0x61, 0x73, 0x5f, 0x70, 0x6f
        /* <DEDUP_REMOVED lines=24> */
        /*0262*/ 	.byte	0x43, 0x3c, 0x32, 0x30, 0x34, 0x38, 0x3e, 0x3e, 0x3e, 0x3e, 0x5d, 0x00
	.type		__unnamed_2,@object
	.size		__unnamed_2,(.L_2 - __unnamed_2)
__unnamed_2:
        /* <DEDUP_REMOVED lines=42> */
        /*050e*/ 	.byte	0x3e, 0x5d, 0x00
.L_2:


//--------------------- .nv.shared._ZN7cutlass13device_kernelINS_4conv6kernel13ConvUniversalINS1_16ConvProblemShapeILNS1_8OperatorE1ELi3EEENS1_10collective14CollectiveConvINS1_47MainloopSm100TmaUmmaWarpSpecializedImplicitGemmILS5_1ELi6ELi3ELi1ELi2EN4cute5tupleIJNSA_1CILi2EEENSC_ILi1EEESE_EEEEENSB_IJNSC_ILi128EEESH_NSB_IJNSC_ILi64EEEEEEEEENS_10tfloat32_tESL_NSA_8TiledMMAINSA_8MMA_AtomIJNSA_23SM100_MMA_TF32_2x1SM_SSISL_SL_fLi128ELi128ELNSA_4UMMA5MajorE0ELSQ_1ELNSP_7ScaleInE0ELSR_0EEEEEENSA_6LayoutINSB_IJSE_SE_SE_EEENSB_IJNSC_ILi0EEESW_SW_EEEEENSB_IJNSA_10UnderscoreESZ_SZ_EEEEENS7_6detail27Sm100ImplicitGemmTileTraitsINSA_25SM100_TMA_2SM_LOAD_IM2COLENSA_14ComposedLayoutINSA_7SwizzleILi3ELi4ELi3EEENSA_18smem_ptr_flag_bitsILi32EEENSU_INSB_IJNSC_ILi8EEENSC_ILi32EEEEEENSB_IJS1B_SE_EEEEEEEvEENS13_INSA_18SM100_TMA_2SM_LOADENS15_INS16_ILi2ELi5ELi2EEES19_NSU_INSB_IJS1B_NSC_ILi4EEEEEENSB_IJSE_S1B_EEEEEEEvEEEENS_8epilogue10collective18CollectiveEpilogueINS1Q_23Sm100TmaWarpSpecializedILi4ELi2ELi16ELb1ELb0EEEJNSB_IJSI_SH_SJ_EEENSB_IJNSU_ISI_SE_EENSU_INSB_IJNSC_ILi16EEESD_EEENSB_IJSE_SI_EEEEEEEESL_NSB_IJNSB_IJllllEEESE_SW_EEESL_S23_NS1Q_6fusion15FusionCallbacksIS1U_NS24_17LinearCombinationISL_fSL_fLNS_15FloatRoundStyleE2EEES1V_S21_JEEENSA_5SM1004TMEM4LOAD26SM100_TMEM_LOAD_32dp32b16xENSA_20SM90_TMA_LOAD_IM2COLENS15_INS16_ILi2ELi4ELi3EEES19_NSU_INSB_IJS1A_S1X_EEENSB_IJS1X_SE_EEEEEEENSA_39AutoVectorizingCopyWithAssumedAlignmentILi128EEENSA_21SM90_TMA_STORE_IM2COLES2J_S2L_S2L_EEEvvEEEEvNT_6ParamsE --------------------------
	.section	.nv.shared._ZN7cutlass13device_kernelINS_4conv6kernel13ConvUniversalINS1_16ConvProblemShapeILNS1_8OperatorE1ELi3EEENS1_10collective14CollectiveConvINS1_47MainloopSm100TmaUmmaWarpSpecializedImplicitGemmILS5_1ELi6ELi3ELi1ELi2EN4cute5tupleIJNSA_1CILi2EEENSC_ILi1EEESE_EEEEENSB_IJNSC_ILi128EEESH_NSB_IJNSC_ILi64EEEEEEEEENS_10tfloat32_tESL_NSA_8TiledMMAINSA_8MMA_AtomIJNSA_23SM100_MMA_TF32_2x1SM_SSISL_SL_fLi128ELi128ELNSA_4UMMA5MajorE0ELSQ_1ELNSP_7ScaleInE0ELSR_0EEEEEENSA_6LayoutINSB_IJSE_SE_SE_EEENSB_IJNSC_ILi0EEESW_SW_EEEEENSB_IJNSA_10UnderscoreESZ_SZ_EEEEENS7_6detail27Sm100ImplicitGemmTileTraitsINSA_25SM100_TMA_2SM_LOAD_IM2COLENSA_14ComposedLayoutINSA_7SwizzleILi3ELi4ELi3EEENSA_18smem_ptr_flag_bitsILi32EEENSU_INSB_IJNSC_ILi8EEENSC_ILi32EEEEEENSB_IJS1B_SE_EEEEEEEvEENS13_INSA_18SM100_TMA_2SM_LOADENS15_INS16_ILi2ELi5ELi2EEES19_NSU_INSB_IJS1B_NSC_ILi4EEEEEENSB_IJSE_S1B_EEEEEEEvEEEENS_8epilogue10collective18CollectiveEpilogueINS1Q_23Sm100TmaWarpSpecializedILi4ELi2ELi16ELb1ELb0EEEJNSB_IJSI_SH_SJ_EEENSB_IJNSU_ISI_SE_EENSU_INSB_IJNSC_ILi16EEESD_EEENSB_IJSE_SI_EEEEEEEESL_NSB_IJNSB_IJllllEEESE_SW_EEESL_S23_NS1Q_6fusion15FusionCallbacksIS1U_NS24_17LinearCombinationISL_fSL_fLNS_15FloatRoundStyleE2EEES1V_S21_JEEENSA_5SM1004TMEM4LOAD26SM100_TMEM_LOAD_32dp32b16xENSA_20SM90_TMA_LOAD_IM2COLENS15_INS16_ILi2ELi4ELi3EEES19_NSU_INSB_IJS1A_S1X_EEENSB_IJS1X_SE_EEEEEEENSA_39AutoVectorizingCopyWithAssumedAlignmentILi128EEENSA_21SM90_TMA_STORE_IM2COLES2J_S2L_S2L_EEEvvEEEEvNT_6ParamsE,"aw",@nobits
	.sectionflags	@""
	.align	16
	.zero		1024


//--------------------- .nv.shared.reserved.0     --------------------------
	.section	.nv.shared.reserved.0,"aw",@nobits
	.weak		__nv_reservedSMEM_offset_0_alias
	.size		__nv_reservedSMEM_offset_0_alias, 0, 64
	.other		__nv_reservedSMEM_offset_0_alias,@"STO_CUDA_RESERVED_SHARED STV_DEFAULT"
__nv_reservedSMEM_offset_0_alias:
	.zero		0
.nv.shared.reserved.0:
	.zero		64
	.weak		__nv_reservedSMEM_tcgen05_partition
	.type		__nv_reservedSMEM_tcgen05_partition,@object
	.size		__nv_reservedSMEM_tcgen05_partition,(.L_0 - __nv_reservedSMEM_tcgen05_partition)
__nv_reservedSMEM_tcgen05_partition:
	.zero		32
.L_0:


//--------------------- .nv.global                --------------------------
	.section	.nv.global,"aw",@nobits
.nv.global:
	.type		_ZN39_INTERNAL_5c3ce646_4_k_cu_115f8add_43154cute1_E,@object
	.size		_ZN39_INTERNAL_5c3ce646_4_k_cu_115f8add_43154cute1_E,(_ZN39_INTERNAL_5c3ce646_4_k_cu_115f8add_43154cuda3std3__45__cpo6cbeginE - _ZN39_INTERNAL_5c3ce646_4_k_cu_115f8add_43154cute1_E)
_ZN39_INTERNAL_5c3ce646_4_k_cu_115f8add_43154cute1_E:
	.zero		1
	.type		_ZN39_INTERNAL_5c3ce646_4_k_cu_115f8add_43154cuda3std3__45__cpo6cbeginE,@object
	.size		_ZN39_INTERNAL_5c3ce646_4_k_cu_115f8add_43154cuda3std3__45__cpo6cbeginE,(_ZN39_INTERNAL_5c3ce646_4_k_cu_115f8add_43154cuda3std3__48in_placeE - _ZN39_INTERNAL_5c3ce646_4_k_cu_115f8add_43154cuda3std3__45__cpo6cbeginE)
_ZN39_INTERNAL_5c3ce646_4_k_cu_115f8add_43154cuda3std3__45__cpo6cbeginE:
	.zero		1
	.type		_ZN39_INTERNAL_5c3ce646_4_k_cu_115f8add_43154cuda3std3__48in_placeE,@object
	.size		_ZN39_INTERNAL_5c3ce646_4_k_cu_115f8add_43154cuda3std3__48in_placeE,(_ZN39_INTERNAL_5c3ce646_4_k_cu_115f8add_43154cuda3std6ranges3__45__cpo9iter_moveE - _ZN39_INTERNAL_5c3ce646_4_k_cu_115f8add_43154cuda3std3__48in_placeE)
_ZN39_INTERNAL_5c3ce646_4_k_cu_115f8add_43154cuda3std3__48in_placeE:
	.zero		1
	.type		_ZN39_INTERNAL_5c3ce646_4_k_cu_115f8add_43154cuda3std6ranges3__45__cpo9iter_moveE,@object
	.size		_ZN39_INTERNAL_5c3ce646_4_k_cu_115f8add_43154cuda3std6ranges3__45__cpo9iter_moveE,(_ZN39_INTERNAL_5c3ce646_4_k_cu_115f8add_43154cuda3std3__45__cpo5beginE - _ZN39_INTERNAL_5c3ce646_4_k_cu_115f8add_43154cuda3std6ranges3__45__cpo9iter_moveE)
_ZN39_INTERNAL_5c3ce646_4_k_cu_115f8add_43154cuda3std6ranges3__45__cpo9iter_moveE:
	.zero		1
	.type		_ZN39_INTERNAL_5c3ce646_4_k_cu_115f8add_43154cuda3std3__45__cpo5beginE,@object
	.size		_ZN39_INTERNAL_5c3ce646_4_k_cu_115f8add_43154cuda3std3__45__cpo5beginE,(_ZN39_INTERNAL_5c3ce646_4_k_cu_115f8add_43154cuda3std3__441_GLOBAL__N__5c3ce646_4_k_cu_115f8add_43156ignoreE - _ZN39_INTERNAL_5c3ce646_4_k_cu_115f8add_43154cuda3std3__45__cpo5beginE)
_ZN39_INTERNAL_5c3ce646_4_k_cu_115f8add_43154cuda3std3__45__cpo5beginE:
	.zero		1
	.type		_ZN39_INTERNAL_5c3ce646_4_k_cu_115f8add_43154cuda3std3__441_GLOBAL__N__5c3ce646_4_k_cu_115f8add_43156ignoreE,@object
	.size		_ZN39_INTERNAL_5c3ce646_4_k_cu_115f8add_43154cuda3std3__441_GLOBAL__N__5c3ce646_4_k_cu_115f8add_43156ignoreE,(_ZN39_INTERNAL_5c3ce646_4_k_cu_115f8add_43154cute7productE - _ZN39_INTERNAL_5c3ce646_4_k_cu_115f8add_43154cuda3std3__441_GLOBAL__N__5c3ce646_4_k_cu_115f8add_43156ignoreE)
_ZN39_INTERNAL_5c3ce646_4_k_cu_115f8add_43154cuda3std3__441_GLOBAL__N__5c3ce646_4_k_cu_115f8add_43156ignoreE:
	.zero		1
	.type		_ZN39_INTERNAL_5c3ce646_4_k_cu_115f8add_43154cute7productE,@object
	.size		_ZN39_INTERNAL_5c3ce646_4_k_cu_115f8add_43154cute7productE,(_ZN39_INTERNAL_5c3ce646_4_k_cu_115f8add_43154cuda3std3__45__cpo3endE - _ZN39_INTERNAL_5c3ce646_4_k_cu_115f8add_43154cute7productE)
_ZN39_INTERNAL_5c3ce646_4_k_cu_115f8add_43154cute7productE:
	.zero		1
	.type		_ZN39_INTERNAL_5c3ce646_4_k_cu_115f8add_43154cuda3std3__45__cpo3endE,@object
	.size		_ZN39_INTERNAL_5c3ce646_4_k_cu_115f8add_43154cuda3std3__45__cpo3endE,(_ZN39_INTERNAL_5c3ce646_4_k_cu_115f8add_43154cuda3std3__419piecewise_constructE - _ZN39_INTERNAL_5c3ce646_4_k_cu_115f8add_43154cuda3std3__45__cpo3endE)
_ZN39_INTERNAL_5c3ce646_4_k_cu_115f8add_43154cuda3std3__45__cpo3endE:
	.zero		1
	.type		_ZN39_INTERNAL_5c3ce646_4_k_cu_115f8add_43154cuda3std3__419piecewise_constructE,@object
	.size		_ZN39_INTERNAL_5c3ce646_4_k_cu_115f8add_43154cuda3std3__419piecewise_constructE,(_ZN39_INTERNAL_5c3ce646_4_k_cu_115f8add_43154cuda3std3__45__cpo4cendE - _ZN39_INTERNAL_5c3ce646_4_k_cu_115f8add_43154cuda3std3__419piecewise_constructE)
_ZN39_INTERNAL_5c3ce646_4_k_cu_115f8add_43154cuda3std3__419piecewise_constructE:
	.zero		1
	.type		_ZN39_INTERNAL_5c3ce646_4_k_cu_115f8add_43154cuda3std3__45__cpo4cendE,@object
	.size		_ZN39_INTERNAL_5c3ce646_4_k_cu_115f8add_43154cuda3std3__45__cpo4cendE,(_ZN39_INTERNAL_5c3ce646_4_k_cu_115f8add_43154cuda3std6ranges3__45__cpo4swapE - _ZN39_INTERNAL_5c3ce646_4_k_cu_115f8add_43154cuda3std3__45__cpo4cendE)
_ZN39_INTERNAL_5c3ce646_4_k_cu_115f8add_43154cuda3std3__45__cpo4cendE:
	.zero		1
	.type		_ZN39_INTERNAL_5c3ce646_4_k_cu_115f8add_43154cuda3std6ranges3__45__cpo4swapE,@object
	.size		_ZN39_INTERNAL_5c3ce646_4_k_cu_115f8add_43154cuda3std6ranges3__45__cpo4swapE,(.L_10 - _ZN39_INTERNAL_5c3ce646_4_k_cu_115f8add_43154cuda3std6ranges3__45__cpo4swapE)
_ZN39_INTERNAL_5c3ce646_4_k_cu_115f8add_43154cuda3std6ranges3__45__cpo4swapE:
	.zero		1
.L_10:


//--------------------- .nv.constant0._ZN7cutlass13device_kernelINS_4conv6kernel13ConvUniversalINS1_16ConvProblemShapeILNS1_8OperatorE1ELi3EEENS1_10collective14CollectiveConvINS1_47MainloopSm100TmaUmmaWarpSpecializedImplicitGemmILS5_1ELi6ELi3ELi1ELi2EN4cute5tupleIJNSA_1CILi2EEENSC_ILi1EEESE_EEEEENSB_IJNSC_ILi128EEESH_NSB_IJNSC_ILi64EEEEEEEEENS_10tfloat32_tESL_NSA_8TiledMMAINSA_8MMA_AtomIJNSA_23SM100_MMA_TF32_2x1SM_SSISL_SL_fLi128ELi128ELNSA_4UMMA5MajorE0ELSQ_1ELNSP_7ScaleInE0ELSR_0EEEEEENSA_6LayoutINSB_IJSE_SE_SE_EEENSB_IJNSC_ILi0EEESW_SW_EEEEENSB_IJNSA_10UnderscoreESZ_SZ_EEEEENS7_6detail27Sm100ImplicitGemmTileTraitsINSA_25SM100_TMA_2SM_LOAD_IM2COLENSA_14ComposedLayoutINSA_7SwizzleILi3ELi4ELi3EEENSA_18smem_ptr_flag_bitsILi32EEENSU_INSB_IJNSC_ILi8EEENSC_ILi32EEEEEENSB_IJS1B_SE_EEEEEEEvEENS13_INSA_18SM100_TMA_2SM_LOADENS15_INS16_ILi2ELi5ELi2EEES19_NSU_INSB_IJS1B_NSC_ILi4EEEEEENSB_IJSE_S1B_EEEEEEEvEEEENS_8epilogue10collective18CollectiveEpilogueINS1Q_23Sm100TmaWarpSpecializedILi4ELi2ELi16ELb1ELb0EEEJNSB_IJSI_SH_SJ_EEENSB_IJNSU_ISI_SE_EENSU_INSB_IJNSC_ILi16EEESD_EEENSB_IJSE_SI_EEEEEEEESL_NSB_IJNSB_IJllllEEESE_SW_EEESL_S23_NS1Q_6fusion15FusionCallbacksIS1U_NS24_17LinearCombinationISL_fSL_fLNS_15FloatRoundStyleE2EEES1V_S21_JEEENSA_5SM1004TMEM4LOAD26SM100_TMEM_LOAD_32dp32b16xENSA_20SM90_TMA_LOAD_IM2COLENS15_INS16_ILi2ELi4ELi3EEES19_NSU_INSB_IJS1A_S1X_EEENSB_IJS1X_SE_EEEEEEENSA_39AutoVectorizingCopyWithAssumedAlignmentILi128EEENSA_21SM90_TMA_STORE_IM2COLES2J_S2L_S2L_EEEvvEEEEvNT_6ParamsE --------------------------
	.section	.nv.constant0._ZN7cutlass13device_kernelINS_4conv6kernel13ConvUniversalINS1_16ConvProblemShapeILNS1_8OperatorE1ELi3EEENS1_10collective14CollectiveConvINS1_47MainloopSm100TmaUmmaWarpSpecializedImplicitGemmILS5_1ELi6ELi3ELi1ELi2EN4cute5tupleIJNSA_1CILi2EEENSC_ILi1EEESE_EEEEENSB_IJNSC_ILi128EEESH_NSB_IJNSC_ILi64EEEEEEEEENS_10tfloat32_tESL_NSA_8TiledMMAINSA_8MMA_AtomIJNSA_23SM100_MMA_TF32_2x1SM_SSISL_SL_fLi128ELi128ELNSA_4UMMA5MajorE0ELSQ_1ELNSP_7ScaleInE0ELSR_0EEEEEENSA_6LayoutINSB_IJSE_SE_SE_EEENSB_IJNSC_ILi0EEESW_SW_EEEEENSB_IJNSA_10UnderscoreESZ_SZ_EEEEENS7_6detail27Sm100ImplicitGemmTileTraitsINSA_25SM100_TMA_2SM_LOAD_IM2COLENSA_14ComposedLayoutINSA_7SwizzleILi3ELi4ELi3EEENSA_18smem_ptr_flag_bitsILi32EEENSU_INSB_IJNSC_ILi8EEENSC_ILi32EEEEEENSB_IJS1B_SE_EEEEEEEvEENS13_INSA_18SM100_TMA_2SM_LOADENS15_INS16_ILi2ELi5ELi2EEES19_NSU_INSB_IJS1B_NSC_ILi4EEEEEENSB_IJSE_S1B_EEEEEEEvEEEENS_8epilogue10collective18CollectiveEpilogueINS1Q_23Sm100TmaWarpSpecializedILi4ELi2ELi16ELb1ELb0EEEJNSB_IJSI_SH_SJ_EEENSB_IJNSU_ISI_SE_EENSU_INSB_IJNSC_ILi16EEESD_EEENSB_IJSE_SI_EEEEEEEESL_NSB_IJNSB_IJllllEEESE_SW_EEESL_S23_NS1Q_6fusion15FusionCallbacksIS1U_NS24_17LinearCombinationISL_fSL_fLNS_15FloatRoundStyleE2EEES1V_S21_JEEENSA_5SM1004TMEM4LOAD26SM100_TMEM_LOAD_32dp32b16xENSA_20SM90_TMA_LOAD_IM2COLENS15_INS16_ILi2ELi4ELi3EEES19_NSU_INSB_IJS1A_S1X_EEENSB_IJS1X_SE_EEEEEEENSA_39AutoVectorizingCopyWithAssumedAlignmentILi128EEENSA_21SM90_TMA_STORE_IM2COLES2J_S2L_S2L_EEEvvEEEEvNT_6ParamsE,"a",@progbits
	.sectionflags	@""
	.align	4
.nv.constant0._ZN7cutlass13device_kernelINS_4conv6kernel13ConvUniversalINS1_16ConvProblemShapeILNS1_8OperatorE1ELi3EEENS1_10collective14CollectiveConvINS1_47MainloopSm100TmaUmmaWarpSpecializedImplicitGemmILS5_1ELi6ELi3ELi1ELi2EN4cute5tupleIJNSA_1CILi2EEENSC_ILi1EEESE_EEEEENSB_IJNSC_ILi128EEESH_NSB_IJNSC_ILi64EEEEEEEEENS_10tfloat32_tESL_NSA_8TiledMMAINSA_8MMA_AtomIJNSA_23SM100_MMA_TF32_2x1SM_SSISL_SL_fLi128ELi128ELNSA_4UMMA5MajorE0ELSQ_1ELNSP_7ScaleInE0ELSR_0EEEEEENSA_6LayoutINSB_IJSE_SE_SE_EEENSB_IJNSC_ILi0EEESW_SW_EEEEENSB_IJNSA_10UnderscoreESZ_SZ_EEEEENS7_6detail27Sm100ImplicitGemmTileTraitsINSA_25SM100_TMA_2SM_LOAD_IM2COLENSA_14ComposedLayoutINSA_7SwizzleILi3ELi4ELi3EEENSA_18smem_ptr_flag_bitsILi32EEENSU_INSB_IJNSC_ILi8EEENSC_ILi32EEEEEENSB_IJS1B_SE_EEEEEEEvEENS13_INSA_18SM100_TMA_2SM_LOADENS15_INS16_ILi2ELi5ELi2EEES19_NSU_INSB_IJS1B_NSC_ILi4EEEEEENSB_IJSE_S1B_EEEEEEEvEEEENS_8epilogue10collective18CollectiveEpilogueINS1Q_23Sm100TmaWarpSpecializedILi4ELi2ELi16ELb1ELb0EEEJNSB_IJSI_SH_SJ_EEENSB_IJNSU_ISI_SE_EENSU_INSB_IJNSC_ILi16EEESD_EEENSB_IJSE_SI_EEEEEEEESL_NSB_IJNSB_IJllllEEESE_SW_EEESL_S23_NS1Q_6fusion15FusionCallbacksIS1U_NS24_17LinearCombinationISL_fSL_fLNS_15FloatRoundStyleE2EEES1V_S21_JEEENSA_5SM1004TMEM4LOAD26SM100_TMEM_LOAD_32dp32b16xENSA_20SM90_TMA_LOAD_IM2COLENS15_INS16_ILi2ELi4ELi3EEES19_NSU_INSB_IJS1A_S1X_EEENSB_IJS1X_SE_EEEEEEENSA_39AutoVectorizingCopyWithAssumedAlignmentILi128EEENSA_21SM90_TMA_STORE_IM2COLES2J_S2L_S2L_EEEvvEEEEvNT_6ParamsE:
	.zero		3200


//--------------------- SYMBOLS --------------------------

	.type		.nv.reservedSmem.offset0,@object
	.size		.nv.reservedSmem.offset0,0x4
	.type		.nv.reservedSmem.cap,@object
	.size		.nv.reservedSmem.cap,0x4
	.type		__assertfail,@function
